	.target	sm_80

	.elftype	@"ET_EXEC"


//--------------------- .note.nv.tkinfo           --------------------------
	.section	.note.nv.tkinfo,"",@"SHT_NOTE"
	.sectionflags	@"SHF_NOTE_NV_TKINFO"
	.tkinfo
        /*0018*/ 	.word	0x00000002
        /*0030*/ 	.string	""
        /*0030*/ 	.string	"ptxas"
        /*0030*/ 	.string	"Cuda compilation tools, release 13.0, V13.0.88"
        /*0030*/ 	.string	"Build cuda_13.0.r13.0/compiler.36424714_0"
        /*0030*/ 	.string	"-v  -suppress-debug-info  -lineinfo  -arch sm_80 "



//--------------------- .note.nv.cuinfo           --------------------------
	.section	.note.nv.cuinfo,"",@"SHT_NOTE"
	.sectionflags	@"SHF_NOTE_NV_CUINFO"
        /*0018*/ 	.short	0x0002
        /*001a*/ 	.short	0x0050
        /*001c*/ 	.short	0x0082
	.zero		2


//--------------------- .nv.info                  --------------------------
	.section	.nv.info,"",@"SHT_CUDA_INFO"
	.align	4


	//----- nvinfo : EIATTR_REGCOUNT
	.align		4
        /*0000*/ 	.byte	0x04, 0x2f
        /*0002*/ 	.short	(.L_1 - .L_0)
	.align		4
.L_0:
        /*0004*/ 	.word	index@(matmul_kernel)
        /*0008*/ 	.word	0x00000020


	//----- nvinfo : EIATTR_FRAME_SIZE
	.align		4
.L_1:
        /*000c*/ 	.byte	0x04, 0x11
        /*000e*/ 	.short	(.L_3 - .L_2)
	.align		4
.L_2:
        /*0010*/ 	.word	index@(matmul_kernel)
        /*0014*/ 	.word	0x00005950


	//----- nvinfo : EIATTR_MIN_STACK_SIZE
	.align		4
.L_3:
        /*0018*/ 	.byte	0x04, 0x12
        /*001a*/ 	.short	(.L_5 - .L_4)
	.align		4
.L_4:
        /*001c*/ 	.word	index@(matmul_kernel)
        /*0020*/ 	.word	0x00005950
.L_5:


//--------------------- .nv.info.matmul_kernel    --------------------------
	.section	.nv.info.matmul_kernel,"",@"SHT_CUDA_INFO"
	.sectionflags	@""
	.align	4


	//----- nvinfo : EIATTR_CUDA_API_VERSION
	.align		4
        /*0000*/ 	.byte	0x04, 0x37
        /*0002*/ 	.short	(.L_7 - .L_6)
.L_6:
        /*0004*/ 	.word	0x00000082


	//----- nvinfo : EIATTR_SW2861232_WAR
	.align		4
.L_7:
        /*0008*/ 	.byte	0x01, 0x35
	.zero		2


	//----- nvinfo : EIATTR_PARAM_CBANK
	.align		4
        /*000c*/ 	.byte	0x04, 0x0a
        /*000e*/ 	.short	(.L_9 - .L_8)
	.align		4
.L_8:
        /*0010*/ 	.word	index@(.nv.constant0.matmul_kernel)
        /*0014*/ 	.short	0x0160
        /*0016*/ 	.short	0x0050


	//----- nvinfo : EIATTR_CBANK_PARAM_SIZE
	.align		4
.L_9:
        /*0018*/ 	.byte	0x03, 0x19
        /*001a*/ 	.short	0x0050


	//----- nvinfo : EIATTR_KPARAM_INFO
	.align		4
        /*001c*/ 	.byte	0x04, 0x17
        /*001e*/ 	.short	(.L_11 - .L_10)
.L_10:
        /*0020*/ 	.word	0x00000000
        /*0024*/ 	.short	0x000d
        /*0026*/ 	.short	0x0048
        /*0028*/ 	.byte	0x00, 0xf4, 0x21, 0x00


	//----- nvinfo : EIATTR_KPARAM_INFO
	.align		4
.L_11:
        /*002c*/ 	.byte	0x04, 0x17
        /*002e*/ 	.short	(.L_13 - .L_12)
.L_12:
        /*0030*/ 	.word	0x00000000
        /*0034*/ 	.short	0x000c
        /*0036*/ 	.short	0x0040
        /*0038*/ 	.byte	0x00, 0xf4, 0x21, 0x00


	//----- nvinfo : EIATTR_KPARAM_INFO
	.align		4
.L_13:
        /*003c*/ 	.byte	0x04, 0x17
        /*003e*/ 	.short	(.L_15 - .L_14)
.L_14:
        /*0040*/ 	.word	0x00000000
        /*0044*/ 	.short	0x000b
        /*0046*/ 	.short	0x0038
        /*0048*/ 	.byte	0x00, 0xf0, 0x11, 0x00


	//----- nvinfo : EIATTR_KPARAM_INFO
	.align		4
.L_15:
        /*004c*/ 	.byte	0x04, 0x17
        /*004e*/ 	.short	(.L_17 - .L_16)
.L_16:
        /*0050*/ 	.word	0x00000000
        /*0054*/ 	.short	0x000a
        /*0056*/ 	.short	0x0034
        /*0058*/ 	.byte	0x00, 0xf0, 0x11, 0x00


	//----- nvinfo : EIATTR_KPARAM_INFO
	.align		4
.L_17:
        /*005c*/ 	.byte	0x04, 0x17
        /*005e*/ 	.short	(.L_19 - .L_18)
.L_18:
        /*0060*/ 	.word	0x00000000
        /*0064*/ 	.short	0x0009
        /*0066*/ 	.short	0x0030
        /*0068*/ 	.byte	0x00, 0xf0, 0x11, 0x00


	//----- nvinfo : EIATTR_KPARAM_INFO
	.align		4
.L_19:
        /*006c*/ 	.byte	0x04, 0x17
        /*006e*/ 	.short	(.L_21 - .L_20)
.L_20:
        /*0070*/ 	.word	0x00000000
        /*0074*/ 	.short	0x0008
        /*0076*/ 	.short	0x002c
        /*0078*/ 	.byte	0x00, 0xf0, 0x11, 0x00


	//----- nvinfo : EIATTR_KPARAM_INFO
	.align		4
.L_21:
        /*007c*/ 	.byte	0x04, 0x17
        /*007e*/ 	.short	(.L_23 - .L_22)
.L_22:
        /*0080*/ 	.word	0x00000000
        /*0084*/ 	.short	0x0007
        /*0086*/ 	.short	0x0028
        /*0088*/ 	.byte	0x00, 0xf0, 0x11, 0x00


	//----- nvinfo : EIATTR_KPARAM_INFO
	.align		4
.L_23:
        /*008c*/ 	.byte	0x04, 0x17
        /*008e*/ 	.short	(.L_25 - .L_24)
.L_24:
        /*0090*/ 	.word	0x00000000
        /*0094*/ 	.short	0x0006
        /*0096*/ 	.short	0x0024
        /*0098*/ 	.byte	0x00, 0xf0, 0x11, 0x00


	//----- nvinfo : EIATTR_KPARAM_INFO
	.align		4
.L_25:
        /*009c*/ 	.byte	0x04, 0x17
        /*009e*/ 	.short	(.L_27 - .L_26)
.L_26:
        /*00a0*/ 	.word	0x00000000
        /*00a4*/ 	.short	0x0005
        /*00a6*/ 	.short	0x0020
        /*00a8*/ 	.byte	0x00, 0xf0, 0x11, 0x00


	//----- nvinfo : EIATTR_KPARAM_INFO
	.align		4
.L_27:
        /*00ac*/ 	.byte	0x04, 0x17
        /*00ae*/ 	.short	(.L_29 - .L_28)
.L_28:
        /*00b0*/ 	.word	0x00000000
        /*00b4*/ 	.short	0x0004
        /*00b6*/ 	.short	0x001c
        /*00b8*/ 	.byte	0x00, 0xf0, 0x11, 0x00


	//----- nvinfo : EIATTR_KPARAM_INFO
	.align		4
.L_29:
        /*00bc*/ 	.byte	0x04, 0x17
        /*00be*/ 	.short	(.L_31 - .L_30)
.L_30:
        /*00c0*/ 	.word	0x00000000
        /*00c4*/ 	.short	0x0003
        /*00c6*/ 	.short	0x0018
        /*00c8*/ 	.byte	0x00, 0xf0, 0x11, 0x00


	//----- nvinfo : EIATTR_KPARAM_INFO
	.align		4
.L_31:
        /*00cc*/ 	.byte	0x04, 0x17
        /*00ce*/ 	.short	(.L_33 - .L_32)
.L_32:
        /*00d0*/ 	.word	0x00000000
        /*00d4*/ 	.short	0x0002
        /*00d6*/ 	.short	0x0010
        /*00d8*/ 	.byte	0x00, 0xf4, 0x21, 0x00


	//----- nvinfo : EIATTR_KPARAM_INFO
	.align		4
.L_33:
        /*00dc*/ 	.byte	0x04, 0x17
        /*00de*/ 	.short	(.L_35 - .L_34)
.L_34:
        /*00e0*/ 	.word	0x00000000
        /*00e4*/ 	.short	0x0001
        /*00e6*/ 	.short	0x0008
        /*00e8*/ 	.byte	0x00, 0xf4, 0x21, 0x00


	//----- nvinfo : EIATTR_KPARAM_INFO
	.align		4
.L_35:
        /*00ec*/ 	.byte	0x04, 0x17
        /*00ee*/ 	.short	(.L_37 - .L_36)
.L_36:
        /*00f0*/ 	.word	0x00000000
        /*00f4*/ 	.short	0x0000
        /*00f6*/ 	.short	0x0000
        /*00f8*/ 	.byte	0x00, 0xf4, 0x21, 0x00


	//----- nvinfo : EIATTR_MAXREG_COUNT
	.align		4
.L_37:
        /*00fc*/ 	.byte	0x03, 0x1b
        /*00fe*/ 	.short	0x00ff


	//----- nvinfo : EIATTR_NUM_BARRIERS
	.align		4
        /*0100*/ 	.byte	0x02, 0x4c
        /*0102*/ 	.byte	0x01
	.zero		1


	//----- nvinfo : EIATTR_ANNOTATIONS
	.align		4
        /*0104*/ 	.byte	0x04, 0x55
        /*0106*/ 	.short	(.L_39 - .L_38)


	//   ....[0]....
.L_38:
        /*0108*/ 	.word	0x00000001
        /*010c*/ 	.byte	0xe0, 0x04, 0x00, 0x00, 0x01, 0x00, 0x00, 0x00, 0x40, 0x05, 0x00, 0x00, 0x01, 0x00, 0x00, 0x00
        /* <DEDUP_REMOVED lines=2259> */
        /*8e4c*/ 	.byte	0x30, 0xc1, 0x01, 0x00, 0x01, 0x00, 0x00, 0x00, 0x40, 0xc1, 0x01, 0x00


	//----- nvinfo : EIATTR_MERCURY_ISA_VERSION
	.align		4
.L_39:
        /*8e58*/ 	.byte	0x03, 0x5f
        /*8e5a*/ 	.short	0x0000


	//----- nvinfo : EIATTR_EXIT_INSTR_OFFSETS
	.align		4
        /*8e5c*/ 	.byte	0x04, 0x1c
        /*8e5e*/ 	.short	(.L_41 - .L_40)


	//   ....[0]....
.L_40:
        /*8e60*/ 	.word	0x0008a7f0


	//   ....[1]....
        /*8e64*/ 	.word	0x0008a820


	//----- nvinfo : EIATTR_REQNTID
	.align		4
.L_41:
        /*8e68*/ 	.byte	0x04, 0x10
        /*8e6a*/ 	.short	(.L_43 - .L_42)
.L_42:
        /*8e6c*/ 	.word	0x00000040
        /*8e70*/ 	.word	0x00000001
        /*8e74*/ 	.word	0x00000001
.L_43:


//--------------------- .nv.callgraph             --------------------------
	.section	.nv.callgraph,"",@"SHT_CUDA_CALLGRAPH"
	.align	4
	.sectionentsize	8
	.align		4
        /*0000*/ 	.word	0x00000000
	.align		4
        /*0004*/ 	.word	0xffffffff
	.align		4
        /*0008*/ 	.word	0x00000000
	.align		4
        /*000c*/ 	.word	0xfffffffe
	.align		4
        /*0010*/ 	.word	0x00000000
	.align		4
        /*0014*/ 	.word	0xfffffffd
	.align		4
        /*0018*/ 	.word	0x00000000
	.align		4
        /*001c*/ 	.word	0xfffffffc


//--------------------- .nv.rel.action            --------------------------
	.section	.nv.rel.action,"",@"SHT_CUDA_RELOCINFO"
	.align	8
	.sectionentsize	8
        /*0000*/ 	.byte	0x73, 0x00, 0x00, 0x00, 0x00, 0x00, 0x00, 0x00, 0x00, 0x00, 0x00, 0x11, 0x25, 0x00, 0x05, 0x36


//--------------------- .nv.constant0.matmul_kernel --------------------------
	.section	.nv.constant0.matmul_kernel,"a",@progbits
	.sectionflags	@""
	.align	4
.nv.constant0.matmul_kernel:
	.zero		432


//--------------------- .text.matmul_kernel       --------------------------
	.section	.text.matmul_kernel,"ax",@progbits
	.sectioninfo	@"SHI_REGISTERS=32"
	.align	128
        .global         matmul_kernel
        .type           matmul_kernel,@function
        .size           matmul_kernel,(.L_x_5 - matmul_kernel)
        .other          matmul_kernel,@"STO_CUDA_ENTRY STV_DEFAULT"
matmul_kernel:
.text.matmul_kernel:
[----:B------:R-:W-:-:S04]  /*0000*/  IMAD.MOV.U32 R1, RZ, RZ, c[0x0][0x28] ;  /* 0x00000a00ff017624 */ /* 0x000fc800078e00ff */
[----:B------:R-:W-:Y:S01]  /*0010*/  IMAD.MOV.U32 R0, RZ, RZ, 0x1f ;  /* 0x0000001fff007424 */ /* 0x000fe200078e00ff */
[----:B------:R-:W-:Y:S01]  /*0020*/  IADD3 R1, R1, -0x5950, RZ ;  /* 0xffffa6b001017810 */ /* 0x000fe20007ffe0ff */
[----:B------:R-:W0:Y:S01]  /*0030*/  S2R R12, SR_TID.X ;  /* 0x00000000000c7919 */ /* 0x000e220000002100 */
[----:B------:R-:W-:Y:S02]  /*0040*/  ULDC.64 UR6, c[0x0][0x118] ;  /* 0x0000460000067ab9 */ /* 0x000fe40000000a00 */
[----:B------:R-:W-:-:S04]  /*0050*/  IADD3 R0, R0, c[0x0][0x17c], RZ ;  /* 0x00005f0000007a10 */ /* 0x000fc80007ffe0ff */
[----:B------:R-:W-:-:S04]  /*0060*/  SHF.R.S32.HI R3, RZ, 0x1f, R0 ;  /* 0x0000001fff037819 */ /* 0x000fc80000011400 */
[----:B------:R-:W-:-:S04]  /*0070*/  LEA.HI R3, R3, R0, RZ, 0x5 ;  /* 0x0000000003037211 */ /* 0x000fc800078f28ff */
[----:B------:R-:W-:Y:S02]  /*0080*/  SHF.R.S32.HI R0, RZ, 0x5, R3 ;  /* 0x00000005ff007819 */ /* 0x000fe40000011403 */
[----:B------:R-:W1:Y:S03]  /*0090*/  S2R R3, SR_CTAID.X ;  /* 0x0000000000037919 */ /* 0x000e660000002500 */
[----:B------:R-:W-:Y:S01]  /*00a0*/  IMAD.SHL.U32 R0, R0, 0x8, RZ ;  /* 0x0000000800007824 */ /* 0x000fe200078e00ff */
[----:B0-----:R-:W-:-:S04]  /*00b0*/  LOP3.LUT R14, R12, 0x3f, RZ, 0xc0, !PT ;  /* 0x0000003f0c0e7812 */ /* 0x001fc800078ec0ff */
[-C--:B------:R-:W-:Y:S02]  /*00c0*/  IABS R7, R0.reuse ;  /* 0x0000000000077213 */ /* 0x080fe40000000000 */
[----:B------:R-:W-:Y:S02]  /*00d0*/  IABS R10, R0 ;  /* 0x00000000000a7213 */ /* 0x000fe40000000000 */
[----:B------:R-:W0:Y:S01]  /*00e0*/  I2F.RP R2, R7 ;  /* 0x0000000700027306 */ /* 0x000e220000209400 */
[----:B-1----:R-:W-:-:S07]  /*00f0*/  IABS R8, R3 ;  /* 0x0000000300087213 */ /* 0x002fce0000000000 */
[----:B0-----:R-:W0:Y:S02]  /*0100*/  MUFU.RCP R2, R2 ;  /* 0x0000000200027308 */ /* 0x001e240000001000 */
[----:B0-----:R-:W-:Y:S01]  /*0110*/  IADD3 R4, R2, 0xffffffe, RZ ;  /* 0x0ffffffe02047810 */ /* 0x001fe20007ffe0ff */
[----:B------:R-:W-:-:S05]  /*0120*/  IMAD.MOV R2, RZ, RZ, -R10 ;  /* 0x000000ffff027224 */ /* 0x000fca00078e0a0a */
[----:B------:R0:W1:Y:S02]  /*0130*/  F2I.FTZ.U32.TRUNC.NTZ R5, R4 ;  /* 0x0000000400057305 */ /* 0x000064000021f000 */
[----:B0-----:R-:W-:Y:S02]  /*0140*/  IMAD.MOV.U32 R4, RZ, RZ, RZ ;  /* 0x000000ffff047224 */ /* 0x001fe400078e00ff */
[----:B-1----:R-:W-:-:S04]  /*0150*/  IMAD.MOV R6, RZ, RZ, -R5 ;  /* 0x000000ffff067224 */ /* 0x002fc800078e0a05 */
[----:B------:R-:W-:Y:S02]  /*0160*/  IMAD R9, R6, R7, RZ ;  /* 0x0000000706097224 */ /* 0x000fe400078e02ff */
[----:B------:R-:W-:Y:S02]  /*0170*/  IMAD.MOV.U32 R6, RZ, RZ, R8 ;  /* 0x000000ffff067224 */ /* 0x000fe400078e0008 */
[----:B------:R-:W-:-:S06]  /*0180*/  IMAD.HI.U32 R5, R5, R9, R4 ;  /* 0x0000000905057227 */ /* 0x000fcc00078e0004 */
[----:B------:R-:W-:-:S04]  /*0190*/  IMAD.HI.U32 R5, R5, R6, RZ ;  /* 0x0000000605057227 */ /* 0x000fc800078e00ff */
[----:B------:R-:W-:-:S05]  /*01a0*/  IMAD R2, R5, R2, R6 ;  /* 0x0000000205027224 */ /* 0x000fca00078e0206 */
[----:B------:R-:W-:-:S13]  /*01b0*/  ISETP.GT.U32.AND P1, PT, R7, R2, PT ;  /* 0x000000020700720c */ /* 0x000fda0003f24070 */
[----:B------:R-:W-:Y:S01]  /*01c0*/  @!P1 IMAD.IADD R2, R2, 0x1, -R7 ;  /* 0x0000000102029824 */ /* 0x000fe200078e0a07 */
[----:B------:R-:W-:Y:S02]  /*01d0*/  @!P1 IADD3 R5, R5, 0x1, RZ ;  /* 0x0000000105059810 */ /* 0x000fe40007ffe0ff */
[----:B------:R-:W-:Y:S02]  /*01e0*/  ISETP.NE.AND P1, PT, R0, RZ, PT ;  /* 0x000000ff0000720c */ /* 0x000fe40003f25270 */
[----:B------:R-:W-:Y:S02]  /*01f0*/  ISETP.GE.U32.AND P0, PT, R2, R7, PT ;  /* 0x000000070200720c */ /* 0x000fe40003f06070 */
[----:B------:R-:W-:-:S04]  /*0200*/  LOP3.LUT R2, R3, R0, RZ, 0x3c, !PT ;  /* 0x0000000003027212 */ /* 0x000fc800078e3cff */
[----:B------:R-:W-:Y:S01]  /*0210*/  ISETP.GE.AND P2, PT, R2, RZ, PT ;  /* 0x000000ff0200720c */ /* 0x000fe20003f46270 */
[----:B------:R-:W-:-:S05]  /*0220*/  IMAD.MOV.U32 R2, RZ, RZ, c[0x0][0x178] ;  /* 0x00005e00ff027624 */ /* 0x000fca00078e00ff */
[----:B------:R-:W-:Y:S02]  /*0230*/  IADD3 R2, R2, 0x1ff, RZ ;  /* 0x000001ff02027810 */ /* 0x000fe40007ffe0ff */
[----:B------:R-:W-:-:S05]  /*0240*/  @P0 IADD3 R5, R5, 0x1, RZ ;  /* 0x0000000105050810 */ /* 0x000fca0007ffe0ff */
[----:B------:R-:W-:Y:S01]  /*0250*/  IMAD.MOV.U32 R4, RZ, RZ, R5 ;  /* 0x000000ffff047224 */ /* 0x000fe200078e0005 */
[----:B------:R-:W-:-:S03]  /*0260*/  SHF.R.S32.HI R5, RZ, 0x1f, R2 ;  /* 0x0000001fff057819 */ /* 0x000fc60000011402 */
[----:B------:R-:W-:Y:S01]  /*0270*/  @!P2 IMAD.MOV R4, RZ, RZ, -R4 ;  /* 0x000000ffff04a224 */ /* 0x000fe200078e0a04 */
[----:B------:R-:W-:Y:S02]  /*0280*/  @!P1 LOP3.LUT R4, RZ, R0, RZ, 0x33, !PT ;  /* 0x00000000ff049212 */ /* 0x000fe400078e33ff */
[----:B------:R-:W-:-:S03]  /*0290*/  LEA.HI R5, R5, R2, RZ, 0x9 ;  /* 0x0000000205057211 */ /* 0x000fc600078f48ff */
[----:B------:R-:W-:Y:S02]  /*02a0*/  IMAD.SHL.U32 R2, R4, 0x8, RZ ;  /* 0x0000000804027824 */ /* 0x000fe400078e00ff */
[----:B------:R-:W-:-:S03]  /*02b0*/  IMAD.MOV R4, RZ, RZ, -R4 ;  /* 0x000000ffff047224 */ /* 0x000fc600078e0a04 */
[----:B------:R-:W-:Y:S01]  /*02c0*/  LEA.HI.SX32 R5, R5, -R2, 0x17 ;  /* 0x8000000205057211 */ /* 0x000fe200078fbaff */
[----:B------:R-:W-:Y:S02]  /*02d0*/  IMAD R13, R0, R4, R3 ;  /* 0x00000004000d7224 */ /* 0x000fe400078e0203 */
[----:B------:R-:W-:Y:S01]  /*02e0*/  IMAD.MOV.U32 R4, RZ, RZ, RZ ;  /* 0x000000ffff047224 */ /* 0x000fe200078e00ff */
[----:B------:R-:W-:Y:S02]  /*02f0*/  IMNMX R6, R5, 0x8, PT ;  /* 0x0000000805067817 */ /* 0x000fe40003800200 */
[----:B------:R-:W-:Y:S02]  /*0300*/  IABS R11, R13 ;  /* 0x0000000d000b7213 */ /* 0x000fe40000000000 */
[----:B------:R-:W-:-:S04]  /*0310*/  IABS R9, R6 ;  /* 0x0000000600097213 */ /* 0x000fc80000000000 */
[----:B------:R-:W0:Y:S08]  /*0320*/  I2F.RP R7, R9 ;  /* 0x0000000900077306 */ /* 0x000e300000209400 */
[----:B0-----:R-:W0:Y:S02]  /*0330*/  MUFU.RCP R7, R7 ;  /* 0x0000000700077308 */ /* 0x001e240000001000 */
[----:B0-----:R-:W-:-:S06]  /*0340*/  IADD3 R5, R7, 0xffffffe, RZ ;  /* 0x0ffffffe07057810 */ /* 0x001fcc0007ffe0ff */
[----:B------:R-:W0:Y:S02]  /*0350*/  F2I.FTZ.U32.TRUNC.NTZ R5, R5 ;  /* 0x0000000500057305 */ /* 0x000e24000021f000 */
[----:B0-----:R-:W-:-:S04]  /*0360*/  IMAD.MOV R8, RZ, RZ, -R5 ;  /* 0x000000ffff087224 */ /* 0x001fc800078e0a05 */
[----:B------:R-:W-:-:S04]  /*0370*/  IMAD.MOV.U32 R0, RZ, RZ, R8 ;  /* 0x000000ffff007224 */ /* 0x000fc800078e0008 */
[----:B------:R-:W-:Y:S01]  /*0380*/  IMAD R3, R0, R9, RZ ;  /* 0x0000000900037224 */ /* 0x000fe200078e02ff */
[----:B------:R-:W-:-:S03]  /*0390*/  IABS R0, R6 ;  /* 0x0000000600007213 */ /* 0x000fc60000000000 */
[----:B------:R-:W-:-:S04]  /*03a0*/  IMAD.HI.U32 R4, R5, R3, R4 ;  /* 0x0000000305047227 */ /* 0x000fc800078e0004 */
[----:B------:R-:W-:Y:S02]  /*03b0*/  IMAD.MOV R0, RZ, RZ, -R0 ;  /* 0x000000ffff007224 */ /* 0x000fe400078e0a00 */
        /* <DEDUP_REMOVED lines=9> */
[----:B------:R-:W-:-:S05]  /*0450*/  IMAD.MOV.U32 R0, RZ, RZ, 0x7f ;  /* 0x0000007fff007424 */ /* 0x000fca00078e00ff */
[----:B------:R-:W-:Y:S02]  /*0460*/  IADD3 R15, R0, c[0x0][0x180], RZ ;  /* 0x00006000000f7a10 */ /* 0x000fe40007ffe0ff */
[----:B------:R-:W-:Y:S02]  /*0470*/  @P0 IADD3 R4, R4, 0x1, RZ ;  /* 0x0000000104040810 */ /* 0x000fe40007ffe0ff */
[----:B------:R-:W-:-:S03]  /*0480*/  ISETP.GT.AND P0, PT, R15, 0x7f, PT ;  /* 0x0000007f0f00780c */ /* 0x000fc60003f04270 */
[----:B------:R-:W-:Y:S01]  /*0490*/  @!P2 IMAD.MOV R4, RZ, RZ, -R4 ;  /* 0x000000ffff04a224 */ /* 0x000fe200078e0a04 */
[----:B------:R-:W-:-:S05]  /*04a0*/  @!P1 LOP3.LUT R4, RZ, R6, RZ, 0x33, !PT ;  /* 0x00000006ff049212 */ /* 0x000fca00078e33ff */
[----:B------:R-:W-:Y:S02]  /*04b0*/  IMAD.MOV R3, RZ, RZ, -R4 ;  /* 0x000000ffff037224 */ /* 0x000fe400078e0a04 */
[----:B------:R-:W-:Y:S02]  /*04c0*/  IMAD.SHL.U32 R28, R4, 0x20, RZ ;  /* 0x00000020041c7824 */ /* 0x000fe400078e00ff */
[----:B------:R-:W-:-:S03]  /*04d0*/  IMAD R3, R6, R3, R13 ;  /* 0x0000000306037224 */ /* 0x000fc600078e020d */
[----:B------:R-:W-:Y:S01]  /*04e0*/  STL [R1+0x35d4], R28 ;  /* 0x0035d41c01007387 */ /* 0x000fe20000100800 */
[----:B------:R-:W-:Y:S01]  /*04f0*/  IMAD.IADD R0, R2, 0x1, R3 ;  /* 0x0000000102007824 */ /* 0x000fe200078e0203 */
[C---:B------:R-:W-:Y:S02]  /*0500*/  IADD3 R2, R28.reuse, 0x1, RZ ;  /* 0x000000011c027810 */ /* 0x040fe40007ffe0ff */
[----:B------:R-:W-:Y:S01]  /*0510*/  IADD3 R3, R28, 0x2, RZ ;  /* 0x000000021c037810 */ /* 0x000fe20007ffe0ff */
[----:B------:R-:W-:Y:S01]  /*0520*/  IMAD.SHL.U32 R0, R0, 0x200, RZ ;  /* 0x0000020000007824 */ /* 0x000fe200078e00ff */
[C---:B------:R-:W-:Y:S01]  /*0530*/  IADD3 R4, R28.reuse, 0x3, RZ ;  /* 0x000000031c047810 */ /* 0x040fe20007ffe0ff */
[----:B------:R0:W-:Y:S01]  /*0540*/  STL [R1+0x3604], R2 ;  /* 0x0036040201007387 */ /* 0x0001e20000100800 */
[----:B------:R-:W-:-:S03]  /*0550*/  IADD3 R29, R28, 0x1f, RZ ;  /* 0x0000001f1c1d7810 */ /* 0x000fc60007ffe0ff */
[----:B------:R1:W-:Y:S04]  /*0560*/  STL [R1+0x3600], R3 ;  /* 0x0036000301007387 */ /* 0x0003e80000100800 */
[----:B------:R2:W-:Y:S01]  /*0570*/  STL [R1+0x360c], R4 ;  /* 0x00360c0401007387 */ /* 0x0005e20000100800 */
[C---:B0-----:R-:W-:Y:S02]  /*0580*/  IADD3 R2, R28.reuse, 0x4, RZ ;  /* 0x000000041c027810 */ /* 0x041fe40007ffe0ff */
[----:B-1----:R-:W-:-:S03]  /*0590*/  IADD3 R3, R28, 0x5, RZ ;  /* 0x000000051c037810 */ /* 0x002fc60007ffe0ff */
[----:B------:R0:W-:Y:S01]  /*05a0*/  STL [R1+0x3608], R2 ;  /* 0x0036080201007387 */ /* 0x0001e20000100800 */
[----:B--2---:R-:W-:-:S03]  /*05b0*/  IADD3 R4, R28, 0x6, RZ ;  /* 0x000000061c047810 */ /* 0x004fc60007ffe0ff */
        /* <DEDUP_REMOVED lines=42> */
[----:B------:R1:W-:Y:S01]  /*0860*/  STL [R1+0x3664], R3 ;  /* 0x0036640301007387 */ /* 0x0003e20000100800 */
[C---:B0-----:R-:W-:Y:S02]  /*0870*/  IADD3 R2, R28.reuse, 0x1b, RZ ;  /* 0x0000001b1c027810 */ /* 0x041fe40007ffe0ff */
[----:B-1----:R-:W-:-:S03]  /*0880*/  IADD3 R3, R28, 0x1c, RZ ;  /* 0x0000001c1c037810 */ /* 0x002fc60007ffe0ff */
[----:B------:R0:W-:Y:S04]  /*0890*/  STL [R1+0x3668], R2 ;  /* 0x0036680201007387 */ /* 0x0001e80000100800 */
[----:B------:R1:W-:Y:S04]  /*08a0*/  STL [R1+0x3670], R3 ;  /* 0x0036700301007387 */ /* 0x0003e80000100800 */
[----:B------:R2:W-:Y:S01]  /*08b0*/  STL [R1+0x366c], R4 ;  /* 0x00366c0401007387 */ /* 0x0005e20000100800 */
[----:B0-----:R-:W-:Y:S02]  /*08c0*/  LOP3.LUT R2, R0, 0x3f, R12, 0xf8, !PT ;  /* 0x0000003f00027812 */ /* 0x001fe400078ef80c */
[----:B-1----:R-:W-:-:S03]  /*08d0*/  IADD3 R3, R28, 0x1e, RZ ;  /* 0x0000001e1c037810 */ /* 0x002fc60007ffe0ff */
[----:B------:R-:W-:Y:S01]  /*08e0*/  STL [R1+0x35d0], R2 ;  /* 0x0035d00201007387 */ /* 0x000fe20000100800 */
[----:B------:R-:W-:Y:S02]  /*08f0*/  LOP3.LUT R5, R2, 0x100, RZ, 0xfc, !PT ;  /* 0x0000010002057812 */ /* 0x000fe400078efcff */
[----:B--2---:R-:W-:Y:S02]  /*0900*/  LOP3.LUT R4, R0, 0x40, R14, 0xfe, !PT ;  /* 0x0000004000047812 */ /* 0x004fe400078efe0e */
[----:B------:R-:W-:-:S03]  /*0910*/  LOP3.LUT R0, R2, 0x80, RZ, 0xfc, !PT ;  /* 0x0000008002007812 */ /* 0x000fc600078efcff */
[----:B------:R0:W-:Y:S04]  /*0920*/  STL [R1+0x35d8], R4 ;  /* 0x0035d80401007387 */ /* 0x0001e80000100800 */
[----:B------:R-:W-:Y:S04]  /*0930*/  STL [R1+0x3674], R3 ;  /* 0x0036740301007387 */ /* 0x000fe80000100800 */
[----:B------:R-:W-:Y:S01]  /*0940*/  STL [R1+0x3678], R29 ;  /* 0x0036781d01007387 */ /* 0x000fe20000100800 */
[----:B0-----:R-:W-:-:S03]  /*0950*/  LOP3.LUT R4, R2, 0x140, RZ, 0xfc, !PT ;  /* 0x0000014002047812 */ /* 0x001fc600078efcff */
[----:B------:R0:W-:Y:S02]  /*0960*/  STL [R1+0x35dc], R0 ;  /* 0x0035dc0001007387 */ /* 0x0001e40000100800 */
[----:B0-----:R-:W-:-:S05]  /*0970*/  LOP3.LUT R0, R2, 0xc0, RZ, 0xfc, !PT ;  /* 0x000000c002007812 */ /* 0x001fca00078efcff */
[----:B------:R0:W-:Y:S04]  /*0980*/  STL [R1+0x35e0], R0 ;  /* 0x0035e00001007387 */ /* 0x0001e80000100800 */
[----:B------:R1:W-:Y:S04]  /*0990*/  STL [R1+0x35e4], R5 ;  /* 0x0035e40501007387 */ /* 0x0003e80000100800 */
[----:B------:R1:W-:Y:S01]  /*09a0*/  STL [R1+0x35e8], R4 ;  /* 0x0035e80401007387 */ /* 0x0003e20000100800 */
[C---:B0-----:R-:W-:Y:S02]  /*09b0*/  LOP3.LUT R0, R2.reuse, 0x180, RZ, 0xfc, !PT ;  /* 0x0000018002007812 */ /* 0x041fe400078efcff */
[----:B------:R-:W-:-:S03]  /*09c0*/  LOP3.LUT R2, R2, 0x1c0, RZ, 0xfc, !PT ;  /* 0x000001c002027812 */ /* 0x000fc600078efcff */
[----:B------:R1:W-:Y:S04]  /*09d0*/  STL [R1+0x35f0], R0 ;  /* 0x0035f00001007387 */ /* 0x0003e80000100800 */
[----:B------:R1:W-:Y:S01]  /*09e0*/  STL [R1+0x35ec], R2 ;  /* 0x0035ec0201007387 */ /* 0x0003e20000100800 */
[----:B------:R-:W-:Y:S05]  /*09f0*/  @P0 BRA `(.L_x_0) ;  /* 0x0000077000000947 */ /* 0x000fea0003800000 */
[----:B-1----:R-:W-:Y:S01]  /*0a00*/  IMAD.SHL.U32 R0, R12, 0x200, RZ ;  /* 0x000002000c007824 */ /* 0x002fe200078e00ff */
[----:B------:R-:W-:Y:S01]  /*0a10*/  CS2R R24, SRZ ;  /* 0x0000000000187805 */ /* 0x000fe2000001ff00 */
[----:B------:R-:W-:Y:S01]  /*0a20*/  CS2R R26, SRZ ;  /* 0x00000000001a7805 */ /* 0x000fe2000001ff00 */
[----:B------:R-:W-:Y:S01]  /*0a30*/  CS2R R20, SRZ ;  /* 0x0000000000147805 */ /* 0x000fe2000001ff00 */
[----:B------:R-:W-:Y:S01]  /*0a40*/  CS2R R22, SRZ ;  /* 0x0000000000167805 */ /* 0x000fe2000001ff00 */
[----:B------:R0:W-:Y:S01]  /*0a50*/  STL [R1+0x35fc], R0 ;  /* 0x0035fc0001007387 */ /* 0x0001e20000100800 */
[----:B------:R-:W-:Y:S01]  /*0a60*/  CS2R R16, SRZ ;  /* 0x0000000000107805 */ /* 0x000fe2000001ff00 */
[----:B------:R-:W-:Y:S01]  /*0a70*/  CS2R R18, SRZ ;  /* 0x0000000000127805 */ /* 0x000fe2000001ff00 */
[----:B------:R-:W-:Y:S01]  /*0a80*/  CS2R R12, SRZ ;  /* 0x00000000000c7805 */ /* 0x000fe2000001ff00 */
[----:B------:R0:W-:Y:S01]  /*0a90*/  STL [R1], RZ ;  /* 0x000000ff01007387 */ /* 0x0001e20000100800 */
[----:B------:R-:W-:Y:S01]  /*0aa0*/  CS2R R14, SRZ ;  /* 0x00000000000e7805 */ /* 0x000fe2000001ff00 */
[----:B------:R-:W-:Y:S01]  /*0ab0*/  CS2R R8, SRZ ;  /* 0x0000000000087805 */ /* 0x000fe2000001ff00 */
[----:B------:R-:W-:Y:S01]  /*0ac0*/  CS2R R10, SRZ ;  /* 0x00000000000a7805 */ /* 0x000fe2000001ff00 */
[----:B------:R0:W-:Y:S01]  /*0ad0*/  STL [R1+0x4], RZ ;  /* 0x000004ff01007387 */ /* 0x0001e20000100800 */
[----:B------:R-:W-:Y:S01]  /*0ae0*/  CS2R R4, SRZ ;  /* 0x0000000000047805 */ /* 0x000fe2000001ff00 */
[----:B------:R-:W-:-:S02]  /*0af0*/  CS2R R6, SRZ ;  /* 0x0000000000067805 */ /* 0x000fc4000001ff00 */
[----:B------:R0:W-:Y:S04]  /*0b00*/  STL [R1+0x8], RZ ;  /* 0x000008ff01007387 */ /* 0x0001e80000100800 */
        /* <DEDUP_REMOVED lines=100> */
[----:B------:R0:W-:Y:S01]  /*1150*/  STL [R1+0x19c], RZ ;  /* 0x00019cff01007387 */ /* 0x0001e20000100800 */
[----:B------:R-:W-:Y:S05]  /*1160*/  BRA `(.L_x_1) ;  /* 0x0008194000007947 */ /* 0x000fea0003800000 */
.L_x_0:
[----:B------:R-:W2:Y:S04]  /*1170*/  LDL R8, [R1+0x35d0] ;  /* 0x0035d00001087983 */ /* 0x000ea80000100800 */
[----:B------:R-:W3:Y:S04]  /*1180*/  LDL R6, [R1+0x35d8] ;  /* 0x0035d80001067983 */ /* 0x000ee80000100800 */
[----:B------:R-:W4:Y:S04]  /*1190*/  LDL R21, [R1+0x35e0] ;  /* 0x0035e00001157983 */ /* 0x000f280000100800 */
[----:B------:R-:W5:Y:S04]  /*11a0*/  LDL R22, [R1+0x35e4] ;  /* 0x0035e40001167983 */ /* 0x000f680000100800 */
        /* <DEDUP_REMOVED lines=10> */
[----:B------:R-:W5:Y:S01]  /*1250*/  LDL R11, [R1+0x3654] ;  /* 0x00365400010b7983 */ /* 0x000f620000100800 */
[----:B------:R-:W-:Y:S01]  /*1260*/  IMAD.MOV.U32 R16, RZ, RZ, R0 ;  /* 0x000000ffff107224 */ /* 0x000fe200078e0000 */
[----:B-1----:R-:W-:-:S05]  /*1270*/  IABS R0, c[0x0][0x178] ;  /* 0x00005e0000007a13 */ /* 0x002fca0000000000 */
[----:B------:R-:W-:-:S04]  /*1280*/  IMAD.MOV.U32 R20, RZ, RZ, R0 ;  /* 0x000000ffff147224 */ /* 0x000fc800078e0000 */
[----:B------:R-:W0:Y:S01]  /*1290*/  I2F.RP R0, R20 ;  /* 0x0000001400007306 */ /* 0x000e220000209400 */
[----:B------:R-:W-:Y:S01]  /*12a0*/  IMAD.MOV.U32 R17, RZ, RZ, R29 ;  /* 0x000000ffff117224 */ /* 0x000fe200078e001d */
[----:B------:R-:W-:-:S06]  /*12b0*/  IABS R29, c[0x0][0x17c] ;  /* 0x00005f00001d7a13 */ /* 0x000fcc0000000000 */
[----:B------:R-:W1:Y:S08]  /*12c0*/  I2F.RP R4, R29 ;  /* 0x0000001d00047306 */ /* 0x000e700000209400 */
[----:B0-----:R-:W0:Y:S01]  /*12d0*/  MUFU.RCP R0, R0 ;  /* 0x0000000000007308 */ /* 0x001e220000001000 */
[----:B------:R-:W-:-:S07]  /*12e0*/  IMAD.MOV.U32 R18, RZ, RZ, R3 ;  /* 0x000000ffff127224 */ /* 0x000fce00078e0003 */
[----:B-1----:R-:W1:Y:S01]  /*12f0*/  MUFU.RCP R4, R4 ;  /* 0x0000000400047308 */ /* 0x002e620000001000 */
[----:B0-----:R-:W-:-:S07]  /*1300*/  IADD3 R0, R0, 0xffffffe, RZ ;  /* 0x0ffffffe00007810 */ /* 0x001fce0007ffe0ff */
[----:B------:R-:W0:Y:S01]  /*1310*/  F2I.FTZ.U32.TRUNC.NTZ R3, R0 ;  /* 0x0000000000037305 */ /* 0x000e22000021f000 */
[----:B-1----:R-:W-:-:S07]  /*1320*/  IADD3 R4, R4, 0xffffffe, RZ ;  /* 0x0ffffffe04047810 */ /* 0x002fce0007ffe0ff */
[----:B------:R1:W1:Y:S01]  /*1330*/  F2I.FTZ.U32.TRUNC.NTZ R5, R4 ;  /* 0x0000000400057305 */ /* 0x000262000021f000 */
[----:B------:R-:W-:Y:S02]  /*1340*/  IMAD.MOV.U32 R2, RZ, RZ, RZ ;  /* 0x000000ffff027224 */ /* 0x000fe400078e00ff */
[----:B0-----:R-:W-:-:S04]  /*1350*/  IMAD.MOV R0, RZ, RZ, -R3 ;  /* 0x000000ffff007224 */ /* 0x001fc800078e0a03 */
[----:B------:R-:W-:-:S04]  /*1360*/  IMAD R0, R0, R20, RZ ;  /* 0x0000001400007224 */ /* 0x000fc800078e02ff */
[----:B------:R-:W-:-:S04]  /*1370*/  IMAD.HI.U32 R2, R3, R0, R2 ;  /* 0x0000000003027227 */ /* 0x000fc800078e0002 */
[----:B-1----:R-:W-:Y:S01]  /*1380*/  IMAD.MOV.U32 R4, RZ, RZ, RZ ;  /* 0x000000ffff047224 */ /* 0x002fe200078e00ff */
[----:B--2---:R-:W-:Y:S02]  /*1390*/  IABS R8, R8 ;  /* 0x0000000800087213 */ /* 0x004fe40000000000 */
[----:B---3--:R-:W-:Y:S01]  /*13a0*/  IABS R6, R6 ;  /* 0x0000000600067213 */ /* 0x008fe20000000000 */
[----:B----4-:R-:W-:Y:S02]  /*13b0*/  IMAD.MOV.U32 R25, RZ, RZ, R21 ;  /* 0x000000ffff197224 */ /* 0x010fe400078e0015 */
[----:B-----5:R-:W-:Y:S02]  /*13c0*/  IMAD.MOV.U32 R26, RZ, RZ, R22 ;  /* 0x000000ffff1a7224 */ /* 0x020fe400078e0016 */
[----:B------:R-:W-:Y:S01]  /*13d0*/  IMAD.MOV.U32 R22, RZ, RZ, R16 ;  /* 0x000000ffff167224 */ /* 0x000fe200078e0010 */
[----:B------:R-:W-:Y:S01]  /*13e0*/  IABS R0, R27 ;  /* 0x0000001b00007213 */ /* 0x000fe20000000000 */
[----:B------:R-:W-:-:S02]  /*13f0*/  IMAD.MOV.U32 R16, RZ, RZ, R18 ;  /* 0x000000ffff107224 */ /* 0x000fc400078e0012 */
[----:B------:R-:W-:Y:S02]  /*1400*/  IMAD.MOV.U32 R21, RZ, RZ, R23 ;  /* 0x000000ffff157224 */ /* 0x000fe400078e0017 */
[----:B------:R-:W-:Y:S02]  /*1410*/  IMAD.MOV.U32 R23, RZ, RZ, R17 ;  /* 0x000000ffff177224 */ /* 0x000fe400078e0011 */
[----:B------:R-:W-:Y:S02]  /*1420*/  IMAD.MOV.U32 R18, RZ, RZ, R9 ;  /* 0x000000ffff127224 */ /* 0x000fe400078e0009 */
[----:B------:R-:W-:Y:S02]  /*1430*/  IMAD.MOV R27, RZ, RZ, -R5 ;  /* 0x000000ffff1b7224 */ /* 0x000fe400078e0a05 */
[----:B------:R-:W-:Y:S02]  /*1440*/  IMAD.MOV.U32 R17, RZ, RZ, R19 ;  /* 0x000000ffff117224 */ /* 0x000fe400078e0013 */
[----:B------:R-:W-:-:S04]  /*1450*/  IMAD.HI.U32 R9, R2, R8, RZ ;  /* 0x0000000802097227 */ /* 0x000fc800078e00ff */
[----:B------:R-:W-:Y:S02]  /*1460*/  IMAD.MOV.U32 R19, RZ, RZ, R7 ;  /* 0x000000ffff137224 */ /* 0x000fe400078e0007 */
[----:B------:R-:W-:-:S04]  /*1470*/  IMAD.HI.U32 R7, R2, R6, RZ ;  /* 0x0000000602077227 */ /* 0x000fc800078e00ff */
[----:B------:R-:W-:-:S04]  /*1480*/  IMAD.HI.U32 R3, R2, R0, RZ ;  /* 0x0000000002037227 */ /* 0x000fc800078e00ff */
[----:B------:R-:W-:Y:S02]  /*1490*/  IMAD R27, R27, R29, RZ ;  /* 0x0000001d1b1b7224 */ /* 0x000fe400078e02ff */
[----:B------:R-:W-:Y:S02]  /*14a0*/  IMAD.MOV R9, RZ, RZ, -R9 ;  /* 0x000000ffff097224 */ /* 0x000fe400078e0a09 */
[----:B------:R-:W-:Y:S02]  /*14b0*/  IMAD.MOV R7, RZ, RZ, -R7 ;  /* 0x000000ffff077224 */ /* 0x000fe400078e0a07 */
[----:B------:R-:W-:Y:S02]  /*14c0*/  IMAD.MOV R3, RZ, RZ, -R3 ;  /* 0x000000ffff037224 */ /* 0x000fe400078e0a03 */
[----:B------:R-:W-:-:S04]  /*14d0*/  IMAD.HI.U32 R27, R5, R27, R4 ;  /* 0x0000001b051b7227 */ /* 0x000fc800078e0004 */
[C---:B------:R-:W-:Y:S02]  /*14e0*/  IMAD R5, R20.reuse, R9, R8 ;  /* 0x0000000914057224 */ /* 0x040fe400078e0208 */
[C---:B------:R-:W-:Y:S02]  /*14f0*/  IMAD R4, R20.reuse, R7, R6 ;  /* 0x0000000714047224 */ /* 0x040fe400078e0206 */
[----:B------:R-:W-:Y:S01]  /*1500*/  IMAD R0, R20, R3, R0 ;  /* 0x0000000314007224 */ /* 0x000fe200078e0200 */
[----:B------:R-:W-:Y:S01]  /*1510*/  IABS R9, R25 ;  /* 0x0000001900097213 */ /* 0x000fe20000000000 */
[----:B------:R0:W-:Y:S01]  /*1520*/  STL [R1+0x2c], R5 ;  /* 0x00002c0501007387 */ /* 0x0001e20000100800 */
[----:B------:R-:W-:Y:S02]  /*1530*/  IABS R7, R26 ;  /* 0x0000001a00077213 */ /* 0x000fe40000000000 */
[----:B------:R-:W-:Y:S01]  /*1540*/  IABS R3, R22 ;  /* 0x0000001600037213 */ /* 0x000fe20000000000 */
[----:B------:R-:W-:Y:S04]  /*1550*/  STL [R1+0x28], R4 ;  /* 0x0000280401007387 */ /* 0x000fe80000100800 */
[----:B------:R1:W-:Y:S01]  /*1560*/  STL [R1+0x24], R0 ;  /* 0x0000240001007387 */ /* 0x0003e20000100800 */
[----:B0-----:R-:W-:Y:S01]  /*1570*/  IABS R5, R21 ;  /* 0x0000001500057213 */ /* 0x001fe20000000000 */
[----:B------:R-:W-:-:S04]  /*1580*/  IMAD.HI.U32 R8, R2, R7, RZ ;  /* 0x0000000702087227 */ /* 0x000fc800078e00ff */
[----:B------:R-:W-:Y:S01]  /*1590*/  IMAD.HI.U32 R6, R2, R5, RZ ;  /* 0x0000000502067227 */ /* 0x000fe200078e00ff */
[----:B-1----:R-:W-:-:S03]  /*15a0*/  IABS R0, R10 ;  /* 0x0000000a00007213 */ /* 0x002fc60000000000 */
[----:B------:R-:W-:-:S04]  /*15b0*/  IMAD.HI.U32 R10, R2, R9, RZ ;  /* 0x00000009020a7227 */ /* 0x000fc800078e00ff */
[----:B------:R-:W-:-:S04]  /*15c0*/  IMAD.HI.U32 R4, R2, R3, RZ ;  /* 0x0000000302047227 */ /* 0x000fc800078e00ff */
[----:B------:R-:W-:-:S04]  /*15d0*/  IMAD.HI.U32 R2, R2, R0, RZ ;  /* 0x0000000002027227 */ /* 0x000fc800078e00ff */
[----:B------:R-:W-:Y:S02]  /*15e0*/  IMAD.MOV R10, RZ, RZ, -R10 ;  /* 0x000000ffff0a7224 */ /* 0x000fe400078e0a0a */
[----:B------:R-:W-:Y:S02]  /*15f0*/  IMAD.MOV R8, RZ, RZ, -R8 ;  /* 0x000000ffff087224 */ /* 0x000fe400078e0a08 */
[----:B------:R-:W-:Y:S02]  /*1600*/  IMAD.MOV R6, RZ, RZ, -R6 ;  /* 0x000000ffff067224 */ /* 0x000fe400078e0a06 */
[----:B------:R-:W-:Y:S02]  /*1610*/  IMAD.MOV R4, RZ, RZ, -R4 ;  /* 0x000000ffff047224 */ /* 0x000fe400078e0a04 */
[----:B------:R-:W-:Y:S02]  /*1620*/  IMAD.MOV R2, RZ, RZ, -R2 ;  /* 0x000000ffff027224 */ /* 0x000fe400078e0a02 */
[----:B------:R-:W-:-:S02]  /*1630*/  IMAD R9, R20, R10, R9 ;  /* 0x0000000a14097224 */ /* 0x000fc400078e0209 */
[C---:B------:R-:W-:Y:S02]  /*1640*/  IMAD R7, R20.reuse, R8, R7 ;  /* 0x0000000814077224 */ /* 0x040fe400078e0207 */
[C---:B------:R-:W-:Y:S02]  /*1650*/  IMAD R5, R20.reuse, R6, R5 ;  /* 0x0000000614057224 */ /* 0x040fe400078e0205 */
[C---:B------:R-:W-:Y:S01]  /*1660*/  IMAD R3, R20.reuse, R4, R3 ;  /* 0x0000000414037224 */ /* 0x040fe200078e0203 */
[----:B------:R0:W-:Y:S01]  /*1670*/  STL [R1+0x20], R9 ;  /* 0x0000200901007387 */ /* 0x0001e20000100800 */
[----:B------:R-:W-:-:S03]  /*1680*/  IMAD R0, R20, R2, R0 ;  /* 0x0000000214007224 */ /* 0x000fc600078e0200 */
[----:B------:R1:W-:Y:S04]  /*1690*/  STL [R1+0x1c], R7 ;  /* 0x00001c0701007387 */ /* 0x0003e80000100800 */
[----:B------:R2:W-:Y:S01]  /*16a0*/  STL [R1+0x18], R5 ;  /* 0x0000180501007387 */ /* 0x0005e20000100800 */
[----:B0-----:R-:W-:-:S03]  /*16b0*/  IABS R9, R23 ;  /* 0x0000001700097213 */ /* 0x001fc60000000000 */
[----:B------:R0:W-:Y:S01]  /*16c0*/  STL [R1+0x14], R3 ;  /* 0x0000140301007387 */ /* 0x0001e20000100800 */
[----:B-1----:R-:W-:-:S03]  /*16d0*/  IABS R7, R16 ;  /* 0x0000001000077213 */ /* 0x002fc60000000000 */
[----:B------:R1:W-:Y:S01]  /*16e0*/  STL [R1+0x10], R0 ;  /* 0x0000100001007387 */ /* 0x0003e20000100800 */
[----:B--2---:R-:W-:Y:S01]  /*16f0*/  IABS R5, R17 ;  /* 0x0000001100057213 */ /* 0x004fe20000000000 */
[----:B------:R-:W-:Y:S01]  /*1700*/  IMAD.HI.U32 R10, R27, R9, RZ ;  /* 0x000000091b0a7227 */ /* 0x000fe200078e00ff */
[----:B0-----:R-:W-:-:S03]  /*1710*/  IABS R3, R18 ;  /* 0x0000001200037213 */ /* 0x001fc60000000000 */
        /* <DEDUP_REMOVED lines=14> */
[----:B------:R-:W-:Y:S01]  /*1800*/  STL [R1+0xc], R9 ;  /* 0x00000c0901007387 */ /* 0x000fe20000100800 */
[----:B------:R-:W-:-:S03]  /*1810*/  IMAD R3, R29, R4, R3 ;  /* 0x000000041d037224 */ /* 0x000fc600078e0203 */
[----:B------:R-:W-:Y:S01]  /*1820*/  STL [R1+0x8], R7 ;  /* 0x0000080701007387 */ /* 0x000fe20000100800 */
[----:B------:R-:W-:-:S03]  /*1830*/  IABS R2, R12 ;  /* 0x0000000c00027213 */ /* 0x000fc60000000000 */
[----:B------:R0:W-:Y:S04]  /*1840*/  STL [R1+0x4], R5 ;  /* 0x0000040501007387 */ /* 0x0001e80000100800 */
[----:B------:R-:W-:Y:S01]  /*1850*/  STL [R1+0x37c4], R0 ;  /* 0x0037c40001007387 */ /* 0x000fe20000100800 */
[----:B------:R-:W-:-:S03]  /*1860*/  IABS R4, R14 ;  /* 0x0000000e00047213 */ /* 0x000fc60000000000 */
[----:B------:R1:W-:Y:S01]  /*1870*/  STL [R1], R3 ;  /* 0x0000000301007387 */ /* 0x0003e20000100800 */
[----:B0-----:R-:W-:-:S03]  /*1880*/  IABS R5, R15 ;  /* 0x0000000f00057213 */ /* 0x001fc60000000000 */
[----:B------:R-:W2:Y:S01]  /*1890*/  LDL R15, [R1+0x3650] ;  /* 0x00365000010f7983 */ /* 0x000ea20000100800 */
[----:B------:R-:W-:-:S03]  /*18a0*/  IABS R6, R11 ;  /* 0x0000000b00067213 */ /* 0x000fc60000000000 */
[----:B------:R-:W3:Y:S01]  /*18b0*/  LDL R19, [R1+0x364c] ;  /* 0x00364c0001137983 */ /* 0x000ee20000100800 */
[----:B-1----:R-:W-:-:S03]  /*18c0*/  IABS R3, R13 ;  /* 0x0000000d00037213 */ /* 0x002fc60000000000 */
[----:B------:R-:W4:Y:S01]  /*18d0*/  LDL R12, [R1+0x3648] ;  /* 0x00364800010c7983 */ /* 0x000f220000100800 */
[----:B------:R-:W-:-:S03]  /*18e0*/  IMAD.HI.U32 R11, R27, R2, RZ ;  /* 0x000000021b0b7227 */ /* 0x000fc600078e00ff */
[----:B------:R-:W5:Y:S01]  /*18f0*/  LDL R13, [R1+0x3644] ;  /* 0x00364400010d7983 */ /* 0x000f620000100800 */
[----:B------:R-:W-:-:S03]  /*1900*/  IMAD.HI.U32 R10, R27, R3, RZ ;  /* 0x000000031b0a7227 */ /* 0x000fc600078e00ff */
[----:B------:R-:W5:Y:S01]  /*1910*/  LDL R14, [R1+0x3640] ;  /* 0x00364000010e7983 */ /* 0x000f620000100800 */
        /* <DEDUP_REMOVED lines=14> */
[----:B------:R-:W-:Y:S04]  /*1a00*/  STL [R1+0x37a8], R3 ;  /* 0x0037a80301007387 */ /* 0x000fe80000100800 */
[----:B------:R1:W-:Y:S04]  /*1a10*/  STL [R1+0x37a0], R4 ;  /* 0x0037a00401007387 */ /* 0x0003e80000100800 */
[----:B------:R-:W-:Y:S04]  /*1a20*/  STL [R1+0x379c], R5 ;  /* 0x00379c0501007387 */ /* 0x000fe80000100800 */
[----:B------:R0:W-:Y:S04]  /*1a30*/  STL [R1+0x37ac], R6 ;  /* 0x0037ac0601007387 */ /* 0x0001e80000100800 */
[----:B------:R-:W5:Y:S04]  /*1a40*/  LDL R22, [R1+0x363c] ;  /* 0x00363c0001167983 */ /* 0x000f680000100800 */
[----:B------:R-:W5:Y:S04]  /*1a50*/  LDL R23, [R1+0x3638] ;  /* 0x0036380001177983 */ /* 0x000f680000100800 */
[----:B------:R-:W5:Y:S04]  /*1a60*/  LDL R17, [R1+0x3634] ;  /* 0x0036340001117983 */ /* 0x000f680000100800 */
[----:B------:R-:W5:Y:S01]  /*1a70*/  LDL R18, [R1+0x3630] ;  /* 0x0036300001127983 */ /* 0x000f620000100800 */
[----:B--2---:R-:W-:-:S02]  /*1a80*/  IABS R15, R15 ;  /* 0x0000000f000f7213 */ /* 0x004fc40000000000 */
[----:B---3--:R-:W-:-:S03]  /*1a90*/  IABS R8, R19 ;  /* 0x0000001300087213 */ /* 0x008fc60000000000 */
[----:B------:R-:W-:Y:S01]  /*1aa0*/  IMAD.HI.U32 R7, R27, R15, RZ ;  /* 0x0000000f1b077227 */ /* 0x000fe200078e00ff */
[----:B------:R-:W2:Y:S01]  /*1ab0*/  LDL R19, [R1+0x362c] ;  /* 0x00362c0001137983 */ /* 0x000ea20000100800 */
[----:B----4-:R-:W-:Y:S02]  /*1ac0*/  IABS R9, R12 ;  /* 0x0000000c00097213 */ /* 0x010fe40000000000 */
[----:B-----5:R-:W-:-:S03]  /*1ad0*/  IABS R10, R13 ;  /* 0x0000000d000a7213 */ /* 0x020fc60000000000 */
[----:B------:R-:W-:Y:S01]  /*1ae0*/  IMAD.HI.U32 R13, R27, R9, RZ ;  /* 0x000000091b0d7227 */ /* 0x000fe200078e00ff */
[----:B------:R-:W-:-:S03]  /*1af0*/  IABS R11, R14 ;  /* 0x0000000e000b7213 */ /* 0x000fc60000000000 */
        /* <DEDUP_REMOVED lines=14> */
[----:B------:R3:W-:Y:S04]  /*1be0*/  STL [R1+0x37b4], R8 ;  /* 0x0037b40801007387 */ /* 0x0007e80000100800 */
[----:B------:R-:W-:Y:S04]  /*1bf0*/  STL [R1+0x37b8], R9 ;  /* 0x0037b80901007387 */ /* 0x000fe80000100800 */
[----:B------:R-:W-:Y:S04]  /*1c00*/  STL [R1+0x37bc], R10 ;  /* 0x0037bc0a01007387 */ /* 0x000fe80000100800 */
[----:B------:R-:W-:Y:S01]  /*1c10*/  STL [R1+0x37c0], R11 ;  /* 0x0037c00b01007387 */ /* 0x000fe20000100800 */
[----:B------:R-:W-:-:S03]  /*1c20*/  IABS R12, R22 ;  /* 0x00000016000c7213 */ /* 0x000fc60000000000 */
[----:B------:R-:W4:Y:S04]  /*1c30*/  LDL R26, [R1+0x3620] ;  /* 0x00362000011a7983 */ /* 0x000f280000100800 */
[----:B------:R-:W5:Y:S01]  /*1c40*/  LDL R24, [R1+0x3628] ;  /* 0x0036280001187983 */ /* 0x000f620000100800 */
[----:B------:R-:W-:-:S03]  /*1c50*/  IABS R13, R23 ;  /* 0x00000017000d7213 */ /* 0x000fc60000000000 */
[----:B------:R-:W3:Y:S04]  /*1c60*/  LDL R22, [R1+0x361c] ;  /* 0x00361c0001167983 */ /* 0x000ee80000100800 */
[----:B------:R-:W3:Y:S04]  /*1c70*/  LDL R25, [R1+0x3624] ;  /* 0x0036240001197983 */ /* 0x000ee80000100800 */
[----:B------:R-:W3:Y:S04]  /*1c80*/  LDL R23, [R1+0x3618] ;  /* 0x0036180001177983 */ /* 0x000ee80000100800 */
[----:B0-----:R-:W3:Y:S04]  /*1c90*/  LDL R2, [R1+0x3608] ;  /* 0x0036080001027983 */ /* 0x001ee80000100800 */
[----:B-1----:R-:W3:Y:S04]  /*1ca0*/  LDL R4, [R1+0x3614] ;  /* 0x0036140001047983 */ /* 0x002ee80000100800 */
[----:B------:R-:W3:Y:S04]  /*1cb0*/  LDL R0, [R1+0x360c] ;  /* 0x00360c0001007983 */ /* 0x000ee80000100800 */
[----:B------:R-:W3:Y:S01]  /*1cc0*/  LDL R3, [R1+0x3610] ;  /* 0x0036100001037983 */ /* 0x000ee20000100800 */
[----:B------:R-:W-:-:S02]  /*1cd0*/  IABS R14, R17 ;  /* 0x00000011000e7213 */ /* 0x000fc40000000000 */
[----:B------:R-:W-:Y:S01]  /*1ce0*/  IABS R15, R18 ;  /* 0x00000012000f7213 */ /* 0x000fe20000000000 */
[----:B------:R-:W-:-:S04]  /*1cf0*/  IMAD.HI.U32 R17, R27, R12, RZ ;  /* 0x0000000c1b117227 */ /* 0x000fc800078e00ff */
[----:B------:R-:W-:-:S04]  /*1d00*/  IMAD.HI.U32 R20, R27, R15, RZ ;  /* 0x0000000f1b147227 */ /* 0x000fc800078e00ff */
[----:B------:R-:W-:-:S04]  /*1d10*/  IMAD.HI.U32 R18, R27, R13, RZ ;  /* 0x0000000d1b127227 */ /* 0x000fc800078e00ff */
[----:B------:R-:W-:Y:S02]  /*1d20*/  IMAD.MOV R17, RZ, RZ, -R17 ;  /* 0x000000ffff117224 */ /* 0x000fe400078e0a11 */
[----:B------:R-:W-:Y:S02]  /*1d30*/  IMAD.MOV R20, RZ, RZ, -R20 ;  /* 0x000000ffff147224 */ /* 0x000fe400078e0a14 */
[----:B------:R-:W-:Y:S02]  /*1d40*/  IMAD.MOV R18, RZ, RZ, -R18 ;  /* 0x000000ffff127224 */ /* 0x000fe400078e0a12 */
[C---:B------:R-:W-:Y:S02]  /*1d50*/  IMAD R12, R29.reuse, R17, R12 ;  /* 0x000000111d0c7224 */ /* 0x040fe400078e020c */
[C---:B------:R-:W-:Y:S02]  /*1d60*/  IMAD R15, R29.reuse, R20, R15 ;  /* 0x000000141d0f7224 */ /* 0x040fe400078e020f */
[----:B------:R-:W-:Y:S01]  /*1d70*/  IMAD R13, R29, R18, R13 ;  /* 0x000000121d0d7224 */ /* 0x000fe200078e020d */
[----:B------:R-:W-:Y:S04]  /*1d80*/  STL [R1+0x3798], R12 ;  /* 0x0037980c01007387 */ /* 0x000fe80000100800 */
[----:B------:R0:W-:Y:S01]  /*1d90*/  STL [R1+0x37c8], R13 ;  /* 0x0037c80d01007387 */ /* 0x0001e20000100800 */
[----:B--2---:R-:W-:Y:S01]  /*1da0*/  IABS R16, R19 ;  /* 0x0000001300107213 */ /* 0x004fe20000000000 */
[----:B------:R-:W-:-:S04]  /*1db0*/  IMAD.HI.U32 R19, R27, R14, RZ ;  /* 0x0000000e1b137227 */ /* 0x000fc800078e00ff */
[----:B------:R-:W-:Y:S02]  /*1dc0*/  IMAD.MOV R19, RZ, RZ, -R19 ;  /* 0x000000ffff137224 */ /* 0x000fe400078e0a13 */
[----:B------:R-:W-:-:S04]  /*1dd0*/  IMAD.HI.U32 R21, R27, R16, RZ ;  /* 0x000000101b157227 */ /* 0x000fc800078e00ff */
[----:B------:R-:W-:Y:S02]  /*1de0*/  IMAD R14, R29, R19, R14 ;  /* 0x000000131d0e7224 */ /* 0x000fe400078e020e */
[----:B------:R-:W-:-:S04]  /*1df0*/  IMAD.MOV R21, RZ, RZ, -R21 ;  /* 0x000000ffff157224 */ /* 0x000fc800078e0a15 */
[----:B------:R-:W-:Y:S01]  /*1e00*/  IMAD R16, R29, R21, R16 ;  /* 0x000000151d107224 */ /* 0x000fe200078e0210 */
[----:B------:R1:W-:Y:S04]  /*1e10*/  STL [R1+0x37cc], R14 ;  /* 0x0037cc0e01007387 */ /* 0x0003e80000100800 */
[----:B------:R-:W2:Y:S04]  /*1e20*/  LDL.LU R6, [R1+0x2c] ;  /* 0x00002c0001067983 */ /* 0x000ea80000300800 */
[----:B------:R-:W2:Y:S01]  /*1e30*/  LDL R5, [R1+0x28] ;  /* 0x0000280001057983 */ /* 0x000ea20000100800 */
[----:B----4-:R-:W-:-:S02]  /*1e40*/  IABS R19, R26 ;  /* 0x0000001a00137213 */ /* 0x010fc40000000000 */
[----:B-----5:R-:W-:Y:S02]  /*1e50*/  IABS R17, R24 ;  /* 0x0000001800117213 */ /* 0x020fe40000000000 */
[----:B---3--:R-:W-:Y:S01]  /*1e60*/  IABS R20, R22 ;  /* 0x0000001600147213 */ /* 0x008fe20000000000 */
[----:B------:R-:W-:Y:S01]  /*1e70*/  IMAD.HI.U32 R24, R27, R19, RZ ;  /* 0x000000131b187227 */ /* 0x000fe200078e00ff */
[----:B------:R-:W-:-:S03]  /*1e80*/  IABS R18, R25 ;  /* 0x0000001900127213 */ /* 0x000fc60000000000 */
[----:B------:R-:W-:Y:S01]  /*1e90*/  IMAD.HI.U32 R22, R27, R17, RZ ;  /* 0x000000111b167227 */ /* 0x000fe200078e00ff */
[----:B------:R-:W-:-:S03]  /*1ea0*/  IABS R21, R23 ;  /* 0x0000001700157213 */ /* 0x000fc60000000000 */
[----:B------:R-:W-:-:S04]  /*1eb0*/  IMAD.HI.U32 R25, R27, R20, RZ ;  /* 0x000000141b197227 */ /* 0x000fc800078e00ff */
[----:B------:R-:W-:Y:S02]  /*1ec0*/  IMAD.MOV R24, RZ, RZ, -R24 ;  /* 0x000000ffff187224 */ /* 0x000fe400078e0a18 */
[----:B------:R-:W-:-:S04]  /*1ed0*/  IMAD.HI.U32 R26, R27, R21, RZ ;  /* 0x000000151b1a7227 */ /* 0x000fc800078e00ff */
[----:B------:R-:W-:Y:S02]  /*1ee0*/  IMAD.MOV R22, RZ, RZ, -R22 ;  /* 0x000000ffff167224 */ /* 0x000fe400078e0a16 */
[----:B------:R-:W-:Y:S02]  /*1ef0*/  IMAD.MOV R25, RZ, RZ, -R25 ;  /* 0x000000ffff197224 */ /* 0x000fe400078e0a19 */
[----:B------:R-:W-:-:S04]  /*1f00*/  IMAD.HI.U32 R23, R27, R18, RZ ;  /* 0x000000121b177227 */ /* 0x000fc800078e00ff */
[C---:B------:R-:W-:Y:S01]  /*1f10*/  IMAD R19, R29.reuse, R24, R19 ;  /* 0x000000181d137224 */ /* 0x040fe200078e0213 */
[----:B------:R-:W-:Y:S01]  /*1f20*/  IABS R24, R2 ;  /* 0x0000000200187213 */ /* 0x000fe20000000000 */
[----:B------:R-:W-:Y:S01]  /*1f30*/  IMAD.MOV R26, RZ, RZ, -R26 ;  /* 0x000000ffff1a7224 */ /* 0x000fe200078e0a1a */
[----:B------:R-:W3:Y:S01]  /*1f40*/  LDL R2, [R1+0x3604] ;  /* 0x0036040001027983 */ /* 0x000ee20000100800 */
[C---:B------:R-:W-:Y:S01]  /*1f50*/  IMAD R17, R29.reuse, R22, R17 ;  /* 0x000000161d117224 */ /* 0x040fe200078e0211 */
[----:B------:R-:W-:Y:S01]  /*1f60*/  IABS R22, R4 ;  /* 0x0000000400167213 */ /* 0x000fe20000000000 */
[C---:B------:R-:W-:Y:S01]  /*1f70*/  IMAD R20, R29.reuse, R25, R20 ;  /* 0x000000191d147224 */ /* 0x040fe200078e0214 */
[----:B------:R-:W-:Y:S01]  /*1f80*/  IABS R25, R0 ;  /* 0x0000000000197213 */ /* 0x000fe20000000000 */
[----:B------:R-:W-:Y:S01]  /*1f90*/  IMAD.MOV R23, RZ, RZ, -R23 ;  /* 0x000000ffff177224 */ /* 0x000fe200078e0a17 */
[----:B------:R-:W4:Y:S01]  /*1fa0*/  LDL R4, [R1+0x3600] ;  /* 0x0036000001047983 */ /* 0x000f220000100800 */
[C---:B------:R-:W-:Y:S01]  /*1fb0*/  IMAD R21, R29.reuse, R26, R21 ;  /* 0x0000001a1d157224 */ /* 0x040fe200078e0215 */
[----:B------:R-:W-:Y:S01]  /*1fc0*/  IABS R26, R28 ;  /* 0x0000001c001a7213 */ /* 0x000fe20000000000 */
[----:B------:R-:W-:Y:S01]  /*1fd0*/  IMAD R18, R29, R23, R18 ;  /* 0x000000171d127224 */ /* 0x000fe200078e0212 */
[----:B------:R-:W-:Y:S01]  /*1fe0*/  IABS R23, R3 ;  /* 0x0000000300177213 */ /* 0x000fe20000000000 */
[C---:B------:R-:W-:Y:S01]  /*1ff0*/  IMAD.HI.U32 R8, R27.reuse, R24, RZ ;  /* 0x000000181b087227 */ /* 0x040fe200078e00ff */
[----:B0-----:R-:W5:Y:S03]  /*2000*/  LDL.LU R13, [R1+0x24] ;  /* 0x00002400010d7983 */ /* 0x001f660000300800 */
[C---:B------:R-:W-:Y:S01]  /*2010*/  IMAD.HI.U32 R28, R27.reuse, R22, RZ ;  /* 0x000000161b1c7227 */ /* 0x040fe200078e00ff */
[----:B-1----:R-:W3:Y:S03]  /*2020*/  LDL R14, [R1+0x10] ;  /* 0x00001000010e7983 */ /* 0x002ee60000100800 */
[----:B------:R-:W-:Y:S01]  /*2030*/  IMAD.HI.U32 R7, R27, R25, RZ ;  /* 0x000000191b077227 */ /* 0x000fe200078e00ff */
[----:B------:R-:W3:Y:S03]  /*2040*/  LDL.LU R0, [R1+0x20] ;  /* 0x0000200001007983 */ /* 0x000ee60000300800 */
[----:B------:R-:W-:Y:S01]  /*2050*/  IMAD.MOV R12, RZ, RZ, -R8 ;  /* 0x000000ffff0c7224 */ /* 0x000fe200078e0a08 */
[----:B------:R-:W4:Y:S01]  /*2060*/  LDL.LU R11, [R1+0x1c] ;  /* 0x00001c00010b7983 */ /* 0x000f220000300800 */
[----:B------:R-:W-:-:S02]  /*2070*/  IMAD.MOV R28, RZ, RZ, -R28 ;  /* 0x000000ffff1c7224 */ /* 0x000fc400078e0a1c */
[----:B------:R-:W-:Y:S01]  /*2080*/  IMAD.MOV R8, RZ, RZ, -R7 ;  /* 0x000000ffff087224 */ /* 0x000fe200078e0a07 */
[----:B------:R-:W4:Y:S01]  /*2090*/  LDL.LU R10, [R1+0x18] ;  /* 0x00001800010a7983 */ /* 0x000f220000300800 */
[----:B------:R-:W-:-:S03]  /*20a0*/  IMAD.HI.U32 R3, R27, R23, RZ ;  /* 0x000000171b037227 */ /* 0x000fc600078e00ff */
[----:B------:R-:W4:Y:S01]  /*20b0*/  LDL.LU R9, [R1+0x14] ;  /* 0x0000140001097983 */ /* 0x000f220000300800 */
[----:B------:R-:W-:-:S04]  /*20c0*/  IMAD.HI.U32 R7, R27, R26, RZ ;  /* 0x0000001a1b077227 */ /* 0x000fc800078e00ff */
[C---:B------:R-:W-:Y:S02]  /*20d0*/  IMAD R22, R29.reuse, R28, R22 ;  /* 0x0000001c1d167224 */ /* 0x040fe400078e0216 */
[----:B------:R-:W-:Y:S02]  /*20e0*/  IMAD.MOV R3, RZ, RZ, -R3 ;  /* 0x000000ffff037224 */ /* 0x000fe400078e0a03 */
[----:B------:R-:W-:Y:S02]  /*20f0*/  IMAD.MOV R28, RZ, RZ, -R7 ;  /* 0x000000ffff1c7224 */ /* 0x000fe400078e0a07 */
[C---:B------:R-:W-:Y:S02]  /*2100*/  IMAD R23, R29.reuse, R3, R23 ;  /* 0x000000031d177224 */ /* 0x040fe400078e0217 */
[C---:B------:R-:W-:Y:S02]  /*2110*/  IMAD R24, R29.reuse, R12, R24 ;  /* 0x0000000c1d187224 */ /* 0x040fe400078e0218 */
[----:B------:R-:W-:-:S02]  /*2120*/  IMAD R25, R29, R8, R25 ;  /* 0x000000081d197224 */ /* 0x000fc400078e0219 */
[----:B------:R-:W-:Y:S02]  /*2130*/  IMAD R26, R29, R28, R26 ;  /* 0x0000001c1d1a7224 */ /* 0x000fe400078e021a */
[----:B------:R-:W4:Y:S01]  /*2140*/  LDL.LU R29, [R1+0x28] ;  /* 0x00002800011d7983 */ /* 0x000f220000300800 */
[----:B------:R-:W-:-:S04]  /*2150*/  IABS R3, c[0x0][0x178] ;  /* 0x00005e0000037a13 */ /* 0x000fc80000000000 */
[C---:B--2---:R-:W-:Y:S02]  /*2160*/  ISETP.GT.U32.AND P1, PT, R3.reuse, R6, PT ;  /* 0x000000060300720c */ /* 0x044fe40003f24070 */
[----:B------:R-:W-:-:S11]  /*2170*/  ISETP.GT.U32.AND P0, PT, R3, R5, PT ;  /* 0x000000050300720c */ /* 0x000fd60003f04070 */
[----:B------:R-:W-:Y:S01]  /*2180*/  @!P1 IMAD.IADD R6, R6, 0x1, -R3 ;  /* 0x0000000106069824 */ /* 0x000fe200078e0a03 */
[C---:B-----5:R-:W-:Y:S02]  /*2190*/  ISETP.GT.U32.AND P3, PT, R3.reuse, R13, PT ;  /* 0x0000000d0300720c */ /* 0x060fe40003f64070 */
[C---:B---3--:R-:W-:Y:S02]  /*21a0*/  ISETP.GT.U32.AND P5, PT, R3.reuse, R0, PT ;  /* 0x000000000300720c */ /* 0x048fe40003fa4070 */
[----:B----4-:R-:W-:-:S09]  /*21b0*/  ISETP.GT.U32.AND P6, PT, R3, R11, PT ;  /* 0x0000000b0300720c */ /* 0x010fd20003fc4070 */
[--C-:B------:R-:W-:Y:S01]  /*21c0*/  @!P3 IMAD.IADD R13, R13, 0x1, -R3.reuse ;  /* 0x000000010d0db824 */ /* 0x100fe200078e0a03 */
[C---:B------:R-:W-:Y:S02]  /*21d0*/  ISETP.GT.U32.AND P1, PT, R3.reuse, R14, PT ;  /* 0x0000000e0300720c */ /* 0x040fe40003f24070 */
[C---:B------:R-:W-:Y:S01]  /*21e0*/  ISETP.GT.U32.AND P4, PT, R3.reuse, R10, PT ;  /* 0x0000000a0300720c */ /* 0x040fe20003f84070 */
[--C-:B------:R-:W-:Y:S01]  /*21f0*/  @!P5 IMAD.IADD R0, R0, 0x1, -R3.reuse ;  /* 0x000000010000d824 */ /* 0x100fe200078e0a03 */
[----:B------:R-:W-:Y:S01]  /*2200*/  ISETP.GT.U32.AND P5, PT, R3, R13, PT ;  /* 0x0000000d0300720c */ /* 0x000fe20003fa4070 */
[----:B------:R-:W-:-:S03]  /*2210*/  @!P6 IMAD.IADD R11, R11, 0x1, -R3 ;  /* 0x000000010b0be824 */ /* 0x000fc600078e0a03 */
[----:B------:R-:W-:Y:S02]  /*2220*/  ISETP.GT.U32.AND P6, PT, R3, R0, PT ;  /* 0x000000000300720c */ /* 0x000fe40003fc4070 */
[----:B------:R-:W-:Y:S01]  /*2230*/  IABS R2, R2 ;  /* 0x0000000200027213 */ /* 0x000fe20000000000 */
[----:B------:R-:W-:Y:S01]  /*2240*/  @!P0 IMAD.IADD R29, R29, 0x1, -R3 ;  /* 0x000000011d1d8824 */ /* 0x000fe200078e0a03 */
[----:B------:R-:W-:-:S04]  /*2250*/  ISETP.GT.U32.AND P0, PT, R3, R6, PT ;  /* 0x000000060300720c */ /* 0x000fc80003f04070 */
[----:B------:R-:W-:Y:S02]  /*2260*/  ISETP.GT.U32.AND P3, PT, R3, R29, PT ;  /* 0x0000001d0300720c */ /* 0x000fe40003f64070 */
[----:B------:R-:W-:Y:S01]  /*2270*/  IABS R4, R4 ;  /* 0x0000000400047213 */ /* 0x000fe20000000000 */
[----:B------:R-:W-:Y:S02]  /*2280*/  IMAD.MOV.U32 R7, RZ, RZ, R2 ;  /* 0x000000ffff077224 */ /* 0x000fe400078e0002 */
[--C-:B------:R-:W-:Y:S01]  /*2290*/  @!P1 IMAD.IADD R14, R14, 0x1, -R3.reuse ;  /* 0x000000010e0e9824 */ /* 0x100fe200078e0a03 */
[----:B------:R-:W2:Y:S01]  /*22a0*/  LDL R2, [R1+0x4] ;  /* 0x0000040001027983 */ /* 0x000ea20000100800 */
[----:B------:R-:W-:Y:S02]  /*22b0*/  IMAD.MOV.U32 R28, RZ, RZ, R4 ;  /* 0x000000ffff1c7224 */ /* 0x000fe400078e0004 */
[--C-:B------:R-:W-:Y:S01]  /*22c0*/  @!P0 IMAD.IADD R6, R6, 0x1, -R3.reuse ;  /* 0x0000000106068824 */ /* 0x100fe200078e0a03 */
[----:B------:R-:W3:Y:S01]  /*22d0*/  LDL.LU R4, [R1+0xc] ;  /* 0x00000c0001047983 */ /* 0x000ee20000300800 */
[----:B------:R-:W-:-:S02]  /*22e0*/  @!P5 IMAD.IADD R13, R13, 0x1, -R3 ;  /* 0x000000010d0dd824 */ /* 0x000fc400078e0a03 */
[--C-:B------:R-:W-:Y:S01]  /*22f0*/  @!P3 IMAD.IADD R29, R29, 0x1, -R3.reuse ;  /* 0x000000011d1db824 */ /* 0x100fe200078e0a03 */
[----:B------:R-:W4:Y:S01]  /*2300*/  LDL.LU R5, [R1+0x8] ;  /* 0x0000080001057983 */ /* 0x000f220000300800 */
[----:B------:R-:W-:-:S03]  /*2310*/  @!P4 IMAD.IADD R10, R10, 0x1, -R3 ;  /* 0x000000010a0ac824 */ /* 0x000fc600078e0a03 */
[----:B------:R-:W5:Y:S01]  /*2320*/  LDL.LU R12, [R1] ;  /* 0x00000000010c7983 */ /* 0x000f620000300800 */
[----:B------:R-:W-:Y:S01]  /*2330*/  @!P6 IMAD.IADD R0, R0, 0x1, -R3 ;  /* 0x000000010000e824 */ /* 0x000fe200078e0a03 */
[C---:B------:R-:W-:Y:S02]  /*2340*/  ISETP.GT.U32.AND P4, PT, R3.reuse, R14, PT ;  /* 0x0000000e0300720c */ /* 0x040fe40003f84070 */
[----:B------:R0:W-:Y:S04]  /*2350*/  @!P1 STL [R1+0x10], R14 ;  /* 0x0000100e01009387 */ /* 0x0001e80000100800 */
[----:B------:R-:W-:Y:S04]  /*2360*/  STL [R1+0x2c], R6 ;  /* 0x00002c0601007387 */ /* 0x000fe80000100800 */
[----:B------:R-:W-:Y:S04]  /*2370*/  STL [R1+0x28], R29 ;  /* 0x0000281d01007387 */ /* 0x000fe80000100800 */
[----:B0-----:R-:W5:Y:S04]  /*2380*/  LDL.LU R14, [R1+0x37cc] ;  /* 0x0037cc00010e7983 */ /* 0x001f680000300800 */
[----:B------:R0:W-:Y:S04]  /*2390*/  STL [R1+0x24], R13 ;  /* 0x0000240d01007387 */ /* 0x0001e80000100800 */
[----:B0-----:R-:W5:Y:S04]  /*23a0*/  LDL.LU R13, [R1+0x37c8] ;  /* 0x0037c800010d7983 */ /* 0x001f680000300800 */
[----:B------:R0:W-:Y:S04]  /*23b0*/  STL [R1+0x20], R0 ;  /* 0x0000200001007387 */ /* 0x0001e80000100800 */
[----:B0-----:R-:W5:Y:S01]  /*23c0*/  LDL.LU R0, [R1+0x37c4] ;  /* 0x0037c40001007983 */ /* 0x001f620000300800 */
[----:B------:R-:W-:-:S02]  /*23d0*/  ISETP.GT.U32.AND P2, PT, R3, R9, PT ;  /* 0x000000090300720c */ /* 0x000fc40003f44070 */
[----:B------:R-:W-:-:S11]  /*23e0*/  ISETP.GT.U32.AND P1, PT, R3, R10, PT ;  /* 0x0000000a0300720c */ /* 0x000fd60003f24070 */
[----:B------:R-:W-:Y:S01]  /*23f0*/  @!P2 IMAD.IADD R9, R9, 0x1, -R3 ;  /* 0x000000010909a824 */ /* 0x000fe200078e0a03 */
[----:B------:R-:W-:-:S04]  /*2400*/  ISETP.GT.U32.AND P2, PT, R3, R11, PT ;  /* 0x0000000b0300720c */ /* 0x000fc80003f44070 */
[----:B------:R-:W-:Y:S01]  /*2410*/  ISETP.GT.U32.AND P0, PT, R3, R9, PT ;  /* 0x000000090300720c */ /* 0x000fe20003f04070 */
[----:B------:R-:W-:Y:S01]  /*2420*/  IMAD.HI.U32 R8, R27, R28, RZ ;  /* 0x0000001c1b087227 */ /* 0x000fe200078e00ff */
[----:B------:R-:W-:-:S03]  /*2430*/  IABS R29, c[0x0][0x17c] ;  /* 0x00005f00001d7a13 */ /* 0x000fc60000000000 */
[----:B------:R-:W-:-:S04]  /*2440*/  @!P1 IMAD.IADD R10, R10, 0x1, -R3 ;  /* 0x000000010a0a9824 */ /* 0x000fc800078e0a03 */
[----:B------:R-:W-:Y:S02]  /*2450*/  @!P2 IMAD.IADD R11, R11, 0x1, -R3 ;  /* 0x000000010b0ba824 */ /* 0x000fe400078e0a03 */
[----:B------:R-:W-:-:S03]  /*2460*/  IMAD.HI.U32 R27, R27, R7, RZ ;  /* 0x000000071b1b7227 */ /* 0x000fc600078e00ff */
[----:B------:R0:W-:Y:S01]  /*2470*/  STL [R1+0x1c], R11 ;  /* 0x00001c0b01007387 */ /* 0x0001e20000100800 */
[----:B------:R-:W-:Y:S02]  /*2480*/  @!P0 IMAD.IADD R9, R9, 0x1, -R3 ;  /* 0x0000000109098824 */ /* 0x000fe400078e0a03 */
[----:B------:R-:W-:Y:S02]  /*2490*/  IMAD.MOV R8, RZ, RZ, -R8 ;  /* 0x000000ffff087224 */ /* 0x000fe400078e0a08 */
[----:B------:R-:W-:Y:S01]  /*24a0*/  IMAD.MOV R6, RZ, RZ, -R27 ;  /* 0x000000ffff067224 */ /* 0x000fe200078e0a1b */
[----:B0-----:R-:W5:Y:S01]  /*24b0*/  LDL.LU R11, [R1+0x37c0] ;  /* 0x0037c000010b7983 */ /* 0x001f620000300800 */
[----:B------:R-:W-:-:S03]  /*24c0*/  IMAD R27, R29, R8, R28 ;  /* 0x000000081d1b7224 */ /* 0x000fc600078e021c */
[----:B------:R0:W-:Y:S01]  /*24d0*/  STL [R1+0x18], R10 ;  /* 0x0000180a01007387 */ /* 0x0001e20000100800 */
[C---:B------:R-:W-:Y:S01]  /*24e0*/  IMAD R28, R29.reuse, R6, R7 ;  /* 0x000000061d1c7224 */ /* 0x040fe200078e0207 */
[C---:B------:R-:W-:Y:S02]  /*24f0*/  ISETP.GT.U32.AND P3, PT, R29.reuse, R26, PT ;  /* 0x0000001a1d00720c */ /* 0x040fe40003f64070 */
[----:B0-----:R-:W5:Y:S04]  /*2500*/  LDL.LU R10, [R1+0x37bc] ;  /* 0x0037bc00010a7983 */ /* 0x001f680000300800 */
[----:B------:R0:W-:Y:S04]  /*2510*/  STL [R1+0x14], R9 ;  /* 0x0000140901007387 */ /* 0x0001e80000100800 */
[----:B0-----:R-:W5:Y:S04]  /*2520*/  LDL.LU R9, [R1+0x37b8] ;  /* 0x0037b80001097983 */ /* 0x001f680000300800 */
[----:B------:R-:W5:Y:S04]  /*2530*/  LDL.LU R8, [R1+0x37b4] ;  /* 0x0037b40001087983 */ /* 0x000f680000300800 */
[----:B------:R-:W5:Y:S04]  /*2540*/  LDL.LU R7, [R1+0x37b0] ;  /* 0x0037b00001077983 */ /* 0x000f680000300800 */
[----:B------:R-:W5:Y:S01]  /*2550*/  LDL.LU R6, [R1+0x37ac] ;  /* 0x0037ac0001067983 */ /* 0x000f620000300800 */
[----:B--2---:R-:W-:-:S02]  /*2560*/  ISETP.GT.U32.AND P2, PT, R29, R2, PT ;  /* 0x000000021d00720c */ /* 0x004fc40003f44070 */
[C---:B---3--:R-:W-:Y:S02]  /*2570*/  ISETP.GT.U32.AND P5, PT, R29.reuse, R4, PT ;  /* 0x000000041d00720c */ /* 0x048fe40003fa4070 */
[C---:B----4-:R-:W-:Y:S02]  /*2580*/  ISETP.GT.U32.AND P6, PT, R29.reuse, R5, PT ;  /* 0x000000051d00720c */ /* 0x050fe40003fc4070 */
[C---:B-----5:R-:W-:Y:S02]  /*2590*/  ISETP.GT.U32.AND P1, PT, R29.reuse, R12, PT ;  /* 0x0000000c1d00720c */ /* 0x060fe40003f24070 */
[----:B------:R-:W-:Y:S02]  /*25a0*/  ISETP.GT.U32.AND P0, PT, R29, R0, PT ;  /* 0x000000001d00720c */ /* 0x000fe40003f04070 */
[----:B------:R-:W2:Y:S02]  /*25b0*/  LDL R29, [R1+0x10] ;  /* 0x00001000011d7983 */ /* 0x000ea40000100800 */
[----:B--2---:R-:W-:-:S02]  /*25c0*/  @!P4 IMAD.IADD R29, R29, 0x1, -R3 ;  /* 0x000000011d1dc824 */ /* 0x004fc400078e0a03 */
[----:B------:R-:W2:Y:S04]  /*25d0*/  LDL.LU R3, [R1+0x37a8] ;  /* 0x0037a80001037983 */ /* 0x000ea80000300800 */
[----:B------:R0:W-:Y:S02]  /*25e0*/  @!P4 STL [R1+0x10], R29 ;  /* 0x0000101d0100c387 */ /* 0x0001e40000100800 */
[----:B0-----:R-:W-:-:S05]  /*25f0*/  IABS R29, c[0x0][0x17c] ;  /* 0x00005f00001d7a13 */ /* 0x001fca0000000000 */
[----:B------:R-:W-:-:S05]  /*2600*/  @!P3 IMAD.IADD R26, R26, 0x1, -R29 ;  /* 0x000000011a1ab824 */ /* 0x000fca00078e0a1d */
[----:B------:R-:W-:Y:S01]  /*2610*/  ISETP.GT.U32.AND P4, PT, R29, R26, PT ;  /* 0x0000001a1d00720c */ /* 0x000fe20003f84070 */
[--C-:B------:R-:W-:Y:S02]  /*2620*/  @!P2 IMAD.IADD R2, R2, 0x1, -R29.reuse ;  /* 0x000000010202a824 */ /* 0x100fe400078e0a1d */
[----:B------:R-:W-:-:S03]  /*2630*/  @!P0 IMAD.IADD R0, R0, 0x1, -R29 ;  /* 0x0000000100008824 */ /* 0x000fc600078e0a1d */
[----:B------:R0:W-:Y:S01]  /*2640*/  @!P2 STL [R1+0x4], R2 ;  /* 0x000004020100a387 */ /* 0x0001e20000100800 */
[----:B------:R-:W-:-:S06]  /*2650*/  ISETP.GT.U32.AND P0, PT, R29, R2, PT ;  /* 0x000000021d00720c */ /* 0x000fcc0003f04070 */
[--C-:B------:R-:W-:Y:S01]  /*2660*/  @!P4 IMAD.IADD R26, R26, 0x1, -R29.reuse ;  /* 0x000000011a1ac824 */ /* 0x100fe200078e0a1d */
[----:B0-----:R-:W3:Y:S04]  /*2670*/  LDL.LU R2, [R1+0x37a4] ;  /* 0x0037a40001027983 */ /* 0x001ee80000300800 */
[----:B------:R0:W-:Y:S04]  /*2680*/  STL [R1+0x3754], R26 ;  /* 0x0037541a01007387 */ /* 0x0001e80000100800 */
[----:B0-----:R-:W4:Y:S01]  /*2690*/  LDL.LU R26, [R1+0x4] ;  /* 0x00000400011a7983 */ /* 0x001f220000300800 */
[----:B------:R-:W-:-:S02]  /*26a0*/  @!P5 IMAD.IADD R4, R4, 0x1, -R29 ;  /* 0x000000010404d824 */ /* 0x000fc400078e0a1d */
[----:B------:R-:W-:-:S03]  /*26b0*/  @!P6 IMAD.IADD R5, R5, 0x1, -R29 ;  /* 0x000000010505e824 */ /* 0x000fc600078e0a1d */
[C---:B------:R-:W-:Y:S01]  /*26c0*/  ISETP.GT.U32.AND P5, PT, R29.reuse, R4, PT ;  /* 0x000000041d00720c */ /* 0x040fe20003fa4070 */
[----:B------:R-:W-:Y:S01]  /*26d0*/  @!P1 IMAD.IADD R12, R12, 0x1, -R29 ;  /* 0x000000010c0c9824 */ /* 0x000fe200078e0a1d */
[----:B------:R-:W-:-:S11]  /*26e0*/  ISETP.GT.U32.AND P1, PT, R29, R5, PT ;  /* 0x000000051d00720c */ /* 0x000fd60003f24070 */
[--C-:B------:R-:W-:Y:S01]  /*26f0*/  @!P5 IMAD.IADD R4, R4, 0x1, -R29.reuse ;  /* 0x000000010404d824 */ /* 0x100fe200078e0a1d */
[----:B------:R-:W-:Y:S01]  /*2700*/  ISETP.GT.U32.AND P2, PT, R29, R12, PT ;  /* 0x0000000c1d00720c */ /* 0x000fe20003f44070 */
[----:B------:R-:W-:-:S03]  /*2710*/  @!P1 IMAD.IADD R5, R5, 0x1, -R29 ;  /* 0x0000000105059824 */ /* 0x000fc600078e0a1d */
[----:B------:R0:W-:Y:S04]  /*2720*/  STL [R1+0xc], R4 ;  /* 0x00000c0401007387 */ /* 0x0001e80000100800 */
[----:B0-----:R-:W5:Y:S04]  /*2730*/  LDL.LU R4, [R1+0x37a0] ;  /* 0x0037a00001047983 */ /* 0x001f680000300800 */
[----:B------:R0:W-:Y:S01]  /*2740*/  STL [R1+0x8], R5 ;  /* 0x0000080501007387 */ /* 0x0001e20000100800 */
[----:B------:R-:W-:-:S03]  /*2750*/  @!P2 IMAD.IADD R12, R12, 0x1, -R29 ;  /* 0x000000010c0ca824 */ /* 0x000fc600078e0a1d */
[----:B0-----:R-:W2:Y:S01]  /*2760*/  LDL.LU R5, [R1+0x379c] ;  /* 0x00379c0001057983 */ /* 0x001ea20000300800 */
[----:B------:R-:W-:-:S13]  /*2770*/  ISETP.GT.U32.AND P6, PT, R29, R0, PT ;  /* 0x000000001d00720c */ /* 0x000fda0003fc4070 */
[----:B------:R-:W-:Y:S01]  /*2780*/  @!P6 IMAD.IADD R0, R0, 0x1, -R29 ;  /* 0x000000010000e824 */ /* 0x000fe200078e0a1d */
[----:B------:R-:W-:-:S13]  /*2790*/  ISETP.GT.U32.AND P6, PT, R29, R8, PT ;  /* 0x000000081d00720c */ /* 0x000fda0003fc4070 */
[--C-:B------:R-:W-:Y:S02]  /*27a0*/  @!P6 IMAD.IADD R8, R8, 0x1, -R29.reuse ;  /* 0x000000010808e824 */ /* 0x100fe400078e0a1d */
[----:B----4-:R-:W-:-:S05]  /*27b0*/  @!P0 IMAD.IADD R26, R26, 0x1, -R29 ;  /* 0x000000011a1a8824 */ /* 0x010fca00078e0a1d */
[----:B------:R-:W-:Y:S04]  /*27c0*/  STL [R1+0x3770], R26 ;  /* 0x0037701a01007387 */ /* 0x000fe80000100800 */
[----:B------:R0:W-:Y:S04]  /*27d0*/  STL [R1], R12 ;  /* 0x0000000c01007387 */ /* 0x0001e80000100800 */
[----:B0-----:R-:W4:Y:S01]  /*27e0*/  LDL.LU R12, [R1+0x3798] ;  /* 0x00379800010c7983 */ /* 0x001f220000300800 */
[----:B---3--:R-:W-:-:S13]  /*27f0*/  ISETP.GT.U32.AND P3, PT, R29, R2, PT ;  /* 0x000000021d00720c */ /* 0x008fda0003f64070 */
[----:B------:R-:W-:-:S05]  /*2800*/  @!P3 IMAD.IADD R2, R2, 0x1, -R29 ;  /* 0x000000010202b824 */ /* 0x000fca00078e0a1d */
[----:B------:R-:W-:Y:S01]  /*2810*/  ISETP.GT.U32.AND P6, PT, R29, R2, PT ;  /* 0x000000021d00720c */ /* 0x000fe20003fc4070 */
[----:B------:R-:W-:-:S12]  /*2820*/  STL [R1+0x3768], R0 ;  /* 0x0037680001007387 */ /* 0x000fd80000100800 */
[----:B------:R-:W-:-:S05]  /*2830*/  @!P6 IMAD.IADD R2, R2, 0x1, -R29 ;  /* 0x000000010202e824 */ /* 0x000fca00078e0a1d */
[----:B------:R0:W-:Y:S04]  /*2840*/  STL [R1+0x3764], R2 ;  /* 0x0037640201007387 */ /* 0x0001e80000100800 */
[----:B0-----:R-:W3:Y:S01]  /*2850*/  LDL R2, [R1+0x35d0] ;  /* 0x0035d00001027983 */ /* 0x001ee20000100800 */
[C---:B------:R-:W-:Y:S02]  /*2860*/  ISETP.GT.U32.AND P0, PT, R29.reuse, R6, PT ;  /* 0x000000061d00720c */ /* 0x040fe40003f04070 */
[C---:B--2---:R-:W-:Y:S02]  /*2870*/  ISETP.GT.U32.AND P4, PT, R29.reuse, R3, PT ;  /* 0x000000031d00720c */ /* 0x044fe40003f84070 */
[C---:B-----5:R-:W-:Y:S02]  /*2880*/  ISETP.GT.U32.AND P5, PT, R29.reuse, R4, PT ;  /* 0x000000041d00720c */ /* 0x060fe40003fa4070 */
[----:B------:R-:W-:-:S02]  /*2890*/  ISETP.GT.U32.AND P1, PT, R29, R5, PT ;  /* 0x000000051d00720c */ /* 0x000fc40003f24070 */
[C---:B------:R-:W-:Y:S02]  /*28a0*/  ISETP.GT.U32.AND P2, PT, R29.reuse, R7, PT ;  /* 0x000000071d00720c */ /* 0x040fe40003f44070 */
[----:B------:R-:W-:-:S03]  /*28b0*/  ISETP.GT.U32.AND P3, PT, R29, R9, PT ;  /* 0x000000091d00720c */ /* 0x000fc60003f64070 */
[--C-:B------:R-:W-:Y:S01]  /*28c0*/  @!P0 IMAD.IADD R6, R6, 0x1, -R29.reuse ;  /* 0x0000000106068824 */ /* 0x100fe200078e0a1d */
[----:B------:R-:W-:Y:S01]  /*28d0*/  ISETP.GT.U32.AND P0, PT, R29, R13, PT ;  /* 0x0000000d1d00720c */ /* 0x000fe20003f04070 */
[--C-:B------:R-:W-:Y:S01]  /*28e0*/  @!P4 IMAD.IADD R3, R3, 0x1, -R29.reuse ;  /* 0x000000010303c824 */ /* 0x100fe200078e0a1d */
[C---:B------:R-:W-:Y:S01]  /*28f0*/  ISETP.GT.U32.AND P4, PT, R29.reuse, R10, PT ;  /* 0x0000000a1d00720c */ /* 0x040fe20003f84070 */
[--C-:B------:R-:W-:Y:S01]  /*2900*/  @!P5 IMAD.IADD R4, R4, 0x1, -R29.reuse ;  /* 0x000000010404d824 */ /* 0x100fe200078e0a1d */
[----:B------:R-:W-:Y:S01]  /*2910*/  ISETP.GT.U32.AND P5, PT, R29, R11, PT ;  /* 0x0000000b1d00720c */ /* 0x000fe20003fa4070 */
[--C-:B------:R-:W-:Y:S02]  /*2920*/  @!P1 IMAD.IADD R5, R5, 0x1, -R29.reuse ;  /* 0x0000000105059824 */ /* 0x100fe400078e0a1d */
[--C-:B------:R-:W-:Y:S01]  /*2930*/  @!P2 IMAD.IADD R7, R7, 0x1, -R29.reuse ;  /* 0x000000010707a824 */ /* 0x100fe200078e0a1d */
[----:B------:R-:W-:Y:S01]  /*2940*/  ISETP.GT.U32.AND P2, PT, R29, R14, PT ;  /* 0x0000000e1d00720c */ /* 0x000fe20003f44070 */
[----:B------:R-:W-:Y:S01]  /*2950*/  @!P3 IMAD.IADD R9, R9, 0x1, -R29 ;  /* 0x000000010909b824 */ /* 0x000fe200078e0a1d */
[----:B------:R-:W-:-:S03]  /*2960*/  ISETP.GT.U32.AND P3, PT, R29, R3, PT ;  /* 0x000000031d00720c */ /* 0x000fc60003f64070 */
[--C-:B------:R-:W-:Y:S01]  /*2970*/  @!P0 IMAD.IADD R13, R13, 0x1, -R29.reuse ;  /* 0x000000010d0d8824 */ /* 0x100fe200078e0a1d */
[C---:B------:R-:W-:Y:S01]  /*2980*/  ISETP.GT.U32.AND P0, PT, R29.reuse, R7, PT ;  /* 0x000000071d00720c */ /* 0x040fe20003f04070 */
[--C-:B------:R-:W-:Y:S01]  /*2990*/  @!P4 IMAD.IADD R10, R10, 0x1, -R29.reuse ;  /* 0x000000010a0ac824 */ /* 0x100fe200078e0a1d */
[----:B------:R-:W-:Y:S01]  /*29a0*/  ISETP.GT.U32.AND P4, PT, R29, R4, PT ;  /* 0x000000041d00720c */ /* 0x000fe20003f84070 */
[----:B------:R-:W-:Y:S01]  /*29b0*/  @!P5 IMAD.IADD R11, R11, 0x1, -R29 ;  /* 0x000000010b0bd824 */ /* 0x000fe200078e0a1d */
[----:B------:R-:W-:-:S03]  /*29c0*/  ISETP.GT.U32.AND P5, PT, R29, R5, PT ;  /* 0x000000051d00720c */ /* 0x000fc60003fa4070 */
        /* <DEDUP_REMOVED lines=8> */
[--C-:B------:R-:W-:Y:S01]  /*2a50*/  @!P5 IMAD.IADD R5, R5, 0x1, -R29.reuse ;  /* 0x000000010505d824 */ /* 0x100fe200078e0a1d */
[----:B------:R-:W-:Y:S01]  /*2a60*/  ISETP.GT.U32.AND P5, PT, R29, R11, PT ;  /* 0x0000000b1d00720c */ /* 0x000fe20003fa4070 */
[----:B------:R-:W-:Y:S02]  /*2a70*/  STL [R1+0x376c], R3 ;  /* 0x00376c0301007387 */ /* 0x000fe40000100800 */
[--C-:B------:R-:W-:Y:S02]  /*2a80*/  @!P2 IMAD.IADD R8, R8, 0x1, -R29.reuse ;  /* 0x000000010808a824 */ /* 0x100fe400078e0a1d */
[----:B------:R-:W-:Y:S01]  /*2a90*/  STL [R1+0x375c], R4 ;  /* 0x00375c0401007387 */ /* 0x000fe20000100800 */
[----:B------:R-:W-:-:S03]  /*2aa0*/  @!P3 IMAD.IADD R9, R9, 0x1, -R29 ;  /* 0x000000010909b824 */ /* 0x000fc600078e0a1d */
[----:B------:R-:W-:Y:S01]  /*2ab0*/  STL [R1+0x3760], R5 ;  /* 0x0037600501007387 */ /* 0x000fe20000100800 */
[--C-:B------:R-:W-:Y:S01]  /*2ac0*/  @!P0 IMAD.IADD R13, R13, 0x1, -R29.reuse ;  /* 0x000000010d0d8824 */ /* 0x100fe200078e0a1d */
[----:B------:R-:W-:Y:S01]  /*2ad0*/  ISETP.GT.U32.AND P0, PT, R29, R20, PT ;  /* 0x000000141d00720c */ /* 0x000fe20003f04070 */
[--C-:B------:R-:W-:Y:S02]  /*2ae0*/  @!P4 IMAD.IADD R10, R10, 0x1, -R29.reuse ;  /* 0x000000010a0ac824 */ /* 0x100fe400078e0a1d */
[----:B------:R-:W-:Y:S01]  /*2af0*/  @!P5 IMAD.IADD R11, R11, 0x1, -R29 ;  /* 0x000000010b0bd824 */ /* 0x000fe200078e0a1d */
[----:B------:R-:W0:Y:S01]  /*2b00*/  S2R R26, SR_TID.X ;  /* 0x00000000001a7919 */ /* 0x000e220000002100 */
[----:B------:R-:W-:-:S08]  /*2b10*/  ISETP.GT.U32.AND P2, PT, R29, R15, PT ;  /* 0x0000000f1d00720c */ /* 0x000fd00003f44070 */
[----:B------:R-:W-:Y:S01]  /*2b20*/  @!P0 IMAD.IADD R20, R20, 0x1, -R29 ;  /* 0x0000000114148824 */ /* 0x000fe200078e0a1d */
[----:B------:R-:W-:-:S04]  /*2b30*/  ISETP.GT.U32.AND P0, PT, R29, R28, PT ;  /* 0x0000001c1d00720c */ /* 0x000fc80003f04070 */
[----:B------:R-:W-:-:S09]  /*2b40*/  @!P2 IMAD.IADD R15, R15, 0x1, -R29 ;  /* 0x000000010f0fa824 */ /* 0x000fd200078e0a1d */
[----:B------:R-:W-:Y:S02]  /*2b50*/  @!P0 IMAD.IADD R28, R28, 0x1, -R29 ;  /* 0x000000011c1c8824 */ /* 0x000fe400078e0a1d */
[----:B0-----:R-:W-:-:S05]  /*2b60*/  IMAD.SHL.U32 R26, R26, 0x2, RZ ;  /* 0x000000021a1a7824 */ /* 0x001fca00078e00ff */
[----:B------:R-:W-:Y:S02]  /*2b70*/  LOP3.LUT R0, R26, 0x10, RZ, 0xc0, !PT ;  /* 0x000000101a007812 */ /* 0x000fe400078ec0ff */
[----:B----4-:R-:W-:-:S13]  /*2b80*/  ISETP.GT.U32.AND P1, PT, R29, R12, PT ;  /* 0x0000000c1d00720c */ /* 0x010fda0003f24070 */
[----:B------:R-:W-:Y:S01]  /*2b90*/  @!P1 IMAD.IADD R12, R12, 0x1, -R29 ;  /* 0x000000010c0c9824 */ /* 0x000fe200078e0a1d */
[----:B------:R-:W-:-:S13]  /*2ba0*/  ISETP.GT.U32.AND P1, PT, R29, R6, PT ;  /* 0x000000061d00720c */ /* 0x000fda0003f24070 */
[----:B------:R-:W-:Y:S01]  /*2bb0*/  @!P1 IMAD.IADD R6, R6, 0x1, -R29 ;  /* 0x0000000106069824 */ /* 0x000fe200078e0a1d */
[----:B------:R-:W-:-:S04]  /*2bc0*/  ISETP.GT.U32.AND P1, PT, R29, R14, PT ;  /* 0x0000000e1d00720c */ /* 0x000fc80003f24070 */
[----:B------:R-:W-:Y:S04]  /*2bd0*/  STL [R1+0x3774], R6 ;  /* 0x0037740601007387 */ /* 0x000fe80000100800 */
[----:B------:R-:W-:Y:S04]  /*2be0*/  STL [R1+0x3778], R7 ;  /* 0x0037780701007387 */ /* 0x000fe80000100800 */
[----:B------:R0:W-:Y:S01]  /*2bf0*/  STL [R1+0x377c], R8 ;  /* 0x00377c0801007387 */ /* 0x0001e20000100800 */
[C---:B------:R-:W-:Y:S01]  /*2c00*/  ISETP.GT.U32.AND P6, PT, R29.reuse, R12, PT ;  /* 0x0000000c1d00720c */ /* 0x040fe20003fc4070 */
[--C-:B------:R-:W-:Y:S01]  /*2c10*/  @!P1 IMAD.IADD R14, R14, 0x1, -R29.reuse ;  /* 0x000000010e0e9824 */ /* 0x100fe200078e0a1d */
[----:B------:R-:W-:Y:S01]  /*2c20*/  ISETP.GT.U32.AND P1, PT, R29, R21, PT ;  /* 0x000000151d00720c */ /* 0x000fe20003f24070 */
[----:B0-----:R-:W2:Y:S04]  /*2c30*/  LDL R8, [R1+0x35d8] ;  /* 0x0035d80001087983 */ /* 0x001ea80000100800 */
[----:B------:R-:W-:Y:S04]  /*2c40*/  STL [R1+0x3780], R9 ;  /* 0x0037800901007387 */ /* 0x000fe80000100800 */
[----:B------:R-:W-:Y:S04]  /*2c50*/  STL [R1+0x3784], R10 ;  /* 0x0037840a01007387 */ /* 0x000fe80000100800 */
[----:B------:R0:W-:Y:S04]  /*2c60*/  STL [R1+0x3788], R11 ;  /* 0x0037880b01007387 */ /* 0x0001e80000100800 */
[----:B0-----:R-:W0:Y:S01]  /*2c70*/  S2R R11, SR_TID.X ;  /* 0x00000000000b7919 */ /* 0x001e220000002100 */
[----:B------:R-:W-:-:S02]  /*2c80*/  @!P6 IMAD.IADD R12, R12, 0x1, -R29 ;  /* 0x000000010c0ce824 */ /* 0x000fc400078e0a1d */
[----:B------:R-:W-:Y:S01]  /*2c90*/  @!P1 IMAD.IADD R21, R21, 0x1, -R29 ;  /* 0x0000000115159824 */ /* 0x000fe200078e0a1d */
[C---:B------:R-:W-:Y:S02]  /*2ca0*/  ISETP.GT.U32.AND P1, PT, R29.reuse, R15, PT ;  /* 0x0000000f1d00720c */ /* 0x040fe40003f24070 */
[----:B------:R-:W-:Y:S04]  /*2cb0*/  STL [R1+0x378c], R12 ;  /* 0x00378c0c01007387 */ /* 0x000fe80000100800 */
[----:B------:R1:W-:Y:S01]  /*2cc0*/  STL [R1+0x3790], R13 ;  /* 0x0037900d01007387 */ /* 0x0003e20000100800 */
[----:B------:R-:W-:Y:S01]  /*2cd0*/  ISETP.GT.U32.AND P0, PT, R29, R21, PT ;  /* 0x000000151d00720c */ /* 0x000fe20003f04070 */
[----:B-1----:R-:W-:Y:S01]  /*2ce0*/  IMAD.MOV.U32 R13, RZ, RZ, 0x7f ;  /* 0x0000007fff0d7424 */ /* 0x002fe200078e00ff */
[----:B0-----:R-:W-:-:S04]  /*2cf0*/  LOP3.LUT R4, R11, 0x7, RZ, 0xc0, !PT ;  /* 0x000000070b047812 */ /* 0x001fc800078ec0ff */
[----:B------:R-:W-:Y:S01]  /*2d00*/  IADD3 R13, R13, c[0x0][0x180], RZ ;  /* 0x000060000d0d7a10 */ /* 0x000fe20007ffe0ff */
[----:B------:R-:W-:Y:S02]  /*2d10*/  @!P1 IMAD.IADD R15, R15, 0x1, -R29 ;  /* 0x000000010f0f9824 */ /* 0x000fe400078e0a1d */
[C---:B------:R-:W-:Y:S01]  /*2d20*/  IMAD R10, R4.reuse, 0x110, RZ ;  /* 0x00000110040a7824 */ /* 0x040fe200078e02ff */
[----:B------:R-:W-:Y:S01]  /*2d30*/  SHF.R.S32.HI R12, RZ, 0x1f, R13 ;  /* 0x0000001fff0c7819 */ /* 0x000fe2000001140d */
[----:B------:R-:W-:Y:S01]  /*2d40*/  IMAD R4, R4, 0x410, RZ ;  /* 0x0000041004047824 */ /* 0x000fe200078e02ff */
[----:B------:R-:W-:Y:S01]  /*2d50*/  LOP3.LUT R9, R0, 0x20, R11, 0xf8, !PT ;  /* 0x0000002000097812 */ /* 0x000fe200078ef80b */
[----:B------:R-:W-:Y:S01]  /*2d60*/  STL [R1+0x3758], R14 ;  /* 0x0037580e01007387 */ /* 0x000fe20000100800 */
[----:B------:R-:W-:Y:S01]  /*2d70*/  LEA.HI R12, R12, R13, RZ, 0x7 ;  /* 0x0000000d0c0c7211 */ /* 0x000fe200078f38ff */
[----:B------:R-:W-:Y:S01]  /*2d80*/  @!P0 IMAD.IADD R21, R21, 0x1, -R29 ;  /* 0x0000000115158824 */ /* 0x000fe200078e0a1d */
[----:B------:R-:W-:Y:S01]  /*2d90*/  LOP3.LUT R9, R4, R9, RZ, 0x3c, !PT ;  /* 0x0000000904097212 */ /* 0x000fe200078e3cff */
[----:B------:R-:W4:Y:S01]  /*2da0*/  LDL R7, [R1+0x35dc] ;  /* 0x0035dc0001077983 */ /* 0x000f220000100800 */
[----:B---3--:R-:W-:-:S03]  /*2db0*/  ISETP.GE.AND P0, PT, R2, RZ, PT ;  /* 0x000000ff0200720c */ /* 0x008fc60003f06270 */
[----:B------:R-:W3:Y:S04]  /*2dc0*/  LDL R6, [R1+0x35e0] ;  /* 0x0035e00001067983 */ /* 0x000ee80000100800 */
[----:B------:R-:W5:Y:S04]  /*2dd0*/  LDL R5, [R1+0x35e4] ;  /* 0x0035e40001057983 */ /* 0x000f680000100800 */
[----:B------:R-:W3:Y:S04]  /*2de0*/  LDL R3, [R1+0x35e8] ;  /* 0x0035e80001037983 */ /* 0x000ee80000100800 */
[----:B------:R-:W3:Y:S04]  /*2df0*/  LDL R0, [R1+0x35f0] ;  /* 0x0035f00001007983 */ /* 0x000ee80000100800 */
[----:B------:R-:W3:Y:S04]  /*2e00*/  LDL R26, [R1+0x35ec] ;  /* 0x0035ec00011a7983 */ /* 0x000ee80000100800 */
[----:B------:R0:W-:Y:S04]  /*2e10*/  STL [R1+0x3794], R15 ;  /* 0x0037940f01007387 */ /* 0x0001e80000100800 */
[----:B------:R-:W3:Y:S04]  /*2e20*/  LDL R4, [R1+0x3678] ;  /* 0x0036780001047983 */ /* 0x000ee80000100800 */
[----:B------:R-:W3:Y:S04]  /*2e30*/  LDL R2, [R1+0x3674] ;  /* 0x0036740001027983 */ /* 0x000ee80000100800 */
[----:B0-----:R-:W3:Y:S04]  /*2e40*/  LDL R15, [R1+0x366c] ;  /* 0x00366c00010f7983 */ /* 0x001ee80000100800 */
[----:B------:R-:W3:Y:S04]  /*2e50*/  LDL.LU R13, [R1+0x2c] ;  /* 0x00002c00010d7983 */ /* 0x000ee80000300800 */
[----:B------:R-:W3:Y:S01]  /*2e60*/  LDL.LU R12, [R1+0x28] ;  /* 0x00002800010c7983 */ /* 0x000ee20000300800 */
[----:B------:R-:W-:-:S13]  /*2e70*/  ISETP.GT.U32.AND P2, PT, R29, R22, PT ;  /* 0x000000161d00720c */ /* 0x000fda0003f44070 */
[----:B------:R-:W-:-:S05]  /*2e80*/  @!P2 IMAD.IADD R22, R22, 0x1, -R29 ;  /* 0x000000011616a824 */ /* 0x000fca00078e0a1d */
[----:B------:R-:W-:Y:S01]  /*2e90*/  ISETP.GT.U32.AND P1, PT, R29, R22, PT ;  /* 0x000000161d00720c */ /* 0x000fe20003f24070 */
[----:B------:R-:W-:-:S12]  /*2ea0*/  IMAD.SHL.U32 R11, R11, 0x2, RZ ;  /* 0x000000020b0b7824 */ /* 0x000fd800078e00ff */
[----:B------:R-:W-:Y:S01]  /*2eb0*/  @!P1 IMAD.IADD R22, R22, 0x1, -R29 ;  /* 0x0000000116169824 */ /* 0x000fe200078e0a1d */
[----:B------:R-:W-:Y:S02]  /*2ec0*/  LOP3.LUT R10, R10, 0x30, R11, 0x78, !PT ;  /* 0x000000300a0a7812 */ /* 0x000fe400078e780b */
[----:B------:R-:W4:Y:S04]  /*2ed0*/  LDL.LU R11, [R1+0x24] ;  /* 0x00002400010b7983 */ /* 0x000f280000300800 */
[----:B------:R-:W4:Y:S01]  /*2ee0*/  LDL.LU R10, [R1+0x20] ;  /* 0x00002000010a7983 */ /* 0x000f220000300800 */
[----:B--2---:R-:W-:-:S13]  /*2ef0*/  ISETP.GE.AND P1, PT, R8, RZ, PT ;  /* 0x000000ff0800720c */ /* 0x004fda0003f26270 */
[----:B---3--:R-:W-:Y:S01]  /*2f00*/  @!P1 IMAD.MOV R12, RZ, RZ, -R12 ;  /* 0x000000ffff0c9224 */ /* 0x008fe200078e0a0c */
[----:B------:R-:W-:Y:S02]  /*2f10*/  ISETP.GE.AND P1, PT, R26, RZ, PT ;  /* 0x000000ff1a00720c */ /* 0x000fe40003f26270 */
[----:B------:R-:W2:Y:S04]  /*2f20*/  LDL R26, [R1+0x3670] ;  /* 0x00367000011a7983 */ /* 0x000ea80000100800 */
[----:B------:R-:W3:Y:S01]  /*2f30*/  LDL.LU R9, [R1+0x1c] ;  /* 0x00001c0001097983 */ /* 0x000ee20000300800 */
[C---:B------:R-:W-:Y:S02]  /*2f40*/  ISETP.GT.U32.AND P3, PT, R29.reuse, R16, PT ;  /* 0x000000101d00720c */ /* 0x040fe40003f64070 */
[----:B------:R-:W-:-:S02]  /*2f50*/  ISETP.GT.U32.AND P4, PT, R29, R17, PT ;  /* 0x000000111d00720c */ /* 0x000fc40003f84070 */
[C---:B------:R-:W-:Y:S02]  /*2f60*/  ISETP.GT.U32.AND P5, PT, R29.reuse, R18, PT ;  /* 0x000000121d00720c */ /* 0x040fe40003fa4070 */
[C---:B------:R-:W-:Y:S01]  /*2f70*/  ISETP.GT.U32.AND P6, PT, R29.reuse, R19, PT ;  /* 0x000000131d00720c */ /* 0x040fe20003fc4070 */
[----:B------:R-:W-:Y:S01]  /*2f80*/  @!P0 IMAD.MOV R13, RZ, RZ, -R13 ;  /* 0x000000ffff0d8224 */ /* 0x000fe200078e0a0d */
[----:B------:R-:W2:Y:S05]  /*2f90*/  LDL R14, [R1+0x3668] ;  /* 0x00366800010e7983 */ /* 0x000eaa0000100800 */
[--C-:B------:R-:W-:Y:S01]  /*2fa0*/  @!P3 IMAD.IADD R16, R16, 0x1, -R29.reuse ;  /* 0x000000011010b824 */ /* 0x100fe200078e0a1d */
[----:B------:R-:W-:Y:S01]  /*2fb0*/  ISETP.GT.U32.AND P3, PT, R29, R23, PT ;  /* 0x000000171d00720c */ /* 0x000fe20003f64070 */
[--C-:B------:R-:W-:Y:S01]  /*2fc0*/  @!P4 IMAD.IADD R17, R17, 0x1, -R29.reuse ;  /* 0x000000011111c824 */ /* 0x100fe200078e0a1d */
[C---:B------:R-:W-:Y:S01]  /*2fd0*/  ISETP.GT.U32.AND P4, PT, R29.reuse, R24, PT ;  /* 0x000000181d00720c */ /* 0x040fe20003f84070 */
[----:B------:R-:W-:Y:S01]  /*2fe0*/  @!P5 IMAD.IADD R18, R18, 0x1, -R29 ;  /* 0x000000011212d824 */ /* 0x000fe200078e0a1d */
[----:B------:R-:W-:-:S09]  /*2ff0*/  ISETP.GT.U32.AND P5, PT, R29, R25, PT ;  /* 0x000000191d00720c */ /* 0x000fd20003fa4070 */
[--C-:B------:R-:W-:Y:S01]  /*3000*/  @!P3 IMAD.IADD R23, R23, 0x1, -R29.reuse ;  /* 0x000000011717b824 */ /* 0x100fe200078e0a1d */
[----:B------:R-:W-:Y:S01]  /*3010*/  ISETP.GT.U32.AND P3, PT, R29, R17, PT ;  /* 0x000000111d00720c */ /* 0x000fe20003f64070 */
[--C-:B------:R-:W-:Y:S01]  /*3020*/  @!P6 IMAD.IADD R19, R19, 0x1, -R29.reuse ;  /* 0x000000011313e824 */ /* 0x100fe200078e0a1d */
[C---:B------:R-:W-:Y:S01]  /*3030*/  ISETP.GT.U32.AND P6, PT, R29.reuse, R27, PT ;  /* 0x0000001b1d00720c */ /* 0x040fe20003fc4070 */
[--C-:B------:R-:W-:Y:S01]  /*3040*/  @!P4 IMAD.IADD R24, R24, 0x1, -R29.reuse ;  /* 0x000000011818c824 */ /* 0x100fe200078e0a1d */
[----:B------:R-:W-:Y:S01]  /*3050*/  ISETP.GT.U32.AND P2, PT, R29, R16, PT ;  /* 0x000000101d00720c */ /* 0x000fe20003f44070 */
[----:B------:R-:W-:Y:S01]  /*3060*/  @!P5 IMAD.IADD R25, R25, 0x1, -R29 ;  /* 0x000000011919d824 */ /* 0x000fe200078e0a1d */
[----:B------:R-:W-:-:S07]  /*3070*/  ISETP.GT.U32.AND P5, PT, R29, R19, PT ;  /* 0x000000131d00720c */ /* 0x000fce0003fa4070 */
[--C-:B------:R-:W-:Y:S01]  /*3080*/  @!P3 IMAD.IADD R17, R17, 0x1, -R29.reuse ;  /* 0x000000011111b824 */ /* 0x100fe200078e0a1d */
[----:B------:R-:W-:Y:S01]  /*3090*/  ISETP.GT.U32.AND P3, PT, R29, R24, PT ;  /* 0x000000181d00720c */ /* 0x000fe20003f64070 */
[--C-:B------:R-:W-:Y:S01]  /*30a0*/  @!P6 IMAD.IADD R27, R27, 0x1, -R29.reuse ;  /* 0x000000011b1be824 */ /* 0x100fe200078e0a1d */
[C---:B------:R-:W-:Y:S02]  /*30b0*/  ISETP.GT.U32.AND P4, PT, R29.reuse, R18, PT ;  /* 0x000000121d00720c */ /* 0x040fe40003f84070 */
[C---:B------:R-:W-:Y:S01]  /*30c0*/  ISETP.GT.U32.AND P6, PT, R29.reuse, R20, PT ;  /* 0x000000141d00720c */ /* 0x040fe20003fc4070 */
[--C-:B------:R-:W-:Y:S01]  /*30d0*/  @!P2 IMAD.IADD R16, R16, 0x1, -R29.reuse ;  /* 0x000000011010a824 */ /* 0x100fe200078e0a1d */
[----:B------:R-:W-:Y:S01]  /*30e0*/  ISETP.GT.U32.AND P2, PT, R29, R23, PT ;  /* 0x000000171d00720c */ /* 0x000fe20003f44070 */
[----:B------:R-:W-:-:S06]  /*30f0*/  @!P5 IMAD.IADD R19, R19, 0x1, -R29 ;  /* 0x000000011313d824 */ /* 0x000fcc00078e0a1d */
[--C-:B------:R-:W-:Y:S01]  /*3100*/  @!P3 IMAD.IADD R24, R24, 0x1, -R29.reuse ;  /* 0x000000011818b824 */ /* 0x100fe200078e0a1d */
[----:B-----5:R-:W-:Y:S02]  /*3110*/  ISETP.GE.AND P3, PT, R5, RZ, PT ;  /* 0x000000ff0500720c */ /* 0x020fe40003f66270 */
[C---:B------:R-:W-:Y:S01]  /*3120*/  ISETP.GT.U32.AND P5, PT, R29.reuse, R28, PT ;  /* 0x0000001c1d00720c */ /* 0x040fe20003fa4070 */
[--C-:B------:R-:W-:Y:S01]  /*3130*/  @!P4 IMAD.IADD R18, R18, 0x1, -R29.reuse ;  /* 0x000000011212c824 */ /* 0x100fe200078e0a1d */
[C---:B------:R-:W-:Y:S01]  /*3140*/  ISETP.GT.U32.AND P4, PT, R29.reuse, R25, PT ;  /* 0x000000191d00720c */ /* 0x040fe20003f84070 */
[--C-:B------:R-:W-:Y:S01]  /*3150*/  @!P6 IMAD.IADD R20, R20, 0x1, -R29.reuse ;  /* 0x000000011414e824 */ /* 0x100fe200078e0a1d */
[----:B------:R-:W-:Y:S01]  /*3160*/  ISETP.GT.U32.AND P6, PT, R29, R27, PT ;  /* 0x0000001b1d00720c */ /* 0x000fe20003fc4070 */
[--C-:B------:R-:W-:Y:S01]  /*3170*/  @!P2 IMAD.IADD R23, R23, 0x1, -R29.reuse ;  /* 0x000000011717a824 */ /* 0x100fe200078e0a1d */
[----:B------:R-:W-:Y:S02]  /*3180*/  ISETP.GE.AND P2, PT, R3, RZ, PT ;  /* 0x000000ff0300720c */ /* 0x000fe40003f46270 */
[----:B------:R-:W-:Y:S01]  /*3190*/  ISETP.GE.AND P0, PT, R0, RZ, PT ;  /* 0x000000ff0000720c */ /* 0x000fe20003f06270 */
[----:B------:R-:W5:Y:S04]  /*31a0*/  LDL R3, [R1+0x3664] ;  /* 0x0036640001037983 */ /* 0x000f680000100800 */
[----:B------:R-:W2:Y:S01]  /*31b0*/  LDL R0, [R1+0x3660] ;  /* 0x0036600001007983 */ /* 0x000ea20000100800 */
[--C-:B------:R-:W-:Y:S01]  /*31c0*/  @!P5 IMAD.IADD R28, R28, 0x1, -R29.reuse ;  /* 0x000000011c1cd824 */ /* 0x100fe200078e0a1d */
[----:B----4-:R-:W-:Y:S01]  /*31d0*/  ISETP.GE.AND P5, PT, R7, RZ, PT ;  /* 0x000000ff0700720c */ /* 0x010fe20003fa6270 */
[----:B------:R-:W-:-:S02]  /*31e0*/  @!P4 IMAD.IADD R25, R25, 0x1, -R29 ;  /* 0x000000011919c824 */ /* 0x000fc400078e0a1d */
[----:B------:R-:W-:Y:S02]  /*31f0*/  @!P6 IMAD.IADD R27, R27, 0x1, -R29 ;  /* 0x000000011b1be824 */ /* 0x000fe400078e0a1d */
[----:B---3--:R-:W-:Y:S01]  /*3200*/  @!P3 IMAD.MOV R9, RZ, RZ, -R9 ;  /* 0x000000ffff09b224 */ /* 0x008fe200078e0a09 */
[----:B------:R-:W-:Y:S02]  /*3210*/  ISETP.GE.AND P3, PT, R2, RZ, PT ;  /* 0x000000ff0200720c */ /* 0x000fe40003f66270 */
[----:B------:R-:W3:Y:S04]  /*3220*/  LDL R2, [R1+0x365c] ;  /* 0x00365c0001027983 */ /* 0x000ee80000100800 */
[----:B------:R-:W4:Y:S04]  /*3230*/  LDL.LU R8, [R1+0x18] ;  /* 0x0000180001087983 */ /* 0x000f280000300800 */
[----:B------:R-:W2:Y:S04]  /*3240*/  LDL R5, [R1+0x3658] ;  /* 0x0036580001057983 */ /* 0x000ea80000100800 */
[----:B------:R-:W2:Y:S04]  /*3250*/  LDL.LU R7, [R1+0x14] ;  /* 0x0000140001077983 */ /* 0x000ea80000300800 */
[----:B------:R-:W3:Y:S01]  /*3260*/  LDL.LU R29, [R1+0x10] ;  /* 0x00001000011d7983 */ /* 0x000ee20000300800 */
[----:B------:R-:W-:Y:S01]  /*3270*/  ISETP.GE.AND P4, PT, R6, RZ, PT ;  /* 0x000000ff0600720c */ /* 0x000fe20003f86270 */
[----:B------:R-:W-:Y:S01]  /*3280*/  @!P5 IMAD.MOV R11, RZ, RZ, -R11 ;  /* 0x000000ffff0bd224 */ /* 0x000fe200078e0a0b */
[----:B------:R-:W-:-:S02]  /*3290*/  ISETP.NE.AND P5, PT, RZ, c[0x0][0x178], PT ;  /* 0x00005e00ff007a0c */ /* 0x000fc40003fa5270 */
[----:B------:R-:W-:-:S04]  /*32a0*/  LOP3.LUT R6, RZ, c[0x0][0x178], RZ, 0x33, !PT ;  /* 0x00005e00ff067a12 */ /* 0x000fc800078e33ff */
[C---:B------:R-:W-:Y:S02]  /*32b0*/  SEL R13, R6.reuse, R13, !P5 ;  /* 0x0000000d060d7207 */ /* 0x040fe40006800000 */
[----:B------:R-:W-:-:S03]  /*32c0*/  SEL R12, R6, R12, !P5 ;  /* 0x0000000c060c7207 */ /* 0x000fc60006800000 */
[----:B------:R-:W-:Y:S01]  /*32d0*/  @!P4 IMAD.MOV R10, RZ, RZ, -R10 ;  /* 0x000000ffff0ac224 */ /* 0x000fe200078e0a0a */
[----:B------:R-:W-:Y:S02]  /*32e0*/  ISETP.GE.AND P4, PT, R4, RZ, PT ;  /* 0x000000ff0400720c */ /* 0x000fe40003f86270 */
[----:B------:R-:W5:Y:S01]  /*32f0*/  LDL R4, [R1+0x3654] ;  /* 0x0036540001047983 */ /* 0x000f620000100800 */
[C---:B------:R-:W-:Y:S02]  /*3300*/  SEL R11, R6.reuse, R11, !P5 ;  /* 0x0000000b060b7207 */ /* 0x040fe40006800000 */
[C---:B------:R-:W-:Y:S02]  /*3310*/  SEL R10, R6.reuse, R10, !P5 ;  /* 0x0000000a060a7207 */ /* 0x040fe40006800000 */
[----:B------:R-:W-:Y:S01]  /*3320*/  SEL R9, R6, R9, !P5 ;  /* 0x0000000906097207 */ /* 0x000fe20006800000 */
[----:B----4-:R-:W-:Y:S01]  /*3330*/  @!P2 IMAD.MOV R8, RZ, RZ, -R8 ;  /* 0x000000ffff08a224 */ /* 0x010fe200078e0a08 */
[----:B------:R-:W-:-:S02]  /*3340*/  ISETP.GE.AND P2, PT, R15, RZ, PT ;  /* 0x000000ff0f00720c */ /* 0x000fc40003f46270 */
[----:B------:R-:W4:Y:S04]  /*3350*/  LDL.LU R15, [R1+0x3794] ;  /* 0x00379400010f7983 */ /* 0x000f280000300800 */
[----:B------:R0:W-:Y:S01]  /*3360*/  STL [R1+0x1b0], R13 ;  /* 0x0001b00d01007387 */ /* 0x0001e20000100800 */
[----:B--2---:R-:W-:Y:S01]  /*3370*/  @!P0 IMAD.MOV R7, RZ, RZ, -R7 ;  /* 0x000000ffff078224 */ /* 0x004fe200078e0a07 */
[C---:B------:R-:W-:Y:S01]  /*3380*/  SEL R8, R6.reuse, R8, !P5 ;  /* 0x0000000806087207 */ /* 0x040fe20006800000 */
[----:B---3--:R-:W-:Y:S01]  /*3390*/  @!P1 IMAD.MOV R29, RZ, RZ, -R29 ;  /* 0x000000ffff1d9224 */ /* 0x008fe200078e0a1d */
[----:B0-----:R-:W2:Y:S04]  /*33a0*/  LDL.LU R13, [R1+0x3790] ;  /* 0x00379000010d7983 */ /* 0x001ea80000300800 */
[----:B------:R0:W-:Y:S01]  /*33b0*/  STL [R1+0x1b4], R12 ;  /* 0x0001b40c01007387 */ /* 0x0001e20000100800 */
[----:B------:R-:W-:-:S02]  /*33c0*/  SEL R7, R6, R7, !P5 ;  /* 0x0000000706077207 */ /* 0x000fc40006800000 */
[----:B------:R-:W-:Y:S01]  /*33d0*/  SEL R29, R6, R29, !P5 ;  /* 0x0000001d061d7207 */ /* 0x000fe20006800000 */
[----:B0-----:R-:W3:Y:S04]  /*33e0*/  LDL.LU R12, [R1+0x378c] ;  /* 0x00378c00010c7983 */ /* 0x001ee80000300800 */
[----:B------:R0:W-:Y:S04]  /*33f0*/  STL [R1+0x1ac], R11 ;  /* 0x0001ac0b01007387 */ /* 0x0001e80000100800 */
[----:B0-----:R-:W2:Y:S04]  /*3400*/  LDL.LU R11, [R1+0x3788] ;  /* 0x00378800010b7983 */ /* 0x001ea80000300800 */
[----:B------:R0:W-:Y:S01]  /*3410*/  STL [R1+0x1a8], R10 ;  /* 0x0001a80a01007387 */ /* 0x0001e20000100800 */
[----:B------:R-:W-:-:S03]  /*3420*/  ISETP.GE.AND P5, PT, R26, RZ, PT ;  /* 0x000000ff1a00720c */ /* 0x000fc60003fa6270 */
[----:B0-----:R-:W2:Y:S04]  /*3430*/  LDL.LU R10, [R1+0x3784] ;  /* 0x00378400010a7983 */ /* 0x001ea80000300800 */
[----:B------:R0:W-:Y:S04]  /*3440*/  STL [R1+0x1a4], R9 ;  /* 0x0001a40901007387 */ /* 0x0001e80000100800 */
[----:B0-----:R-:W2:Y:S04]  /*3450*/  LDL.LU R9, [R1+0x3780] ;  /* 0x0037800001097983 */ /* 0x001ea80000300800 */
[----:B------:R0:W-:Y:S04]  /*3460*/  STL [R1+0x1a0], R8 ;  /* 0x0001a00801007387 */ /* 0x0001e80000100800 */
[----:B0-----:R-:W2:Y:S04]  /*3470*/  LDL.LU R8, [R1+0x377c] ;  /* 0x00377c0001087983 */ /* 0x001ea80000300800 */
[----:B------:R0:W-:Y:S04]  /*3480*/  STL [R1+0x19c], R7 ;  /* 0x00019c0701007387 */ /* 0x0001e80000100800 */
[----:B0-----:R-:W2:Y:S04]  /*3490*/  LDL.LU R7, [R1+0x3778] ;  /* 0x0037780001077983 */ /* 0x001ea80000300800 */
[----:B------:R-:W2:Y:S04]  /*34a0*/  LDL.LU R6, [R1+0x3774] ;  /* 0x0037740001067983 */ /* 0x000ea80000300800 */
[----:B------:R0:W-:Y:S04]  /*34b0*/  STL [R1+0x198], R29 ;  /* 0x0001981d01007387 */ /* 0x0001e80000100800 */
[----:B0-----:R-:W2:Y:S04]  /*34c0*/  LDL R29, [R1+0x3648] ;  /* 0x00364800011d7983 */ /* 0x001ea80000100800 */
[----:B------:R-:W2:Y:S01]  /*34d0*/  LDL.LU R26, [R1+0xc] ;  /* 0x00000c00011a7983 */ /* 0x000ea20000300800 */
[----:B------:R-:W-:-:S02]  /*34e0*/  ISETP.GE.AND P1, PT, R14, RZ, PT ;  /* 0x000000ff0e00720c */ /* 0x000fc40003f26270 */
[----:B-----5:R-:W-:Y:S01]  /*34f0*/  ISETP.GE.AND P0, PT, R3, RZ, PT ;  /* 0x000000ff0300720c */ /* 0x020fe20003f06270 */
[----:B------:R-:W5:Y:S04]  /*3500*/  LDL R14, [R1+0x3644] ;  /* 0x00364400010e7983 */ /* 0x000f680000100800 */
[----:B------:R-:W3:Y:S01]  /*3510*/  LDL.LU R3, [R1+0x8] ;  /* 0x0000080001037983 */ /* 0x000ee20000300800 */
[----:B--2---:R-:W-:-:S05]  /*3520*/  @!P4 IMAD.MOV R26, RZ, RZ, -R26 ;  /* 0x000000ffff1ac224 */ /* 0x004fca00078e0a1a */
[----:B------:R0:W-:Y:S04]  /*3530*/  STL [R1+0x18], R26 ;  /* 0x0000181a01007387 */ /* 0x0001e80000100800 */
[----:B0-----:R-:W2:Y:S01]  /*3540*/  LDL.LU R26, [R1+0x3770] ;  /* 0x00377000011a7983 */ /* 0x001ea20000300800 */
[----:B------:R-:W-:Y:S01]  /*3550*/  ISETP.GE.AND P4, PT, R0, RZ, PT ;  /* 0x000000ff0000720c */ /* 0x000fe20003f86270 */
[----:B---3--:R-:W-:Y:S01]  /*3560*/  @!P3 IMAD.MOV R3, RZ, RZ, -R3 ;  /* 0x000000ffff03b224 */ /* 0x008fe200078e0a03 */
[----:B------:R-:W-:Y:S01]  /*3570*/  ISETP.GE.AND P3, PT, R2, RZ, PT ;  /* 0x000000ff0200720c */ /* 0x000fe20003f66270 */
[----:B--2---:R-:W-:Y:S02]  /*3580*/  IMAD.MOV.U32 R0, RZ, RZ, R26 ;  /* 0x000000ffff007224 */ /* 0x004fe400078e001a */
[----:B------:R-:W2:Y:S02]  /*3590*/  LDL R26, [R1+0x3640] ;  /* 0x00364000011a7983 */ /* 0x000ea40000100800 */
[----:B------:R-:W-:-:S02]  /*35a0*/  @!P2 IMAD.MOV R0, RZ, RZ, -R0 ;  /* 0x000000ffff00a224 */ /* 0x000fc400078e0a00 */
[----:B------:R0:W-:Y:S04]  /*35b0*/  STL [R1+0x14], R3 ;  /* 0x0000140301007387 */ /* 0x0001e80000100800 */
[----:B0-----:R-:W3:Y:S04]  /*35c0*/  LDL.LU R3, [R1+0x376c] ;  /* 0x00376c0001037983 */ /* 0x001ee80000300800 */
[----:B------:R-:W2:Y:S04]  /*35d0*/  LDL.LU R2, [R1] ;  /* 0x0000000001027983 */ /* 0x000ea80000300800 */
[----:B------:R0:W-:Y:S04]  /*35e0*/  STL [R1+0x10], R0 ;  /* 0x0000100001007387 */ /* 0x0001e80000100800 */
[----:B0-----:R-:W3:Y:S01]  /*35f0*/  LDL.LU R0, [R1+0x3768] ;  /* 0x0037680001007983 */ /* 0x001ee20000300800 */
[----:B------:R-:W-:Y:S01]  /*3600*/  ISETP.GE.AND P2, PT, R5, RZ, PT ;  /* 0x000000ff0500720c */ /* 0x000fe20003f46270 */
[----:B--2---:R-:W-:-:S02]  /*3610*/  @!P5 IMAD.MOV R2, RZ, RZ, -R2 ;  /* 0x000000ffff02d224 */ /* 0x004fc400078e0a02 */
[----:B---3--:R-:W-:Y:S02]  /*3620*/  IMAD.MOV.U32 R5, RZ, RZ, R0 ;  /* 0x000000ffff057224 */ /* 0x008fe400078e0000 */
[----:B------:R-:W2:Y:S04]  /*3630*/  LDL R0, [R1+0x3650] ;  /* 0x0036500001007983 */ /* 0x000ea80000100800 */
[----:B------:R0:W-:Y:S04]  /*3640*/  STL [R1+0xc], R2 ;  /* 0x00000c0201007387 */ /* 0x0001e80000100800 */
[----:B0-----:R-:W3:Y:S01]  /*3650*/  LDL.LU R2, [R1+0x3764] ;  /* 0x0037640001027983 */ /* 0x001ee20000300800 */
[----:B------:R-:W-:Y:S01]  /*3660*/  ISETP.GE.AND P5, PT, R4, RZ, PT ;  /* 0x000000ff0400720c */ /* 0x000fe20003fa6270 */
[----:B------:R-:W-:-:S05]  /*3670*/  @!P1 IMAD.MOV R5, RZ, RZ, -R5 ;  /* 0x000000ffff059224 */ /* 0x000fca00078e0a05 */
[----:B------:R0:W-:Y:S04]  /*3680*/  STL [R1+0x8], R5 ;  /* 0x0000080501007387 */ /* 0x0001e80000100800 */
[----:B0-----:R-:W4:Y:S01]  /*3690*/  LDL.LU R5, [R1+0x3760] ;  /* 0x0037600001057983 */ /* 0x001f220000300800 */
[----:B--2---:R-:W-:Y:S01]  /*36a0*/  ISETP.GE.AND P1, PT, R0, RZ, PT ;  /* 0x000000ff0000720c */ /* 0x004fe20003f26270 */
[----:B------:R-:W-:Y:S02]  /*36b0*/  IMAD.MOV.U32 R0, RZ, RZ, R3 ;  /* 0x000000ffff007224 */ /* 0x000fe400078e0003 */
[----:B------:R-:W2:Y:S01]  /*36c0*/  LDL R3, [R1+0x364c] ;  /* 0x00364c0001037983 */ /* 0x000ea20000100800 */
[----:B---3--:R-:W-:-:S03]  /*36d0*/  IMAD.MOV.U32 R4, RZ, RZ, R2 ;  /* 0x000000ffff047224 */ /* 0x008fc600078e0002 */
[----:B------:R-:W3:Y:S01]  /*36e0*/  LDL R2, [R1+0x3634] ;  /* 0x0036340001027983 */ /* 0x000ee20000100800 */
[----:B------:R-:W-:-:S05]  /*36f0*/  @!P0 IMAD.MOV R4, RZ, RZ, -R4 ;  /* 0x000000ffff048224 */ /* 0x000fca00078e0a04 */
[----:B------:R0:W-:Y:S04]  /*3700*/  STL [R1+0x4], R4 ;  /* 0x0000040401007387 */ /* 0x0001e80000100800 */
[----:B0-----:R-:W3:Y:S01]  /*3710*/  LDL.LU R4, [R1+0x375c] ;  /* 0x00375c0001047983 */ /* 0x001ee20000300800 */
[----:B------:R-:W-:Y:S02]  /*3720*/  @!P4 IMAD.MOV R0, RZ, RZ, -R0 ;  /* 0x000000ffff00c224 */ /* 0x000fe400078e0a00 */
[----:B----4-:R-:W-:Y:S01]  /*3730*/  @!P2 IMAD.MOV R5, RZ, RZ, -R5 ;  /* 0x000000ffff05a224 */ /* 0x010fe200078e0a05 */
[----:B------:R-:W-:Y:S02]  /*3740*/  ISETP.GE.AND P4, PT, R29, RZ, PT ;  /* 0x000000ff1d00720c */ /* 0x000fe40003f86270 */
[----:B--2---:R-:W-:-:S02]  /*3750*/  ISETP.GE.AND P0, PT, R3, RZ, PT ;  /* 0x000000ff0300720c */ /* 0x004fc40003f06270 */
[----:B------:R-:W2:Y:S04]  /*3760*/  LDL R3, [R1+0x3630] ;  /* 0x0036300001037983 */ /* 0x000ea80000100800 */
[----:B------:R0:W-:Y:S04]  /*3770*/  STL [R1], R0 ;  /* 0x0000000001007387 */ /* 0x0001e80000100800 */
[----:B0-----:R-:W4:Y:S01]  /*3780*/  LDL R0, [R1+0x362c] ;  /* 0x00362c0001007983 */ /* 0x001f220000100800 */
[----:B---3--:R-:W-:-:S05]  /*3790*/  @!P3 IMAD.MOV R4, RZ, RZ, -R4 ;  /* 0x000000ffff04b224 */ /* 0x008fca00078e0a04 */
[----:B------:R0:W-:Y:S04]  /*37a0*/  STL [R1+0x3744], R4 ;  /* 0x0037440401007387 */ /* 0x0001e80000100800 */
[----:B------:R-:W3:Y:S04]  /*37b0*/  LDL R29, [R1+0x3628] ;  /* 0x00362800011d7983 */ /* 0x000ee80000100800 */
[----:B0-----:R-:W3:Y:S04]  /*37c0*/  LDL R4, [R1+0x3638] ;  /* 0x0036380001047983 */ /* 0x001ee80000100800 */
[----:B------:R0:W-:Y:S04]  /*37d0*/  STL [R1+0x3748], R5 ;  /* 0x0037480501007387 */ /* 0x0001e80000100800 */
[----:B0-----:R-:W3:Y:S01]  /*37e0*/  LDL R5, [R1+0x363c] ;  /* 0x00363c0001057983 */ /* 0x001ee20000100800 */
[----:B-----5:R-:W-:-:S03]  /*37f0*/  ISETP.GE.AND P3, PT, R14, RZ, PT ;  /* 0x000000ff0e00720c */ /* 0x020fc60003f66270 */
[----:B------:R-:W5:Y:S01]  /*3800*/  LDL R14, [R1+0x3624] ;  /* 0x00362400010e7983 */ /* 0x000f620000100800 */
[----:B------:R-:W-:Y:S02]  /*3810*/  @!P5 IMAD.MOV R6, RZ, RZ, -R6 ;  /* 0x000000ffff06d224 */ /* 0x000fe400078e0a06 */
[----:B------:R-:W-:Y:S01]  /*3820*/  @!P1 IMAD.MOV R7, RZ, RZ, -R7 ;  /* 0x000000ffff079224 */ /* 0x000fe200078e0a07 */
[----:B------:R-:W-:Y:S02]  /*3830*/  ISETP.GE.AND P2, PT, R26, RZ, PT ;  /* 0x000000ff1a00720c */ /* 0x000fe40003f46270 */
[----:B------:R-:W5:Y:S04]  /*3840*/  LDL R26, [R1+0x3620] ;  /* 0x00362000011a7983 */ /* 0x000f680000100800 */
[----:B------:R-:W-:Y:S01]  /*3850*/  @!P3 IMAD.MOV R10, RZ, RZ, -R10 ;  /* 0x000000ffff0ab224 */ /* 0x000fe200078e0a0a */
[----:B------:R0:W-:Y:S04]  /*3860*/  STL [R1+0x374c], R6 ;  /* 0x00374c0601007387 */ /* 0x0001e80000100800 */
[----:B------:R1:W-:Y:S01]  /*3870*/  STL [R1+0x3750], R7 ;  /* 0x0037500701007387 */ /* 0x0003e20000100800 */
[----:B------:R-:W-:-:S02]  /*3880*/  @!P0 IMAD.MOV R8, RZ, RZ, -R8 ;  /* 0x000000ffff088224 */ /* 0x000fc400078e0a08 */
[----:B------:R-:W-:Y:S01]  /*3890*/  @!P2 IMAD.MOV R11, RZ, RZ, -R11 ;  /* 0x000000ffff0ba224 */ /* 0x000fe200078e0a0b */
[----:B------:R-:W-:Y:S01]  /*38a0*/  ISETP.GE.AND P0, PT, R2, RZ, PT ;  /* 0x000000ff0200720c */ /* 0x000fe20003f06270 */
[----:B------:R-:W-:Y:S01]  /*38b0*/  @!P4 IMAD.MOV R9, RZ, RZ, -R9 ;  /* 0x000000ffff09c224 */ /* 0x000fe200078e0a09 */
[----:B0-----:R-:W5:Y:S04]  /*38c0*/  LDL R6, [R1+0x3608] ;  /* 0x0036080001067983 */ /* 0x001f680000100800 */
[----:B-1----:R-:W5:Y:S04]  /*38d0*/  LDL R7, [R1+0x3614] ;  /* 0x0036140001077983 */ /* 0x002f680000100800 */
[----:B------:R-:W5:Y:S01]  /*38e0*/  LDL R2, [R1+0x3610] ;  /* 0x0036100001027983 */ /* 0x000f620000100800 */
[----:B--2---:R-:W-:-:S03]  /*38f0*/  ISETP.GE.AND P4, PT, R3, RZ, PT ;  /* 0x000000ff0300720c */ /* 0x004fc60003f86270 */
[----:B------:R-:W2:Y:S01]  /*3900*/  LDL R3, [R1+0x3600] ;  /* 0x0036000001037983 */ /* 0x000ea20000100800 */
[----:B----4-:R-:W-:Y:S01]  /*3910*/  ISETP.GE.AND P3, PT, R0, RZ, PT ;  /* 0x000000ff0000720c */ /* 0x010fe20003f66270 */
[----:B------:R-:W-:Y:S02]  /*3920*/  IMAD.MOV.U32 R0, RZ, RZ, R12 ;  /* 0x000000ffff007224 */ /* 0x000fe400078e000c */
[----:B------:R-:W4:Y:S01]  /*3930*/  LDL R12, [R1+0x3618] ;  /* 0x00361800010c7983 */ /* 0x000f220000100800 */
[----:B---3--:R-:W-:Y:S01]  /*3940*/  ISETP.GE.AND P2, PT, R29, RZ, PT ;  /* 0x000000ff1d00720c */ /* 0x008fe20003f46270 */
[----:B------:R-:W-:Y:S02]  /*3950*/  IMAD.MOV.U32 R29, RZ, RZ, R13 ;  /* 0x000000ffff1d7224 */ /* 0x000fe400078e000d */
[----:B------:R-:W3:Y:S01]  /*3960*/  LDL R13, [R1+0x361c] ;  /* 0x00361c00010d7983 */ /* 0x000ee20000100800 */
[----:B------:R-:W-:-:S03]  /*3970*/  ISETP.GE.AND P1, PT, R4, RZ, PT ;  /* 0x000000ff0400720c */ /* 0x000fc60003f26270 */
[----:B------:R-:W2:Y:S01]  /*3980*/  LDL R4, [R1+0x3604] ;  /* 0x0036040001047983 */ /* 0x000ea20000100800 */
[----:B------:R-:W-:-:S03]  /*3990*/  ISETP.GE.AND P5, PT, R5, RZ, PT ;  /* 0x000000ff0500720c */ /* 0x000fc60003fa6270 */
[----:B------:R-:W3:Y:S10]  /*39a0*/  LDL R5, [R1+0x360c] ;  /* 0x00360c0001057983 */ /* 0x000ef40000100800 */
[----:B------:R-:W-:Y:S01]  /*39b0*/  @!P5 IMAD.MOV R0, RZ, RZ, -R0 ;  /* 0x000000ffff00d224 */ /* 0x000fe200078e0a00 */
[----:B-----5:R-:W-:-:S02]  /*39c0*/  ISETP.GE.AND P5, PT, R14, RZ, PT ;  /* 0x000000ff0e00720c */ /* 0x020fc40003fa6270 */
[----:B------:R-:W5:Y:S01]  /*39d0*/  LDL.LU R14, [R1+0x3758] ;  /* 0x00375800010e7983 */ /* 0x000f620000300800 */
[----:B------:R-:W-:Y:S01]  /*39e0*/  @!P1 IMAD.MOV R29, RZ, RZ, -R29 ;  /* 0x000000ffff1d9224 */ /* 0x000fe200078e0a1d */
[----:B------:R-:W-:Y:S01]  /*39f0*/  ISETP.GE.AND P1, PT, R26, RZ, PT ;  /* 0x000000ff1a00720c */ /* 0x000fe20003f26270 */
[----:B------:R-:W-:Y:S01]  /*3a00*/  @!P4 IMAD.MOV R15, RZ, RZ, -R15 ;  /* 0x000000ffff0fc224 */ /* 0x000fe200078e0a0f */
[----:B------:R-:W5:Y:S01]  /*3a10*/  LDL.LU R26, [R1+0x3754] ;  /* 0x00375400011a7983 */ /* 0x000f620000300800 */
[----:B------:R-:W-:-:S06]  /*3a20*/  @!P3 IMAD.MOV R16, RZ, RZ, -R16 ;  /* 0x000000ffff10b224 */ /* 0x000fcc00078e0a10 */
[----:B------:R-:W-:Y:S01]  /*3a30*/  @!P5 IMAD.MOV R18, RZ, RZ, -R18 ;  /* 0x000000ffff12d224 */ /* 0x000fe200078e0a12 */
[----:B------:R-:W-:Y:S02]  /*3a40*/  ISETP.GE.AND P5, PT, R6, RZ, PT ;  /* 0x000000ff0600720c */ /* 0x000fe40003fa6270 */
[----:B------:R-:W-:Y:S01]  /*3a50*/  ISETP.GE.AND P3, PT, R7, RZ, PT ;  /* 0x000000ff0700720c */ /* 0x000fe20003f66270 */
[----:B------:R-:W-:Y:S01]  /*3a60*/  @!P1 IMAD.MOV R19, RZ, RZ, -R19 ;  /* 0x000000ffff139224 */ /* 0x000fe200078e0a13 */
[----:B------:R-:W5:Y:S04]  /*3a70*/  LDL.LU R7, [R1+0x18] ;  /* 0x0000180001077983 */ /* 0x000f680000300800 */
[----:B------:R-:W5:Y:S01]  /*3a80*/  LDL.LU R6, [R1+0x14] ;  /* 0x0000140001067983 */ /* 0x000f620000300800 */
[----:B----4-:R-:W-:-:S13]  /*3a90*/  ISETP.GE.AND P4, PT, R12, RZ, PT ;  /* 0x000000ff0c00720c */ /* 0x010fda0003f86270 */
[----:B------:R-:W-:Y:S01]  /*3aa0*/  @!P4 IMAD.MOV R21, RZ, RZ, -R21 ;  /* 0x000000ffff15c224 */ /* 0x000fe200078e0a15 */
[----:B--2---:R-:W-:Y:S02]  /*3ab0*/  ISETP.GE.AND P4, PT, R4, RZ, PT ;  /* 0x000000ff0400720c */ /* 0x004fe40003f86270 */
[----:B---3--:R-:W-:Y:S02]  /*3ac0*/  ISETP.GE.AND P1, PT, R5, RZ, PT ;  /* 0x000000ff0500720c */ /* 0x008fe40003f26270 */
[----:B------:R-:W2:Y:S04]  /*3ad0*/  LDL.LU R5, [R1+0x10] ;  /* 0x0000100001057983 */ /* 0x000ea80000300800 */
[----:B------:R-:W3:Y:S01]  /*3ae0*/  LDL.LU R4, [R1+0xc] ;  /* 0x00000c0001047983 */ /* 0x000ee20000300800 */
[----:B-----5:R-:W-:Y:S01]  /*3af0*/  @!P0 IMAD.MOV R14, RZ, RZ, -R14 ;  /* 0x000000ffff0e8224 */ /* 0x020fe200078e0a0e */
[----:B------:R-:W-:-:S02]  /*3b00*/  ISETP.GE.AND P0, PT, R13, RZ, PT ;  /* 0x000000ff0d00720c */ /* 0x000fc40003f06270 */
[----:B------:R-:W4:Y:S01]  /*3b10*/  LDL R13, [R1+0x35d4] ;  /* 0x0035d400010d7983 */ /* 0x000f220000100800 */
[----:B------:R-:W-:Y:S01]  /*3b20*/  @!P2 IMAD.MOV R17, RZ, RZ, -R17 ;  /* 0x000000ffff11a224 */ /* 0x000fe200078e0a11 */
[----:B------:R-:W-:Y:S02]  /*3b30*/  ISETP.GE.AND P2, PT, R2, RZ, PT ;  /* 0x000000ff0200720c */ /* 0x000fe40003f46270 */
[----:B------:R-:W0:Y:S01]  /*3b40*/  S2R R2, SR_TID.X ;  /* 0x0000000000027919 */ /* 0x000e220000002100 */
[----:B------:R-:W-:-:S06]  /*3b50*/  @!P3 IMAD.MOV R22, RZ, RZ, -R22 ;  /* 0x000000ffff16b224 */ /* 0x000fcc00078e0a16 */
[----:B------:R-:W-:Y:S01]  /*3b60*/  @!P0 IMAD.MOV R20, RZ, RZ, -R20 ;  /* 0x000000ffff148224 */ /* 0x000fe200078e0a14 */
[----:B------:R-:W-:Y:S02]  /*3b70*/  ISETP.GE.AND P0, PT, R3, RZ, PT ;  /* 0x000000ff0300720c */ /* 0x000fe40003f06270 */
[----:B0-----:R-:W-:-:S04]  /*3b80*/  LOP3.LUT R2, R2, 0x3f, RZ, 0xc0, !PT ;  /* 0x0000003f02027812 */ /* 0x001fc800078ec0ff */
[----:B------:R-:W-:-:S05]  /*3b90*/  LOP3.LUT R2, R2, 0x40, RZ, 0xfc, !PT ;  /* 0x0000004002027812 */ /* 0x000fca00078efcff */
[----:B------:R-:W-:Y:S02]  /*3ba0*/  IMAD R3, R2, c[0x0][0x18c], RZ ;  /* 0x0000630002037a24 */ /* 0x000fe400078e02ff */
[----:B------:R-:W0:Y:S01]  /*3bb0*/  S2R R2, SR_TID.X ;  /* 0x0000000000027919 */ /* 0x000e220000002100 */
[----:B------:R-:W-:Y:S02]  /*3bc0*/  @!P2 IMAD.MOV R23, RZ, RZ, -R23 ;  /* 0x000000ffff17a224 */ /* 0x000fe400078e0a17 */
[----:B------:R-:W-:-:S05]  /*3bd0*/  LEA R12, P3, R3, c[0x0][0x168], 0x1 ;  /* 0x00005a00030c7a11 */ /* 0x000fca00078608ff */
[----:B------:R1:W-:Y:S01]  /*3be0*/  STL [R1+0x3730], R12 ;  /* 0x0037300c01007387 */ /* 0x0003e20000100800 */
[----:B0-----:R-:W-:-:S05]  /*3bf0*/  LOP3.LUT R2, R2, 0x3f, RZ, 0xc0, !PT ;  /* 0x0000003f02027812 */ /* 0x001fca00078ec0ff */
[----:B------:R-:W-:Y:S01]  /*3c00*/  IMAD R2, R2, c[0x0][0x18c], RZ ;  /* 0x0000630002027a24 */ /* 0x000fe200078e02ff */
[----:B-1----:R-:W-:-:S04]  /*3c10*/  LOP3.LUT R12, RZ, c[0x0][0x17c], RZ, 0x33, !PT ;  /* 0x00005f00ff0c7a12 */ /* 0x002fc800078e33ff */
[----:B------:R-:W-:Y:S02]  /*3c20*/  LEA R2, P6, R2, c[0x0][0x168], 0x1 ;  /* 0x00005a0002027a11 */ /* 0x000fe400078c08ff */
[----:B----4-:R-:W-:Y:S02]  /*3c30*/  ISETP.GE.AND P2, PT, R13, RZ, PT ;  /* 0x000000ff0d00720c */ /* 0x010fe40003f46270 */
[----:B------:R-:W-:Y:S02]  /*3c40*/  LEA.HI.X.SX32 R13, R3, c[0x0][0x16c], 0x1, P3 ;  /* 0x00005b00030d7a11 */ /* 0x000fe400018f0eff */
[----:B------:R-:W0:Y:S01]  /*3c50*/  S2R R3, SR_TID.X ;  /* 0x0000000000037919 */ /* 0x000e220000002100 */
[----:B------:R-:W-:-:S03]  /*3c60*/  ISETP.NE.AND P3, PT, RZ, c[0x0][0x17c], PT ;  /* 0x00005f00ff007a0c */ /* 0x000fc60003f65270 */
[----:B------:R1:W-:Y:S01]  /*3c70*/  STL [R1+0x372c], R13 ;  /* 0x00372c0d01007387 */ /* 0x0003e20000100800 */
[C---:B------:R-:W-:Y:S02]  /*3c80*/  SEL R7, R12.reuse, R7, !P3 ;  /* 0x000000070c077207 */ /* 0x040fe40005800000 */
[----:B------:R-:W-:Y:S02]  /*3c90*/  SEL R6, R12, R6, !P3 ;  /* 0x000000060c067207 */ /* 0x000fe40005800000 */
[----:B0-----:R-:W-:Y:S01]  /*3ca0*/  LOP3.LUT R3, R3, 0x3f, RZ, 0xc0, !PT ;  /* 0x0000003f03037812 */ /* 0x001fe200078ec0ff */
[----:B-1----:R-:W4:Y:S04]  /*3cb0*/  LDL.LU R13, [R1+0x4] ;  /* 0x00000400010d7983 */ /* 0x002f280000300800 */
[----:B------:R-:W-:-:S05]  /*3cc0*/  IMAD R3, R3, c[0x0][0x18c], RZ ;  /* 0x0000630003037a24 */ /* 0x000fca00078e02ff */
[----:B------:R-:W-:Y:S02]  /*3cd0*/  LEA.HI.X.SX32 R3, R3, c[0x0][0x16c], 0x1, P6 ;  /* 0x00005b0003037a11 */ /* 0x000fe400030f0eff */
[----:B--2---:R-:W-:-:S03]  /*3ce0*/  SEL R5, R12, R5, !P3 ;  /* 0x000000050c057207 */ /* 0x004fc60005800000 */
[----:B------:R0:W-:Y:S01]  /*3cf0*/  STL.64 [R1+0x3708], R2 ;  /* 0x0037080201007387 */ /* 0x0001e20000100a00 */
[----:B---3--:R-:W-:-:S03]  /*3d00*/  SEL R12, R12, R4, !P3 ;  /* 0x000000040c0c7207 */ /* 0x008fc60005800000 */
[----:B0-----:R-:W2:Y:S04]  /*3d10*/  LDL.LU R3, [R1+0x8] ;  /* 0x0000080001037983 */ /* 0x001ea80000300800 */
[----:B------:R-:W3:Y:S04]  /*3d20*/  LDL.LU R2, [R1] ;  /* 0x0000000001027983 */ /* 0x000ee80000300800 */
[----:B------:R0:W-:Y:S04]  /*3d30*/  STL [R1+0x18], R7 ;  /* 0x0000180701007387 */ /* 0x0001e80000100800 */
[----:B0-----:R-:W5:Y:S04]  /*3d40*/  LDL.LU R7, [R1+0x3750] ;  /* 0x0037500001077983 */ /* 0x001f680000300800 */
[----:B------:R0:W-:Y:S04]  /*3d50*/  STL [R1+0x14], R6 ;  /* 0x0000140601007387 */ /* 0x0001e80000100800 */
[----:B0-----:R-:W2:Y:S04]  /*3d60*/  LDL.LU R6, [R1+0x374c] ;  /* 0x00374c0001067983 */ /* 0x001ea80000300800 */
[----:B------:R0:W-:Y:S04]  /*3d70*/  STL [R1+0x10], R5 ;  /* 0x0000100501007387 */ /* 0x0001e80000100800 */
[----:B0-----:R-:W2:Y:S04]  /*3d80*/  LDL.LU R5, [R1+0x3748] ;  /* 0x0037480001057983 */ /* 0x001ea80000300800 */
[----:B------:R-:W2:Y:S04]  /*3d90*/  LDL.LU R4, [R1+0x3744] ;  /* 0x0037440001047983 */ /* 0x000ea80000300800 */
[----:B------:R0:W-:Y:S04]  /*3da0*/  STL [R1+0x3734], R12 ;  /* 0x0037340c01007387 */ /* 0x0001e80000100800 */
[----:B0-----:R-:W2:Y:S04]  /*3db0*/  LDL.LU R12, [R1+0x10] ;  /* 0x00001000010c7983 */ /* 0x001ea80000300800 */
[----:B--2---:R0:W-:Y:S04]  /*3dc0*/  STL [R1+0x3738], R12 ;  /* 0x0037380c01007387 */ /* 0x0041e80000100800 */
[----:B0-----:R-:W2:Y:S04]  /*3dd0*/  LDL.LU R12, [R1+0x14] ;  /* 0x00001400010c7983 */ /* 0x001ea80000300800 */
[----:B--2---:R0:W-:Y:S04]  /*3de0*/  STL [R1+0x373c], R12 ;  /* 0x00373c0c01007387 */ /* 0x0041e80000100800 */
[----:B0-----:R-:W2:Y:S01]  /*3df0*/  LDL.LU R12, [R1+0x18] ;  /* 0x00001800010c7983 */ /* 0x001ea20000300800 */
[----:B------:R-:W-:-:S02]  /*3e00*/  @!P5 IMAD.MOV R24, RZ, RZ, -R24 ;  /* 0x000000ffff18d224 */ /* 0x000fc400078e0a18 */
[----:B------:R-:W-:Y:S02]  /*3e10*/  @!P1 IMAD.MOV R25, RZ, RZ, -R25 ;  /* 0x000000ffff199224 */ /* 0x000fe400078e0a19 */
[----:B------:R-:W-:Y:S02]  /*3e20*/  @!P0 IMAD.MOV R27, RZ, RZ, -R27 ;  /* 0x000000ffff1b8224 */ /* 0x000fe400078e0a1b */
[----:B------:R-:W-:Y:S02]  /*3e30*/  @!P4 IMAD.MOV R28, RZ, RZ, -R28 ;  /* 0x000000ffff1cc224 */ /* 0x000fe400078e0a1c */
[----:B------:R-:W-:Y:S01]  /*3e40*/  @!P2 IMAD.MOV R26, RZ, RZ, -R26 ;  /* 0x000000ffff1aa224 */ /* 0x000fe200078e0a1a */
[----:B--2---:R0:W-:Y:S02]  /*3e50*/  STL [R1+0x3740], R12 ;  /* 0x0037400c01007387 */ /* 0x0041e40000100800 */
[----:B0-----:R-:W-:-:S04]  /*3e60*/  LOP3.LUT R12, RZ, c[0x0][0x17c], RZ, 0x33, !PT ;  /* 0x00005f00ff0c7a12 */ /* 0x001fc800078e33ff */
[C---:B------:R-:W-:Y:S02]  /*3e70*/  SEL R3, R12.reuse, R3, !P3 ;  /* 0x000000030c037207 */ /* 0x040fe40005800000 */
[C---:B----4-:R-:W-:Y:S02]  /*3e80*/  SEL R13, R12.reuse, R13, !P3 ;  /* 0x0000000d0c0d7207 */ /* 0x050fe40005800000 */
[C---:B---3--:R-:W-:Y:S02]  /*3e90*/  SEL R2, R12.reuse, R2, !P3 ;  /* 0x000000020c027207 */ /* 0x048fe40005800000 */
[C---:B------:R-:W-:Y:S02]  /*3ea0*/  SEL R4, R12.reuse, R4, !P3 ;  /* 0x000000040c047207 */ /* 0x040fe40005800000 */
[C---:B------:R-:W-:Y:S02]  /*3eb0*/  SEL R5, R12.reuse, R5, !P3 ;  /* 0x000000050c057207 */ /* 0x040fe40005800000 */
[----:B------:R-:W-:-:S02]  /*3ec0*/  SEL R6, R12, R6, !P3 ;  /* 0x000000060c067207 */ /* 0x000fc40005800000 */
[C---:B-----5:R-:W-:Y:S02]  /*3ed0*/  SEL R7, R12.reuse, R7, !P3 ;  /* 0x000000070c077207 */ /* 0x060fe40005800000 */
[C---:B------:R-:W-:Y:S02]  /*3ee0*/  SEL R8, R12.reuse, R8, !P3 ;  /* 0x000000080c087207 */ /* 0x040fe40005800000 */
[C---:B------:R-:W-:Y:S02]  /*3ef0*/  SEL R9, R12.reuse, R9, !P3 ;  /* 0x000000090c097207 */ /* 0x040fe40005800000 */
[C---:B------:R-:W-:Y:S02]  /*3f00*/  SEL R10, R12.reuse, R10, !P3 ;  /* 0x0000000a0c0a7207 */ /* 0x040fe40005800000 */
[C---:B------:R-:W-:Y:S02]  /*3f10*/  SEL R11, R12.reuse, R11, !P3 ;  /* 0x0000000b0c0b7207 */ /* 0x040fe40005800000 */
[----:B------:R-:W-:-:S02]  /*3f20*/  SEL R0, R12, R0, !P3 ;  /* 0x000000000c007207 */ /* 0x000fc40005800000 */
[C---:B------:R-:W-:Y:S02]  /*3f30*/  SEL R29, R12.reuse, R29, !P3 ;  /* 0x0000001d0c1d7207 */ /* 0x040fe40005800000 */
        /* <DEDUP_REMOVED lines=14> */
[----:B------:R-:W-:Y:S02]  /*4020*/  SEL R26, R12, R26, !P3 ;  /* 0x0000001a0c1a7207 */ /* 0x000fe40005800000 */
[----:B------:R-:W2:Y:S02]  /*4030*/  LDL.LU R12, [R1+0x3740] ;  /* 0x00374000010c7983 */ /* 0x000ea40000300800 */
[----:B--2---:R-:W-:-:S05]  /*4040*/  IMAD R12, R12, c[0x0][0x190], RZ ;  /* 0x000064000c0c7a24 */ /* 0x004fca00078e02ff */
[----:B------:R0:W-:Y:S04]  /*4050*/  STL [R1+0x18], R12 ;  /* 0x0000180c01007387 */ /* 0x0001e80000100800 */
[----:B0-----:R-:W2:Y:S02]  /*4060*/  LDL.LU R12, [R1+0x373c] ;  /* 0x00373c00010c7983 */ /* 0x001ea40000300800 */
[----:B--2---:R-:W-:-:S05]  /*4070*/  IMAD R12, R12, c[0x0][0x190], RZ ;  /* 0x000064000c0c7a24 */ /* 0x004fca00078e02ff */
[----:B------:R0:W-:Y:S04]  /*4080*/  STL [R1+0x14], R12 ;  /* 0x0000140c01007387 */ /* 0x0001e80000100800 */
[----:B0-----:R-:W2:Y:S02]  /*4090*/  LDL.LU R12, [R1+0x3738] ;  /* 0x00373800010c7983 */ /* 0x001ea40000300800 */
[----:B--2---:R-:W-:-:S05]  /*40a0*/  IMAD R12, R12, c[0x0][0x190], RZ ;  /* 0x000064000c0c7a24 */ /* 0x004fca00078e02ff */
[----:B------:R0:W-:Y:S04]  /*40b0*/  STL [R1+0x10], R12 ;  /* 0x0000100c01007387 */ /* 0x0001e80000100800 */
[----:B0-----:R-:W2:Y:S01]  /*40c0*/  LDL.LU R12, [R1+0x3734] ;  /* 0x00373400010c7983 */ /* 0x001ea20000300800 */
[----:B------:R-:W-:Y:S02]  /*40d0*/  IMAD R13, R13, c[0x0][0x190], RZ ;  /* 0x000064000d0d7a24 */ /* 0x000fe400078e02ff */
[----:B------:R-:W-:Y:S02]  /*40e0*/  IMAD R3, R3, c[0x0][0x190], RZ ;  /* 0x0000640003037a24 */ /* 0x000fe400078e02ff */
[----:B------:R-:W-:Y:S02]  /*40f0*/  IMAD R2, R2, c[0x0][0x190], RZ ;  /* 0x0000640002027a24 */ /* 0x000fe400078e02ff */
[----:B------:R-:W-:-:S02]  /*4100*/  IMAD R4, R4, c[0x0][0x190], RZ ;  /* 0x0000640004047a24 */ /* 0x000fc400078e02ff */
[----:B------:R-:W-:Y:S02]  /*4110*/  IMAD R5, R5, c[0x0][0x190], RZ ;  /* 0x0000640005057a24 */ /* 0x000fe400078e02ff */
[----:B--2---:R-:W-:-:S05]  /*4120*/  IMAD R12, R12, c[0x0][0x190], RZ ;  /* 0x000064000c0c7a24 */ /* 0x004fca00078e02ff */
[----:B------:R0:W-:Y:S04]  /*4130*/  STL [R1+0xc], R12 ;  /* 0x00000c0c01007387 */ /* 0x0001e80000100800 */
[----:B0-----:R-:W2:Y:S04]  /*4140*/  LDL.LU R12, [R1+0x3730] ;  /* 0x00373000010c7983 */ /* 0x001ea80000300800 */
[----:B------:R0:W-:Y:S04]  /*4150*/  STL [R1+0x4], R13 ;  /* 0x0000040d01007387 */ /* 0x0001e80000100800 */
[----:B0-----:R-:W2:Y:S04]  /*4160*/  LDL.LU R13, [R1+0x372c] ;  /* 0x00372c00010d7983 */ /* 0x001ea80000300800 */
[----:B------:R-:W-:Y:S04]  /*4170*/  STL [R1+0x8], R3 ;  /* 0x0000080301007387 */ /* 0x000fe80000100800 */
[----:B------:R-:W-:Y:S04]  /*4180*/  STL [R1], R2 ;  /* 0x0000000201007387 */ /* 0x000fe80000100800 */
[----:B------:R0:W-:Y:S04]  /*4190*/  STL.64 [R1+0x3718], R4 ;  /* 0x0037180401007387 */ /* 0x0001e80000100a00 */
[----:B0-----:R-:W3:Y:S04]  /*41a0*/  LDL R5, [R1+0xc] ;  /* 0x00000c0001057983 */ /* 0x001ee80000100800 */
[----:B------:R-:W4:Y:S04]  /*41b0*/  LDL R4, [R1+0x10] ;  /* 0x0000100001047983 */ /* 0x000f280000100800 */
[----:B---3--:R0:W-:Y:S04]  /*41c0*/  STL [R1+0x3720], R5 ;  /* 0x0037200501007387 */ /* 0x0081e80000100800 */
[----:B0-----:R-:W3:Y:S04]  /*41d0*/  LDL R5, [R1+0x14] ;  /* 0x0000140001057983 */ /* 0x001ee80000100800 */
[----:B----4-:R0:W-:Y:S04]  /*41e0*/  STL [R1+0x3724], R4 ;  /* 0x0037240401007387 */ /* 0x0101e80000100800 */
[----:B0-----:R-:W2:Y:S01]  /*41f0*/  LDL R4, [R1+0x18] ;  /* 0x0000180001047983 */ /* 0x001ea20000100800 */
[----:B------:R-:W-:-:S03]  /*4200*/  IMAD R2, R25, c[0x0][0x190], RZ ;  /* 0x0000640019027a24 */ /* 0x000fc600078e02ff */
[----:B---3--:R0:W-:Y:S04]  /*4210*/  STL [R1+0x3728], R5 ;  /* 0x0037280501007387 */ /* 0x0081e80000100800 */
[----:B------:R-:W3:Y:S01]  /*4220*/  LDL.LU R25, [R1] ;  /* 0x0000000001197983 */ /* 0x000ee20000300800 */
[----:B0-----:R-:W-:-:S03]  /*4230*/  IMAD R5, R27, c[0x0][0x190], RZ ;  /* 0x000064001b057a24 */ /* 0x001fc600078e02ff */
[----:B------:R0:W-:Y:S04]  /*4240*/  STL [R1+0x90], R2 ;  /* 0x0000900201007387 */ /* 0x0001e80000100800 */
[----:B------:R-:W4:Y:S04]  /*4250*/  LDL.LU R27, [R1+0x90] ;  /* 0x00009000011b7983 */ /* 0x000f280000300800 */
[----:B------:R1:W-:Y:S01]  /*4260*/  STL [R1+0x94], R5 ;  /* 0x0000940501007387 */ /* 0x0003e20000100800 */
[----:B0-----:R-:W-:-:S03]  /*4270*/  IMAD R2, R28, c[0x0][0x190], RZ ;  /* 0x000064001c027a24 */ /* 0x001fc600078e02ff */
[----:B------:R-:W5:Y:S01]  /*4280*/  LDL.LU R28, [R1+0x94] ;  /* 0x00009400011c7983 */ /* 0x000f620000300800 */
[----:B-1----:R-:W-:-:S03]  /*4290*/  IMAD R5, R26, c[0x0][0x190], RZ ;  /* 0x000064001a057a24 */ /* 0x002fc600078e02ff */
[----:B------:R-:W3:Y:S04]  /*42a0*/  LDL.LU R26, [R1+0x4] ;  /* 0x00000400011a7983 */ /* 0x000ee80000300800 */
[----:B------:R-:W-:Y:S04]  /*42b0*/  STL [R1+0x190], R2 ;  /* 0x0001900201007387 */ /* 0x000fe80000100800 */
[----:B------:R2:W-:Y:S04]  /*42c0*/  STL [R1+0x194], R5 ;  /* 0x0001940501007387 */ /* 0x0005e80000100800 */
[----:B------:R-:W-:Y:S01]  /*42d0*/  STL [R1+0x3710], R2 ;  /* 0x0037100201007387 */ /* 0x000fe20000100800 */
[----:B--2---:R-:W-:-:S05]  /*42e0*/  IMAD.WIDE R4, R4, 0x2, R12 ;  /* 0x0000000204047825 */ /* 0x004fca00078e020c */
[----:B------:R0:W-:Y:S04]  /*42f0*/  STL.64 [R1+0x188], R4 ;  /* 0x0001880401007387 */ /* 0x0001e80000100a00 */
[----:B0-----:R-:W2:Y:S02]  /*4300*/  LDL.LU R5, [R1+0x3728] ;  /* 0x0037280001057983 */ /* 0x001ea40000300800 */
[----:B--2---:R-:W-:-:S05]  /*4310*/  IMAD.WIDE R4, R5, 0x2, R12 ;  /* 0x0000000205047825 */ /* 0x004fca00078e020c */
[----:B------:R0:W-:Y:S04]  /*4320*/  STL.64 [R1+0x180], R4 ;  /* 0x0001800401007387 */ /* 0x0001e80000100a00 */
[----:B0-----:R-:W2:Y:S02]  /*4330*/  LDL.LU R4, [R1+0x3724] ;  /* 0x0037240001047983 */ /* 0x001ea40000300800 */
[----:B--2---:R-:W-:-:S05]  /*4340*/  IMAD.WIDE R4, R4, 0x2, R12 ;  /* 0x0000000204047825 */ /* 0x004fca00078e020c */
[----:B------:R0:W-:Y:S04]  /*4350*/  STL.64 [R1+0x178], R4 ;  /* 0x0001780401007387 */ /* 0x0001e80000100a00 */
[----:B0-----:R-:W2:Y:S01]  /*4360*/  LDL.LU R5, [R1+0x3720] ;  /* 0x0037200001057983 */ /* 0x001ea20000300800 */
[----:B------:R-:W-:-:S04]  /*4370*/  IMAD.WIDE R2, R3, 0x2, R12 ;  /* 0x0000000203027825 */ /* 0x000fc800078e020c */
[----:B--2---:R-:W-:-:S05]  /*4380*/  IMAD.WIDE R4, R5, 0x2, R12 ;  /* 0x0000000205047825 */ /* 0x004fca00078e020c */
[----:B------:R0:W-:Y:S04]  /*4390*/  STL.64 [R1+0x170], R4 ;  /* 0x0001700401007387 */ /* 0x0001e80000100a00 */
[----:B0-----:R-:W2:Y:S04]  /*43a0*/  LDL.LU.64 R4, [R1+0x3718] ;  /* 0x0037180001047983 */ /* 0x001ea80000300a00 */
[----:B------:R3:W-:Y:S02]  /*43b0*/  STL.64 [R1+0x168], R2 ;  /* 0x0001680201007387 */ /* 0x0007e40000100a00 */
[----:B---3--:R-:W-:-:S05]  /*43c0*/  IMAD.WIDE R2, R26, 0x2, R12 ;  /* 0x000000021a027825 */ /* 0x008fca00078e020c */
[----:B------:R0:W-:Y:S02]  /*43d0*/  STL.64 [R1+0x160], R2 ;  /* 0x0001600201007387 */ /* 0x0001e40000100a00 */
[----:B0-----:R-:W-:-:S05]  /*43e0*/  IMAD.WIDE R2, R25, 0x2, R12 ;  /* 0x0000000219027825 */ /* 0x001fca00078e020c */
[----:B------:R2:W-:Y:S02]  /*43f0*/  STL.64 [R1+0x158], R2 ;  /* 0x0001580201007387 */ /* 0x0005e40000100a00 */
[----:B--2---:R-:W-:-:S05]  /*4400*/  IMAD.WIDE R2, R4, 0x2, R12 ;  /* 0x0000000204027825 */ /* 0x004fca00078e020c */
[----:B------:R0:W-:Y:S04]  /*4410*/  STL.64 [R1+0x150], R2 ;  /* 0x0001500201007387 */ /* 0x0001e80000100a00 */
[----:B------:R1:W-:Y:S01]  /*4420*/  STL.64 [R1+0x36f0], R4 ;  /* 0x0036f00401007387 */ /* 0x0003e20000100a00 */
[----:B0-----:R-:W-:-:S03]  /*4430*/  IMAD.WIDE R2, R5, 0x2, R12 ;  /* 0x0000000205027825 */ /* 0x001fc600078e020c */
[----:B-1----:R-:W2:Y:S04]  /*4440*/  LDL.LU R4, [R1+0x10] ;  /* 0x0000100001047983 */ /* 0x002ea80000300800 */
[----:B------:R-:W-:Y:S04]  /*4450*/  STL.64 [R1+0x148], R2 ;  /* 0x0001480201007387 */ /* 0x000fe80000100a00 */
[----:B------:R-:W3:Y:S01]  /*4460*/  LDL.LU R5, [R1+0xc] ;  /* 0x00000c0001057983 */ /* 0x000ee20000300800 */
[----:B------:R-:W-:-:S03]  /*4470*/  IMAD R6, R6, c[0x0][0x190], RZ ;  /* 0x0000640006067a24 */ /* 0x000fc600078e02ff */
[----:B---3--:R0:W-:Y:S04]  /*4480*/  STL [R1+0x36f8], R5 ;  /* 0x0036f80501007387 */ /* 0x0081e80000100800 */
[----:B0-----:R-:W3:Y:S01]  /*4490*/  LDL.LU R5, [R1+0x14] ;  /* 0x0000140001057983 */ /* 0x001ee20000300800 */
[----:B------:R-:W-:-:S03]  /*44a0*/  IMAD.WIDE R2, R6, 0x2, R12 ;  /* 0x0000000206027825 */ /* 0x000fc600078e020c */
[----:B--2---:R0:W-:Y:S01]  /*44b0*/  STL [R1+0x36fc], R4 ;  /* 0x0036fc0401007387 */ /* 0x0041e20000100800 */
[----:B------:R-:W-:Y:S02]  /*44c0*/  IMAD R7, R7, c[0x0][0x190], RZ ;  /* 0x0000640007077a24 */ /* 0x000fe400078e02ff */
[----:B------:R-:W-:Y:S01]  /*44d0*/  IMAD R8, R8, c[0x0][0x190], RZ ;  /* 0x0000640008087a24 */ /* 0x000fe200078e02ff */
[----:B0-----:R-:W2:Y:S01]  /*44e0*/  LDL.LU R4, [R1+0x18] ;  /* 0x0000180001047983 */ /* 0x001ea20000300800 */
[----:B------:R-:W-:Y:S02]  /*44f0*/  IMAD R9, R9, c[0x0][0x190], RZ ;  /* 0x0000640009097a24 */ /* 0x000fe400078e02ff */
[----:B------:R-:W-:Y:S02]  /*4500*/  IMAD R10, R10, c[0x0][0x190], RZ ;  /* 0x000064000a0a7a24 */ /* 0x000fe400078e02ff */
[----:B------:R-:W-:Y:S02]  /*4510*/  IMAD R11, R11, c[0x0][0x190], RZ ;  /* 0x000064000b0b7a24 */ /* 0x000fe400078e02ff */
[----:B------:R-:W-:-:S02]  /*4520*/  IMAD R0, R0, c[0x0][0x190], RZ ;  /* 0x0000640000007a24 */ /* 0x000fc400078e02ff */
[----:B------:R-:W-:Y:S02]  /*4530*/  IMAD R29, R29, c[0x0][0x190], RZ ;  /* 0x000064001d1d7a24 */ /* 0x000fe400078e02ff */
[----:B------:R-:W-:Y:S02]  /*4540*/  IMAD R14, R14, c[0x0][0x190], RZ ;  /* 0x000064000e0e7a24 */ /* 0x000fe400078e02ff */
        /* <DEDUP_REMOVED lines=9> */
[----:B------:R-:W-:Y:S01]  /*45e0*/  IMAD R24, R24, c[0x0][0x190], RZ ;  /* 0x0000640018187a24 */ /* 0x000fe200078e02ff */
[----:B---3--:R0:W-:Y:S04]  /*45f0*/  STL [R1+0x3700], R5 ;  /* 0x0037000501007387 */ /* 0x0081e80000100800 */
[----:B0-----:R-:W3:Y:S04]  /*4600*/  LDL R5, [R1+0x194] ;  /* 0x0001940001057983 */ /* 0x001ee80000100800 */
[----:B------:R0:W-:Y:S02]  /*4610*/  STL.64 [R1+0x140], R2 ;  /* 0x0001400201007387 */ /* 0x0001e40000100a00 */
[----:B0-----:R-:W-:-:S05]  /*4620*/  IMAD.WIDE R2, R7, 0x2, R12 ;  /* 0x0000000207027825 */ /* 0x001fca00078e020c */
        /* <DEDUP_REMOVED lines=35> */
[----:B----4-:R-:W-:-:S05]  /*4860*/  IMAD.WIDE R2, R27, 0x2, R12 ;  /* 0x000000021b027825 */ /* 0x010fca00078e020c */
[----:B------:R5:W-:Y:S02]  /*4870*/  STL.64 [R1+0xa8], R2 ;  /* 0x0000a80201007387 */ /* 0x000be40000100a00 */
[----:B-----5:R-:W-:-:S05]  /*4880*/  IMAD.WIDE R2, R28, 0x2, R12 ;  /* 0x000000021c027825 */ /* 0x020fca00078e020c */
[----:B------:R0:W-:Y:S04]  /*4890*/  STL.64 [R1+0xa0], R2 ;  /* 0x0000a00201007387 */ /* 0x0001e80000100a00 */
[----:B0-----:R-:W4:Y:S02]  /*48a0*/  LDL.LU R2, [R1+0x3710] ;  /* 0x0037100001027983 */ /* 0x001f240000300800 */
[----:B----4-:R-:W-:-:S05]  /*48b0*/  IMAD.WIDE R2, R2, 0x2, R12 ;  /* 0x0000000202027825 */ /* 0x010fca00078e020c */
[----:B------:R0:W-:Y:S04]  /*48c0*/  STL.64 [R1+0x98], R2 ;  /* 0x0000980201007387 */ /* 0x0001e80000100a00 */
[----:B0-----:R-:W2:Y:S01]  /*48d0*/  LDL.LU.64 R2, [R1+0x3708] ;  /* 0x0037080001027983 */ /* 0x001ea20000300a00 */
[----:B---3--:R-:W-:-:S05]  /*48e0*/  IMAD.WIDE R12, R5, 0x2, R12 ;  /* 0x00000002050c7825 */ /* 0x008fca00078e020c */
[----:B------:R0:W-:Y:S04]  /*48f0*/  STL.64 [R1+0x88], R12 ;  /* 0x0000880c01007387 */ /* 0x0001e80000100a00 */
[----:B0-----:R-:W3:Y:S01]  /*4900*/  LDL.LU R13, [R1+0x8] ;  /* 0x00000800010d7983 */ /* 0x001ee20000300800 */
        /* <DEDUP_REMOVED lines=9> */
[----:B---3--:R-:W-:-:S04]  /*49a0*/  IMAD.WIDE R12, R13, 0x2, R2 ;  /* 0x000000020d0c7825 */ /* 0x008fc800078e0202 */
[----:B--2---:R-:W-:-:S05]  /*49b0*/  IMAD.WIDE R4, R5, 0x2, R2 ;  /* 0x0000000205047825 */ /* 0x004fca00078e0202 */
[----:B------:R0:W-:Y:S04]  /*49c0*/  STL.64 [R1+0x68], R4 ;  /* 0x0000680401007387 */ /* 0x0001e80000100a00 */
[----:B0-----:R-:W2:Y:S04]  /*49d0*/  LDL.LU.64 R4, [R1+0x36f0] ;  /* 0x0036f00001047983 */ /* 0x001ea80000300a00 */
[----:B------:R0:W-:Y:S02]  /*49e0*/  STL.64 [R1+0x60], R12 ;  /* 0x0000600c01007387 */ /* 0x0001e40000100a00 */
[----:B0-----:R-:W-:-:S05]  /*49f0*/  IMAD.WIDE R12, R26, 0x2, R2 ;  /* 0x000000021a0c7825 */ /* 0x001fca00078e0202 */
[----:B------:R0:W-:Y:S02]  /*4a00*/  STL.64 [R1+0x58], R12 ;  /* 0x0000580c01007387 */ /* 0x0001e40000100a00 */
[----:B0-----:R-:W-:-:S05]  /*4a10*/  IMAD.WIDE R12, R25, 0x2, R2 ;  /* 0x00000002190c7825 */ /* 0x001fca00078e0202 */
[----:B------:R2:W-:Y:S02]  /*4a20*/  STL.64 [R1+0x50], R12 ;  /* 0x0000500c01007387 */ /* 0x0005e40000100a00 */
[----:B--2---:R-:W-:-:S05]  /*4a30*/  IMAD.WIDE R12, R4, 0x2, R2 ;  /* 0x00000002040c7825 */ /* 0x004fca00078e0202 */
[----:B------:R0:W-:Y:S02]  /*4a40*/  STL.64 [R1+0x48], R12 ;  /* 0x0000480c01007387 */ /* 0x0001e40000100a00 */
[----:B0-----:R-:W-:-:S04]  /*4a50*/  IMAD.WIDE R12, R5, 0x2, R2 ;  /* 0x00000002050c7825 */ /* 0x001fc800078e0202 */
[--C-:B------:R-:W-:Y:S01]  /*4a60*/  IMAD.WIDE R4, R6, 0x2, R2.reuse ;  /* 0x0000000206047825 */ /* 0x100fe200078e0202 */
[----:B------:R0:W-:Y:S03]  /*4a70*/  STL.64 [R1+0x40], R12 ;  /* 0x0000400c01007387 */ /* 0x0001e60000100a00 */
[--C-:B------:R-:W-:Y:S01]  /*4a80*/  IMAD.WIDE R6, R7, 0x2, R2.reuse ;  /* 0x0000000207067825 */ /* 0x100fe200078e0202 */
[----:B------:R1:W-:Y:S04]  /*4a90*/  STL.64 [R1+0x38], R4 ;  /* 0x0000380401007387 */ /* 0x0003e80000100a00 */
[----:B------:R2:W-:Y:S01]  /*4aa0*/  STL.64 [R1+0x30], R6 ;  /* 0x0000300601007387 */ /* 0x0005e20000100a00 */
[----:B0-----:R-:W-:-:S04]  /*4ab0*/  IMAD.WIDE R12, R8, 0x2, R2 ;  /* 0x00000002080c7825 */ /* 0x001fc800078e0202 */
[--C-:B-1----:R-:W-:Y:S01]  /*4ac0*/  IMAD.WIDE R4, R9, 0x2, R2.reuse ;  /* 0x0000000209047825 */ /* 0x102fe200078e0202 */
[----:B------:R-:W-:Y:S03]  /*4ad0*/  STL.64 [R1+0x28], R12 ;  /* 0x0000280c01007387 */ /* 0x000fe60000100a00 */
[--C-:B--2---:R-:W-:Y:S01]  /*4ae0*/  IMAD.WIDE R6, R10, 0x2, R2.reuse ;  /* 0x000000020a067825 */ /* 0x104fe200078e0202 */
[----:B------:R0:W-:Y:S03]  /*4af0*/  STL.64 [R1+0x20], R4 ;  /* 0x0000200401007387 */ /* 0x0001e60000100a00 */
[--C-:B------:R-:W-:Y:S01]  /*4b00*/  IMAD.WIDE R8, R11, 0x2, R2.reuse ;  /* 0x000000020b087825 */ /* 0x100fe200078e0202 */
[----:B------:R1:W-:Y:S04]  /*4b10*/  STL.64 [R1+0x18], R6 ;  /* 0x0000180601007387 */ /* 0x0003e80000100a00 */
[----:B------:R-:W-:Y:S01]  /*4b20*/  STL.64 [R1+0x10], R8 ;  /* 0x0000100801007387 */ /* 0x000fe20000100a00 */
[----:B0-----:R-:W-:-:S03]  /*4b30*/  IMAD.WIDE R4, R0, 0x2, R2 ;  /* 0x0000000200047825 */ /* 0x001fc600078e0202 */
[----:B------:R-:W2:Y:S01]  /*4b40*/  LDL.LU R0, [R1+0x194] ;  /* 0x0001940001007983 */ /* 0x000ea20000300800 */
[----:B-1----:R-:W-:-:S03]  /*4b50*/  IMAD.WIDE R6, R29, 0x2, R2 ;  /* 0x000000021d067825 */ /* 0x002fc600078e0202 */
[----:B------:R0:W-:Y:S04]  /*4b60*/  STL.64 [R1+0x8], R4 ;  /* 0x0000080401007387 */ /* 0x0001e80000100a00 */
[----:B------:R-:W-:Y:S01]  /*4b70*/  STL.64 [R1], R6 ;  /* 0x0000000601007387 */ /* 0x000fe20000100a00 */
[----:B0-----:R-:W-:-:S05]  /*4b80*/  IMAD.WIDE R4, R14, 0x2, R2 ;  /* 0x000000020e047825 */ /* 0x001fca00078e0202 */
[----:B------:R0:W-:Y:S04]  /*4b90*/  STL.64 [R1+0x36a0], R4 ;  /* 0x0036a00401007387 */ /* 0x0001e80000100a00 */
[----:B0-----:R-:W3:Y:S01]  /*4ba0*/  LDL.LU R5, [R1+0x190] ;  /* 0x0001900001057983 */ /* 0x001ee20000300800 */
[----:B------:R-:W-:-:S04]  /*4bb0*/  IMAD.WIDE R6, R15, 0x2, R2 ;  /* 0x000000020f067825 */ /* 0x000fc800078e0202 */
[--C-:B------:R-:W-:Y:S01]  /*4bc0*/  IMAD.WIDE R8, R16, 0x2, R2.reuse ;  /* 0x0000000210087825 */ /* 0x100fe200078e0202 */
[----:B------:R0:W-:Y:S03]  /*4bd0*/  STL.64 [R1+0x3698], R6 ;  /* 0x0036980601007387 */ /* 0x0001e60000100a00 */
[----:B------:R-:W-:-:S04]  /*4be0*/  IMAD.WIDE R10, R17, 0x2, R2 ;  /* 0x00000002110a7825 */ /* 0x000fc800078e0202 */
[--C-:B------:R-:W-:Y:S01]  /*4bf0*/  IMAD.WIDE R12, R18, 0x2, R2.reuse ;  /* 0x00000002120c7825 */ /* 0x100fe200078e0202 */
[----:B0-----:R-:W4:Y:S03]  /*4c00*/  LDL.LU.64 R6, [R1+0x188] ;  /* 0x0001880001067983 */ /* 0x001f260000300a00 */
[--C-:B------:R-:W-:Y:S01]  /*4c10*/  IMAD.WIDE R14, R19, 0x2, R2.reuse ;  /* 0x00000002130e7825 */ /* 0x100fe200078e0202 */
[----:B------:R0:W-:Y:S03]  /*4c20*/  STL.64 [R1+0x3690], R8 ;  /* 0x0036900801007387 */ /* 0x0001e60000100a00 */
[----:B------:R-:W-:-:S04]  /*4c30*/  IMAD.WIDE R16, R20, 0x2, R2 ;  /* 0x0000000214107825 */ /* 0x000fc800078e0202 */
[--C-:B------:R-:W-:Y:S01]  /*4c40*/  IMAD.WIDE R18, R21, 0x2, R2.reuse ;  /* 0x0000000215127825 */ /* 0x100fe200078e0202 */
[----:B0-----:R-:W5:Y:S03]  /*4c50*/  LDL.LU.64 R8, [R1+0x80] ;  /* 0x0000800001087983 */ /* 0x001f660000300a00 */
[--C-:B------:R-:W-:Y:S01]  /*4c60*/  IMAD.WIDE R20, R22, 0x2, R2.reuse ;  /* 0x0000000216147825 */ /* 0x100fe200078e0202 */
[----:B------:R0:W-:Y:S04]  /*4c70*/  STL.64 [R1+0x3688], R10 ;  /* 0x0036880a01007387 */ /* 0x0001e80000100a00 */
[----:B0-----:R-:W5:Y:S04]  /*4c80*/  LDL.LU.64 R10, [R1+0x78] ;  /* 0x00007800010a7983 */ /* 0x001f680000300a00 */
[----:B------:R0:W-:Y:S01]  /*4c90*/  STL.64 [R1+0x3680], R12 ;  /* 0x0036800c01007387 */ /* 0x0001e20000100a00 */
[----:B------:R-:W-:-:S03]  /*4ca0*/  IMAD.WIDE R22, R23, 0x2, R2 ;  /* 0x0000000217167825 */ /* 0x000fc600078e0202 */
[----:B0-----:R-:W5:Y:S04]  /*4cb0*/  LDL.LU.64 R12, [R1+0x70] ;  /* 0x00007000010c7983 */ /* 0x001f680000300a00 */
[----:B------:R-:W-:Y:S04]  /*4cc0*/  STL.64 [R1+0x36a8], R14 ;  /* 0x0036a80e01007387 */ /* 0x000fe80000100a00 */
[----:B------:R-:W-:Y:S04]  /*4cd0*/  STL.64 [R1+0x36b0], R16 ;  /* 0x0036b01001007387 */ /* 0x000fe80000100a00 */
[----:B------:R0:W-:Y:S01]  /*4ce0*/  STL.64 [R1+0x36b8], R18 ;  /* 0x0036b81201007387 */ /* 0x0001e20000100a00 */
[----:B------:R-:W-:-:S03]  /*4cf0*/  IMAD.WIDE R24, R24, 0x2, R2 ;  /* 0x0000000218187825 */ /* 0x000fc600078e0202 */
[----:B0-----:R-:W5:Y:S04]  /*4d00*/  LDL.LU.64 R18, [R1+0x170] ;  /* 0x0001700001127983 */ /* 0x001f680000300a00 */
[----:B------:R0:W-:Y:S01]  /*4d10*/  STL.64 [R1+0x36c0], R20 ;  /* 0x0036c01401007387 */ /* 0x0001e20000100a00 */
[----:B------:R-:W-:-:S03]  /*4d20*/  IMAD.WIDE R26, R27, 0x2, R2 ;  /* 0x000000021b1a7825 */ /* 0x000fc600078e0202 */
[----:B0-----:R-:W5:Y:S04]  /*4d30*/  LDL.LU.64 R20, [R1+0x180] ;  /* 0x0001800001147983 */ /* 0x001f680000300a00 */
[----:B------:R-:W-:Y:S04]  /*4d40*/  STL.64 [R1+0x36c8], R22 ;  /* 0x0036c81601007387 */ /* 0x000fe80000100a00 */
[----:B------:R-:W-:Y:S04]  /*4d50*/  STL.64 [R1+0x36d0], R24 ;  /* 0x0036d01801007387 */ /* 0x000fe80000100a00 */
[----:B------:R-:W5:Y:S04]  /*4d60*/  LDL.LU.64 R16, [R1+0x68] ;  /* 0x0000680001107983 */ /* 0x000f680000300a00 */
[----:B------:R0:W-:Y:S04]  /*4d70*/  STL.64 [R1+0x36d8], R26 ;  /* 0x0036d81a01007387 */ /* 0x0001e80000100a00 */
[----:B0-----:R-:W5:Y:S04]  /*4d80*/  LDL.LU.64 R26, [R1+0x178] ;  /* 0x00017800011a7983 */ /* 0x001f680000300a00 */
[----:B------:R-:W5:Y:S04]  /*4d90*/  LDL.LU.64 R14, [R1+0x168] ;  /* 0x00016800010e7983 */ /* 0x000f680000300a00 */
[----:B------:R-:W5:Y:S01]  /*4da0*/  LDL.LU.64 R24, [R1+0x60] ;  /* 0x0000600001187983 */ /* 0x000f620000300a00 */
[----:B------:R-:W-:-:S05]  /*4db0*/  IMAD.WIDE R28, R28, 0x2, R2 ;  /* 0x000000021c1c7825 */ /* 0x000fca00078e0202 */
[----:B------:R-:W-:Y:S01]  /*4dc0*/  STL.64 [R1+0x36e0], R28 ;  /* 0x0036e01c01007387 */ /* 0x000fe20000100a00 */
[----:B---3--:R-:W-:-:S03]  /*4dd0*/  IMAD.WIDE R22, R5, 0x2, R2 ;  /* 0x0000000205167825 */ /* 0x008fc600078e0202 */
[----:B------:R-:W3:Y:S01]  /*4de0*/  LDL.LU.64 R4, [R1+0x160] ;  /* 0x0001600001047983 */ /* 0x000ee20000300a00 */
[----:B--2---:R-:W-:-:S03]  /*4df0*/  IMAD.WIDE R2, R0, 0x2, R2 ;  /* 0x0000000200027825 */ /* 0x004fc600078e0202 */
[----:B------:R0:W-:Y:S04]  /*4e00*/  STL.64 [R1+0x90], R22 ;  /* 0x0000901601007387 */ /* 0x0001e80000100a00 */
[----:B------:R-:W-:Y:S04]  /*4e10*/  STL.64 [R1+0x36e8], R2 ;  /* 0x0036e80201007387 */ /* 0x000fe80000100a00 */
[----:B----4-:R1:W-:Y:S01]  /*4e20*/  STL [R1+0x35cc], R6 ;  /* 0x0035cc0601007387 */ /* 0x0103e20000100800 */
[----:B------:R-:W-:-:S03]  /*4e30*/  IMAD.MOV.U32 R0, RZ, RZ, R7 ;  /* 0x000000ffff007224 */ /* 0x000fc600078e0007 */
[----:B0-----:R-:W2:Y:S04]  /*4e40*/  LDL.LU.64 R22, [R1+0x58] ;  /* 0x0000580001167983 */ /* 0x001ea80000300a00 */
[----:B-1----:R-:W4:Y:S04]  /*4e50*/  LDL.LU.64 R6, [R1+0x158] ;  /* 0x0001580001067983 */ /* 0x002f280000300a00 */
[----:B------:R0:W-:Y:S04]  /*4e60*/  STL [R1+0x35c4], R0 ;  /* 0x0035c40001007387 */ /* 0x0001e80000100800 */
[----:B-----5:R1:W-:Y:S01]  /*4e70*/  STL [R1+0x35c8], R8 ;  /* 0x0035c80801007387 */ /* 0x0203e20000100800 */
[----:B0-----:R-:W-:-:S03]  /*4e80*/  IMAD.MOV.U32 R0, RZ, RZ, R9 ;  /* 0x000000ffff007224 */ /* 0x001fc600078e0009 */
[----:B------:R-:W-:Y:S04]  /*4e90*/  STL [R1+0x35c0], R20 ;  /* 0x0035c01401007387 */ /* 0x000fe80000100800 */
[----:B------:R0:W-:Y:S04]  /*4ea0*/  STL [R1+0x35bc], R0 ;  /* 0x0035bc0001007387 */ /* 0x0001e80000100800 */
[----:B-1----:R-:W5:Y:S01]  /*4eb0*/  LDL.LU.64 R8, [R1+0x50] ;  /* 0x0000500001087983 */ /* 0x002f620000300a00 */
[----:B0-----:R-:W-:-:S03]  /*4ec0*/  IMAD.MOV.U32 R0, RZ, RZ, R21 ;  /* 0x000000ffff007224 */ /* 0x001fc600078e0015 */
[----:B------:R-:W-:Y:S04]  /*4ed0*/  STL [R1+0x35b8], R10 ;  /* 0x0035b80a01007387 */ /* 0x000fe80000100800 */
[----:B------:R0:W-:Y:S04]  /*4ee0*/  STL [R1+0x35b4], R0 ;  /* 0x0035b40001007387 */ /* 0x0001e80000100800 */
[----:B------:R-:W5:Y:S01]  /*4ef0*/  LDL.LU.64 R20, [R1+0x150] ;  /* 0x0001500001147983 */ /* 0x000f620000300a00 */
[----:B0-----:R-:W-:-:S03]  /*4f00*/  IMAD.MOV.U32 R0, RZ, RZ, R11 ;  /* 0x000000ffff007224 */ /* 0x001fc600078e000b */
[----:B------:R-:W-:Y:S04]  /*4f10*/  STL [R1+0x35b0], R26 ;  /* 0x0035b01a01007387 */ /* 0x000fe80000100800 */
[----:B------:R0:W-:Y:S04]  /*4f20*/  STL [R1+0x35ac], R0 ;  /* 0x0035ac0001007387 */ /* 0x0001e80000100800 */
[----:B------:R-:W5:Y:S01]  /*4f30*/  LDL.LU.64 R10, [R1+0x48] ;  /* 0x00004800010a7983 */ /* 0x000f620000300a00 */
[----:B0-----:R-:W-:-:S03]  /*4f40*/  IMAD.MOV.U32 R0, RZ, RZ, R27 ;  /* 0x000000ffff007224 */ /* 0x001fc600078e001b */
[----:B------:R-:W-:Y:S04]  /*4f50*/  STL [R1+0x35a8], R12 ;  /* 0x0035a80c01007387 */ /* 0x000fe80000100800 */
[----:B------:R0:W-:Y:S02]  /*4f60*/  STL [R1+0x35a4], R0 ;  /* 0x0035a40001007387 */ /* 0x0001e40000100800 */
[----:B0-----:R-:W-:Y:S02]  /*4f70*/  IMAD.MOV.U32 R0, RZ, RZ, R13 ;  /* 0x000000ffff007224 */ /* 0x001fe400078e000d */
[----:B------:R-:W5:Y:S04]  /*4f80*/  LDL.LU.64 R12, [R1+0x148] ;  /* 0x00014800010c7983 */ /* 0x000f680000300a00 */
[----:B------:R0:W-:Y:S04]  /*4f90*/  STL [R1+0x359c], R0 ;  /* 0x00359c0001007387 */ /* 0x0001e80000100800 */
[----:B------:R1:W-:Y:S01]  /*4fa0*/  STL [R1+0x35a0], R18 ;  /* 0x0035a01201007387 */ /* 0x0003e20000100800 */
[----:B0-----:R-:W-:-:S03]  /*4fb0*/  IMAD.MOV.U32 R0, RZ, RZ, R19 ;  /* 0x000000ffff007224 */ /* 0x001fc600078e0013 */
[----:B-1----:R-:W5:Y:S04]  /*4fc0*/  LDL.LU.64 R18, [R1+0x40] ;  /* 0x0000400001127983 */ /* 0x002f680000300a00 */
[----:B------:R0:W-:Y:S04]  /*4fd0*/  STL [R1+0x3594], R0 ;  /* 0x0035940001007387 */ /* 0x0001e80000100800 */
[----:B------:R1:W-:Y:S01]  /*4fe0*/  STL [R1+0x3598], R16 ;  /* 0x0035981001007387 */ /* 0x0003e20000100800 */
[----:B0-----:R-:W-:-:S03]  /*4ff0*/  IMAD.MOV.U32 R0, RZ, RZ, R17 ;  /* 0x000000ffff007224 */ /* 0x001fc600078e0011 */
[----:B-1----:R-:W5:Y:S04]  /*5000*/  LDL.LU.64 R16, [R1+0x140] ;  /* 0x0001400001107983 */ /* 0x002f680000300a00 */
[----:B------:R0:W-:Y:S04]  /*5010*/  STL [R1+0x358c], R0 ;  /* 0x00358c0001007387 */ /* 0x0001e80000100800 */
[----:B------:R1:W-:Y:S01]  /*5020*/  STL [R1+0x3590], R14 ;  /* 0x0035900e01007387 */ /* 0x0003e20000100800 */
[----:B0-----:R-:W-:-:S03]  /*5030*/  IMAD.MOV.U32 R0, RZ, RZ, R15 ;  /* 0x000000ffff007224 */ /* 0x001fc600078e000f */
[----:B------:R-:W-:Y:S04]  /*5040*/  STL [R1+0x3588], R24 ;  /* 0x0035881801007387 */ /* 0x000fe80000100800 */
[----:B------:R0:W-:Y:S04]  /*5050*/  STL [R1+0x3584], R0 ;  /* 0x0035840001007387 */ /* 0x0001e80000100800 */
[----:B-1----:R-:W5:Y:S01]  /*5060*/  LDL.LU.64 R14, [R1+0x38] ;  /* 0x00003800010e7983 */ /* 0x002f620000300a00 */
[----:B0-----:R-:W-:-:S03]  /*5070*/  IMAD.MOV.U32 R0, RZ, RZ, R25 ;  /* 0x000000ffff007224 */ /* 0x001fc600078e0019 */
[----:B---3--:R-:W-:Y:S04]  /*5080*/  STL [R1+0x3580], R4 ;  /* 0x0035800401007387 */ /* 0x008fe80000100800 */
[----:B------:R0:W-:Y:S02]  /*5090*/  STL [R1+0x357c], R0 ;  /* 0x00357c0001007387 */ /* 0x0001e40000100800 */
[----:B0-----:R-:W-:Y:S02]  /*50a0*/  IMAD.MOV.U32 R0, RZ, RZ, R5 ;  /* 0x000000ffff007224 */ /* 0x001fe400078e0005 */
[----:B------:R-:W3:Y:S04]  /*50b0*/  LDL.LU.64 R4, [R1+0x138] ;  /* 0x0001380001047983 */ /* 0x000ee80000300a00 */
[----:B------:R0:W-:Y:S04]  /*50c0*/  STL [R1+0x3574], R0 ;  /* 0x0035740001007387 */ /* 0x0001e80000100800 */
[----:B--2---:R-:W-:Y:S01]  /*50d0*/  STL [R1+0x3578], R22 ;  /* 0x0035781601007387 */ /* 0x004fe20000100800 */
[----:B0-----:R-:W-:-:S03]  /*50e0*/  IMAD.MOV.U32 R0, RZ, RZ, R23 ;  /* 0x000000ffff007224 */ /* 0x001fc600078e0017 */
[----:B----4-:R-:W-:Y:S04]  /*50f0*/  STL [R1+0x3570], R6 ;  /* 0x0035700601007387 */ /* 0x010fe80000100800 */
[----:B------:R0:W-:Y:S04]  /*5100*/  STL [R1+0x356c], R0 ;  /* 0x00356c0001007387 */ /* 0x0001e80000100800 */
[----:B------:R-:W2:Y:S01]  /*5110*/  LDL.LU.64 R2, [R1+0x30] ;  /* 0x0000300001027983 */ /* 0x000ea20000300a00 */
[----:B0-----:R-:W-:-:S03]  /*5120*/  IMAD.MOV.U32 R0, RZ, RZ, R7 ;  /* 0x000000ffff007224 */ /* 0x001fc600078e0007 */
[----:B------:R-:W4:Y:S04]  /*5130*/  LDL.LU.64 R6, [R1+0x130] ;  /* 0x0001300001067983 */ /* 0x000f280000300a00 */
[----:B------:R5:W-:Y:S02]  /*5140*/  STL [R1+0x3564], R0 ;  /* 0x0035640001007387 */ /* 0x000be40000100800 */
[----:B-----5:R-:W-:Y:S02]  /*5150*/  IMAD.MOV.U32 R0, RZ, RZ, R9 ;  /* 0x000000ffff007224 */ /* 0x020fe400078e0009 */
[----:B------:R0:W-:Y:S04]  /*5160*/  STL [R1+0x3568], R8 ;  /* 0x0035680801007387 */ /* 0x0001e80000100800 */
[----:B------:R-:W5:Y:S04]  /*5170*/  LDL.LU.64 R28, [R1+0x28] ;  /* 0x00002800011c7983 */ /* 0x000f680000300a00 */
[----:B------:R1:W-:Y:S04]  /*5180*/  STL [R1+0x355c], R0 ;  /* 0x00355c0001007387 */ /* 0x0003e80000100800 */
[----:B------:R-:W-:Y:S04]  /*5190*/  STL [R1+0x3560], R20 ;  /* 0x0035601401007387 */ /* 0x000fe80000100800 */
[----:B0-----:R-:W5:Y:S01]  /*51a0*/  LDL.LU.64 R8, [R1+0x128] ;  /* 0x0001280001087983 */ /* 0x001f620000300a00 */
[----:B-1----:R-:W-:-:S03]  /*51b0*/  IMAD.MOV.U32 R0, RZ, RZ, R21 ;  /* 0x000000ffff007224 */ /* 0x002fc600078e0015 */
[----:B------:R-:W-:Y:S04]  /*51c0*/  STL [R1+0x3558], R10 ;  /* 0x0035580a01007387 */ /* 0x000fe80000100800 */
[----:B------:R0:W-:Y:S04]  /*51d0*/  STL [R1+0x3554], R0 ;  /* 0x0035540001007387 */ /* 0x0001e80000100800 */
[----:B------:R-:W5:Y:S01]  /*51e0*/  LDL.LU.64 R26, [R1+0x20] ;  /* 0x00002000011a7983 */ /* 0x000f620000300a00 */
[----:B0-----:R-:W-:-:S03]  /*51f0*/  IMAD.MOV.U32 R0, RZ, RZ, R11 ;  /* 0x000000ffff007224 */ /* 0x001fc600078e000b */
[----:B------:R-:W5:Y:S04]  /*5200*/  LDL.LU.64 R10, [R1+0x120] ;  /* 0x00012000010a7983 */ /* 0x000f680000300a00 */
[----:B------:R0:W-:Y:S04]  /*5210*/  STL [R1+0x354c], R0 ;  /* 0x00354c0001007387 */ /* 0x0001e80000100800 */
[----:B------:R-:W-:Y:S04]  /*5220*/  STL [R1+0x3550], R12 ;  /* 0x0035500c01007387 */ /* 0x000fe80000100800 */
[----:B------:R-:W5:Y:S01]  /*5230*/  LDL.LU.64 R24, [R1+0x18] ;  /* 0x0000180001187983 */ /* 0x000f620000300a00 */
[----:B0-----:R-:W-:-:S05]  /*5240*/  IMAD.MOV.U32 R0, RZ, RZ, R13 ;  /* 0x000000ffff007224 */ /* 0x001fca00078e000d */
[----:B------:R0:W-:Y:S04]  /*5250*/  STL [R1+0x3544], R0 ;  /* 0x0035440001007387 */ /* 0x0001e80000100800 */
[----:B------:R-:W-:Y:S01]  /*5260*/  STL [R1+0x3548], R18 ;  /* 0x0035481201007387 */ /* 0x000fe20000100800 */
[----:B0-----:R-:W-:-:S03]  /*5270*/  IMAD.MOV.U32 R0, RZ, RZ, R19 ;  /* 0x000000ffff007224 */ /* 0x001fc600078e0013 */
[----:B------:R-:W5:Y:S04]  /*5280*/  LDL.LU.64 R12, [R1+0x118] ;  /* 0x00011800010c7983 */ /* 0x000f680000300a00 */
[----:B------:R-:W-:Y:S04]  /*5290*/  STL [R1+0x3540], R16 ;  /* 0x0035401001007387 */ /* 0x000fe80000100800 */
[----:B------:R0:W-:Y:S04]  /*52a0*/  STL [R1+0x353c], R0 ;  /* 0x00353c0001007387 */ /* 0x0001e80000100800 */
[----:B------:R-:W5:Y:S04]  /*52b0*/  LDL.LU.64 R22, [R1+0x10] ;  /* 0x0000100001167983 */ /* 0x000f680000300a00 */
[----:B------:R-:W5:Y:S01]  /*52c0*/  LDL.LU.64 R20, [R1+0x110] ;  /* 0x0001100001147983 */ /* 0x000f620000300a00 */
[----:B0-----:R-:W-:-:S05]  /*52d0*/  IMAD.MOV.U32 R0, RZ, RZ, R17 ;  /* 0x000000ffff007224 */ /* 0x001fca00078e0011 */
[----:B------:R0:W-:Y:S04]  /*52e0*/  STL [R1+0x3534], R0 ;  /* 0x0035340001007387 */ /* 0x0001e80000100800 */
[----:B------:R1:W-:Y:S04]  /*52f0*/  STL [R1+0x3538], R14 ;  /* 0x0035380e01007387 */ /* 0x0003e80000100800 */
[----:B------:R-:W5:Y:S01]  /*5300*/  LDL.LU.64 R18, [R1+0x8] ;  /* 0x0000080001127983 */ /* 0x000f620000300a00 */
[----:B0-----:R-:W-:-:S03]  /*5310*/  IMAD.MOV.U32 R0, RZ, RZ, R15 ;  /* 0x000000ffff007224 */ /* 0x001fc600078e000f */
[----:B------:R-:W5:Y:S04]  /*5320*/  LDL.LU.64 R16, [R1+0x108] ;  /* 0x0001080001107983 */ /* 0x000f680000300a00 */
[----:B------:R0:W-:Y:S04]  /*5330*/  STL [R1+0x352c], R0 ;  /* 0x00352c0001007387 */ /* 0x0001e80000100800 */
[----:B---3--:R3:W-:Y:S04]  /*5340*/  STL [R1+0x3530], R4 ;  /* 0x0035300401007387 */ /* 0x0087e80000100800 */
[----:B-1----:R-:W5:Y:S01]  /*5350*/  LDL.LU.64 R14, [R1] ;  /* 0x00000000010e7983 */ /* 0x002f620000300a00 */
[----:B0-----:R-:W-:-:S03]  /*5360*/  IMAD.MOV.U32 R0, RZ, RZ, R5 ;  /* 0x000000ffff007224 */ /* 0x001fc600078e0005 */
[----:B---3--:R-:W3:Y:S04]  /*5370*/  LDL.LU.64 R4, [R1+0x100] ;  /* 0x0001000001047983 */ /* 0x008ee80000300a00 */
[----:B------:R0:W-:Y:S04]  /*5380*/  STL [R1+0x3524], R0 ;  /* 0x0035240001007387 */ /* 0x0001e80000100800 */
[----:B--2---:R1:W-:Y:S01]  /*5390*/  STL [R1+0x3528], R2 ;  /* 0x0035280201007387 */ /* 0x0043e20000100800 */
[----:B0-----:R-:W-:-:S03]  /*53a0*/  IMAD.MOV.U32 R0, RZ, RZ, R3 ;  /* 0x000000ffff007224 */ /* 0x001fc600078e0003 */
[----:B-1----:R-:W2:Y:S04]  /*53b0*/  LDL.LU.64 R2, [R1+0x36e8] ;  /* 0x0036e80001027983 */ /* 0x002ea80000300a00 */
[----:B----4-:R-:W-:Y:S04]  /*53c0*/  STL [R1+0x3520], R6 ;  /* 0x0035200601007387 */ /* 0x010fe80000100800 */
[----:B------:R0:W-:Y:S02]  /*53d0*/  STL [R1+0x351c], R0 ;  /* 0x00351c0001007387 */ /* 0x0001e40000100800 */
[----:B0-----:R-:W-:-:S02]  /*53e0*/  IMAD.MOV.U32 R0, RZ, RZ, R7 ;  /* 0x000000ffff007224 */ /* 0x001fc400078e0007 */
[----:B------:R-:W4:Y:S04]  /*53f0*/  LDL.LU.64 R6, [R1+0xf8] ;  /* 0x0000f80001067983 */ /* 0x000f280000300a00 */
[----:B------:R5:W-:Y:S02]  /*5400*/  STL [R1+0x3514], R0 ;  /* 0x0035140001007387 */ /* 0x000be40000100800 */
[----:B-----5:R-:W-:Y:S02]  /*5410*/  IMAD.MOV.U32 R0, RZ, RZ, R29 ;  /* 0x000000ffff007224 */ /* 0x020fe400078e001d */
[----:B------:R0:W-:Y:S04]  /*5420*/  STL [R1+0x3518], R28 ;  /* 0x0035181c01007387 */ /* 0x0001e80000100800 */
[----:B0-----:R-:W5:Y:S04]  /*5430*/  LDL.LU.64 R28, [R1+0x36e0] ;  /* 0x0036e000011c7983 */ /* 0x001f680000300a00 */
[----:B------:R-:W-:Y:S04]  /*5440*/  STL [R1+0x3510], R8 ;  /* 0x0035100801007387 */ /* 0x000fe80000100800 */
[----:B------:R0:W-:Y:S02]  /*5450*/  STL [R1+0x350c], R0 ;  /* 0x00350c0001007387 */ /* 0x0001e40000100800 */
[----:B0-----:R-:W-:-:S02]  /*5460*/  IMAD.MOV.U32 R0, RZ, RZ, R9 ;  /* 0x000000ffff007224 */ /* 0x001fc400078e0009 */
[----:B------:R-:W2:Y:S04]  /*5470*/  LDL.LU.64 R8, [R1+0xf0] ;  /* 0x0000f00001087983 */ /* 0x000ea80000300a00 */
[----:B------:R0:W-:Y:S04]  /*5480*/  STL [R1+0x3504], R0 ;  /* 0x0035040001007387 */ /* 0x0001e80000100800 */
[----:B------:R1:W-:Y:S01]  /*5490*/  STL [R1+0x3508], R26 ;  /* 0x0035081a01007387 */ /* 0x0003e20000100800 */
[----:B0-----:R-:W-:-:S03]  /*54a0*/  IMAD.MOV.U32 R0, RZ, RZ, R27 ;  /* 0x000000ffff007224 */ /* 0x001fc600078e001b */
[----:B-1----:R-:W2:Y:S04]  /*54b0*/  LDL.LU.64 R26, [R1+0x36d8] ;  /* 0x0036d800011a7983 */ /* 0x002ea80000300a00 */
        /* <DEDUP_REMOVED lines=32> */
[----:B---3--:R-:W-:Y:S04]  /*56c0*/  STL [R1+0x34c0], R4 ;  /* 0x0034c00401007387 */ /* 0x008fe80000100800 */
[----:B------:R0:W-:Y:S02]  /*56d0*/  STL [R1+0x34bc], R0 ;  /* 0x0034bc0001007387 */ /* 0x0001e40000100800 */
[----:B0-----:R-:W-:-:S02]  /*56e0*/  IMAD.MOV.U32 R0, RZ, RZ, R5 ;  /* 0x000000ffff007224 */ /* 0x001fc400078e0005 */
[----:B------:R-:W3:Y:S04]  /*56f0*/  LDL.LU.64 R4, [R1+0x36a0] ;  /* 0x0036a00001047983 */ /* 0x000ee80000300a00 */
[----:B---3--:R-:W-:Y:S04]  /*5700*/  STL [R1+0x34b8], R4 ;  /* 0x0034b80401007387 */ /* 0x008fe80000100800 */
[----:B------:R4:W-:Y:S04]  /*5710*/  STL [R1+0x34b4], R0 ;  /* 0x0034b40001007387 */ /* 0x0009e80000100800 */
[----:B------:R0:W-:Y:S01]  /*5720*/  STL [R1+0x34ac], R5 ;  /* 0x0034ac0501007387 */ /* 0x0001e20000100800 */
[----:B----4-:R-:W-:-:S03]  /*5730*/  IMAD.MOV.U32 R0, RZ, RZ, R7 ;  /* 0x000000ffff007224 */ /* 0x010fc600078e0007 */
[----:B0-----:R-:W3:Y:S04]  /*5740*/  LDL.LU.64 R4, [R1+0xd0] ;  /* 0x0000d00001047983 */ /* 0x001ee80000300a00 */
[----:B------:R0:W-:Y:S04]  /*5750*/  STL [R1+0x34b0], R6 ;  /* 0x0034b00601007387 */ /* 0x0001e80000100800 */
[----:B0-----:R-:W4:Y:S04]  /*5760*/  LDL.LU.64 R6, [R1+0x3698] ;  /* 0x0036980001067983 */ /* 0x001f280000300a00 */
[----:B----4-:R-:W-:Y:S04]  /*5770*/  STL [R1+0x34a8], R6 ;  /* 0x0034a80601007387 */ /* 0x010fe80000100800 */
[----:B------:R2:W-:Y:S04]  /*5780*/  STL [R1+0x34a4], R0 ;  /* 0x0034a40001007387 */ /* 0x0005e80000100800 */
[----:B------:R0:W-:Y:S01]  /*5790*/  STL [R1+0x349c], R7 ;  /* 0x00349c0701007387 */ /* 0x0001e20000100800 */
[----:B--2---:R-:W-:-:S03]  /*57a0*/  IMAD.MOV.U32 R0, RZ, RZ, R9 ;  /* 0x000000ffff007224 */ /* 0x004fc600078e0009 */
[----:B0-----:R-:W2:Y:S04]  /*57b0*/  LDL.LU.64 R6, [R1+0xc8] ;  /* 0x0000c80001067983 */ /* 0x001ea80000300a00 */
[----:B------:R0:W-:Y:S04]  /*57c0*/  STL [R1+0x34a0], R8 ;  /* 0x0034a00801007387 */ /* 0x0001e80000100800 */
[----:B0-----:R-:W4:Y:S04]  /*57d0*/  LDL.LU.64 R8, [R1+0x3690] ;  /* 0x0036900001087983 */ /* 0x001f280000300a00 */
[----:B----4-:R-:W-:Y:S04]  /*57e0*/  STL [R1+0x3498], R8 ;  /* 0x0034980801007387 */ /* 0x010fe80000100800 */
[----:B------:R0:W-:Y:S04]  /*57f0*/  STL [R1+0x3494], R0 ;  /* 0x0034940001007387 */ /* 0x0001e80000100800 */
[----:B------:R1:W-:Y:S01]  /*5800*/  STL [R1+0x348c], R9 ;  /* 0x00348c0901007387 */ /* 0x0003e20000100800 */
[----:B0-----:R-:W-:-:S03]  /*5810*/  IMAD.MOV.U32 R0, RZ, RZ, R11 ;  /* 0x000000ffff007224 */ /* 0x001fc600078e000b */
[----:B-1----:R-:W4:Y:S04]  /*5820*/  LDL.LU.64 R8, [R1+0xc0] ;  /* 0x0000c00001087983 */ /* 0x002f280000300a00 */
[----:B------:R0:W-:Y:S04]  /*5830*/  STL [R1+0x3490], R10 ;  /* 0x0034900a01007387 */ /* 0x0001e80000100800 */
[----:B0-----:R-:W2:Y:S04]  /*5840*/  LDL.LU.64 R10, [R1+0x3688] ;  /* 0x00368800010a7983 */ /* 0x001ea80000300a00 */
[----:B--2---:R-:W-:Y:S04]  /*5850*/  STL [R1+0x3488], R10 ;  /* 0x0034880a01007387 */ /* 0x004fe80000100800 */
[----:B------:R0:W-:Y:S04]  /*5860*/  STL [R1+0x3484], R0 ;  /* 0x0034840001007387 */ /* 0x0001e80000100800 */
[----:B------:R1:W-:Y:S01]  /*5870*/  STL [R1+0x347c], R11 ;  /* 0x00347c0b01007387 */ /* 0x0003e20000100800 */
[----:B0-----:R-:W-:-:S03]  /*5880*/  IMAD.MOV.U32 R0, RZ, RZ, R13 ;  /* 0x000000ffff007224 */ /* 0x001fc600078e000d */
[----:B-1----:R-:W2:Y:S04]  /*5890*/  LDL.LU.64 R10, [R1+0xd8] ;  /* 0x0000d800010a7983 */ /* 0x002ea80000300a00 */
[----:B------:R0:W-:Y:S04]  /*58a0*/  STL [R1+0x3480], R12 ;  /* 0x0034800c01007387 */ /* 0x0001e80000100800 */
[----:B0-----:R-:W2:Y:S04]  /*58b0*/  LDL.LU.64 R12, [R1+0x3680] ;  /* 0x00368000010c7983 */ /* 0x001ea80000300a00 */
[----:B--2---:R-:W-:Y:S04]  /*58c0*/  STL [R1+0x3478], R12 ;  /* 0x0034780c01007387 */ /* 0x004fe80000100800 */
[----:B------:R0:W-:Y:S04]  /*58d0*/  STL [R1+0x3474], R0 ;  /* 0x0034740001007387 */ /* 0x0001e80000100800 */
[----:B------:R1:W-:Y:S04]  /*58e0*/  STL [R1+0x346c], R13 ;  /* 0x00346c0d01007387 */ /* 0x0003e80000100800 */
[----:B------:R-:W-:Y:S01]  /*58f0*/  STL [R1+0x3470], R10 ;  /* 0x0034700a01007387 */ /* 0x000fe20000100800 */
[----:B0-----:R-:W-:-:S03]  /*5900*/  IMAD.MOV.U32 R0, RZ, RZ, R11 ;  /* 0x000000ffff007224 */ /* 0x001fc600078e000b */
[----:B-1----:R-:W2:Y:S04]  /*5910*/  LDL.LU.64 R12, [R1+0xa8] ;  /* 0x0000a800010c7983 */ /* 0x002ea80000300a00 */
[----:B------:R-:W-:Y:S04]  /*5920*/  STL [R1+0x3468], R14 ;  /* 0x0034680e01007387 */ /* 0x000fe80000100800 */
[----:B------:R0:W-:Y:S04]  /*5930*/  STL [R1+0x3464], R0 ;  /* 0x0034640001007387 */ /* 0x0001e80000100800 */
[----:B------:R1:W-:Y:S04]  /*5940*/  STL [R1+0x345c], R15 ;  /* 0x00345c0f01007387 */ /* 0x0003e80000100800 */
[----:B---3--:R3:W-:Y:S01]  /*5950*/  STL [R1+0x3460], R4 ;  /* 0x0034600401007387 */ /* 0x0087e20000100800 */
[----:B0-----:R-:W-:-:S03]  /*5960*/  IMAD.MOV.U32 R0, RZ, RZ, R5 ;  /* 0x000000ffff007224 */ /* 0x001fc600078e0005 */
[----:B-1----:R-:W2:Y:S04]  /*5970*/  LDL.LU.64 R14, [R1+0xa0] ;  /* 0x0000a000010e7983 */ /* 0x002ea80000300a00 */
[----:B---3--:R-:W3:Y:S04]  /*5980*/  LDL.LU R4, [R1+0x198] ;  /* 0x0001980001047983 */ /* 0x008ee80000300800 */
[----:B------:R0:W-:Y:S04]  /*5990*/  STL [R1+0x3454], R0 ;  /* 0x0034540001007387 */ /* 0x0001e80000100800 */
[----:B------:R-:W-:Y:S04]  /*59a0*/  STL [R1+0x3458], R16 ;  /* 0x0034581001007387 */ /* 0x000fe80000100800 */
[----:B------:R1:W-:Y:S01]  /*59b0*/  STL [R1+0x344c], R17 ;  /* 0x00344c1101007387 */ /* 0x0003e20000100800 */
[----:B0-----:R-:W-:-:S03]  /*59c0*/  IMAD.MOV.U32 R0, RZ, RZ, R7 ;  /* 0x000000ffff007224 */ /* 0x001fc600078e0007 */
[----:B-1----:R-:W2:Y:S04]  /*59d0*/  LDL.LU.64 R16, [R1+0xb0] ;  /* 0x0000b00001107983 */ /* 0x002ea80000300a00 */
[----:B------:R0:W-:Y:S04]  /*59e0*/  STL [R1+0x3450], R6 ;  /* 0x0034500601007387 */ /* 0x0001e80000100800 */
[----:B------:R-:W2:Y:S04]  /*59f0*/  LDL.LU.64 R10, [R1+0x98] ;  /* 0x00009800010a7983 */ /* 0x000ea80000300a00 */
[----:B------:R-:W-:Y:S04]  /*5a00*/  STL [R1+0x3448], R18 ;  /* 0x0034481201007387 */ /* 0x000fe80000100800 */
[----:B------:R-:W-:Y:S04]  /*5a10*/  STL [R1+0x3444], R0 ;  /* 0x0034440001007387 */ /* 0x000fe80000100800 */
[----:B0-----:R-:W2:Y:S04]  /*5a20*/  LDL.LU.64 R6, [R1+0x90] ;  /* 0x0000900001067983 */ /* 0x001ea80000300a00 */
[----:B------:R0:W-:Y:S04]  /*5a30*/  STL [R1+0x343c], R19 ;  /* 0x00343c1301007387 */ /* 0x0001e80000100800 */
[----:B0-----:R-:W2:Y:S01]  /*5a40*/  LDL.LU.64 R18, [R1+0xb8] ;  /* 0x0000b80001127983 */ /* 0x001ea20000300a00 */
[----:B----4-:R-:W-:-:S03]  /*5a50*/  IMAD.MOV.U32 R5, RZ, RZ, R9 ;  /* 0x000000ffff057224 */ /* 0x010fc600078e0009 */
[----:B------:R0:W-:Y:S04]  /*5a60*/  STL [R1+0x3440], R8 ;  /* 0x0034400801007387 */ /* 0x0001e80000100800 */
[----:B------:R-:W4:Y:S04]  /*5a70*/  LDL.LU R0, [R1+0x19c] ;  /* 0x00019c0001007983 */ /* 0x000f280000300800 */
[----:B------:R-:W-:Y:S04]  /*5a80*/  STL [R1+0x3438], R20 ;  /* 0x0034381401007387 */ /* 0x000fe80000100800 */
[----:B------:R2:W-:Y:S04]  /*5a90*/  STL [R1+0x3434], R5 ;  /* 0x0034340501007387 */ /* 0x0005e80000100800 */
[----:B------:R-:W-:Y:S04]  /*5aa0*/  STL [R1+0x342c], R21 ;  /* 0x00342c1501007387 */ /* 0x000fe80000100800 */
[----:B0-----:R-:W4:Y:S01]  /*5ab0*/  LDL.LU.64 R8, [R1+0x88] ;  /* 0x0000880001087983 */ /* 0x001f220000300a00 */
[----:B---3--:R-:W-:-:S02]  /*5ac0*/  IMAD R4, R4, c[0x0][0x184], RZ ;  /* 0x0000610004047a24 */ /* 0x008fc400078e02ff */
[----:B--2---:R-:W-:Y:S01]  /*5ad0*/  IMAD.MOV.U32 R5, RZ, RZ, R19 ;  /* 0x000000ffff057224 */ /* 0x004fe200078e0013 */
[----:B------:R-:W-:Y:S04]  /*5ae0*/  STL [R1+0x3430], R18 ;  /* 0x0034301201007387 */ /* 0x000fe80000100800 */
[----:B------:R-:W-:Y:S04]  /*5af0*/  STL [R1+0x3428], R22 ;  /* 0x0034281601007387 */ /* 0x000fe80000100800 */
[----:B------:R0:W-:Y:S04]  /*5b00*/  STL [R1+0x3424], R5 ;  /* 0x0034240501007387 */ /* 0x0001e80000100800 */
[----:B------:R-:W-:Y:S04]  /*5b10*/  STL [R1+0x341c], R23 ;  /* 0x00341c1701007387 */ /* 0x000fe80000100800 */
[----:B0-----:R-:W2:Y:S04]  /*5b20*/  LDL.LU R5, [R1+0x1a0] ;  /* 0x0001a00001057983 */ /* 0x001ea80000300800 */
[----:B------:R0:W-:Y:S04]  /*5b30*/  STL [R1+0x3420], R16 ;  /* 0x0034201001007387 */ /* 0x0001e80000100800 */
[----:B------:R-:W-:Y:S01]  /*5b40*/  STL [R1+0x3418], R24 ;  /* 0x0034181801007387 */ /* 0x000fe20000100800 */
[----:B0-----:R-:W-:-:S05]  /*5b50*/  IMAD.MOV.U32 R16, RZ, RZ, R17 ;  /* 0x000000ffff107224 */ /* 0x001fca00078e0011 */
[----:B------:R-:W-:Y:S04]  /*5b60*/  STL [R1+0x3414], R16 ;  /* 0x0034141001007387 */ /* 0x000fe80000100800 */
[----:B------:R-:W-:Y:S04]  /*5b70*/  STL [R1+0x340c], R25 ;  /* 0x00340c1901007387 */ /* 0x000fe80000100800 */
[----:B------:R0:W-:Y:S04]  /*5b80*/  STL [R1+0x3410], R12 ;  /* 0x0034100c01007387 */ /* 0x0001e80000100800 */
[----:B------:R-:W-:Y:S01]  /*5b90*/  STL [R1+0x3408], R26 ;  /* 0x0034081a01007387 */ /* 0x000fe20000100800 */
[----:B0-----:R-:W-:-:S05]  /*5ba0*/  IMAD.MOV.U32 R12, RZ, RZ, R13 ;  /* 0x000000ffff0c7224 */ /* 0x001fca00078e000d */
[----:B------:R0:W-:Y:S04]  /*5bb0*/  STL [R1+0x3404], R12 ;  /* 0x0034040c01007387 */ /* 0x0001e80000100800 */
[----:B------:R-:W-:Y:S04]  /*5bc0*/  STL [R1+0x33fc], R27 ;  /* 0x0033fc1b01007387 */ /* 0x000fe80000100800 */
[----:B0-----:R-:W3:Y:S04]  /*5bd0*/  LDL.LU R12, [R1+0x1a4] ;  /* 0x0001a400010c7983 */ /* 0x001ee80000300800 */
[----:B------:R0:W-:Y:S04]  /*5be0*/  STL [R1+0x3400], R14 ;  /* 0x0034000e01007387 */ /* 0x0001e80000100800 */
[----:B------:R-:W3:Y:S01]  /*5bf0*/  LDL.LU R13, [R1+0x1a8] ;  /* 0x0001a800010d7983 */ /* 0x000ee20000300800 */
[----:B0-----:R-:W-:-:S05]  /*5c00*/  IMAD.MOV.U32 R14, RZ, RZ, R15 ;  /* 0x000000ffff0e7224 */ /* 0x001fca00078e000f */
[----:B------:R-:W-:Y:S04]  /*5c10*/  STL [R1+0x33f4], R14 ;  /* 0x0033f40e01007387 */ /* 0x000fe80000100800 */
[----:B-----5:R-:W-:Y:S04]  /*5c20*/  STL [R1+0x33f8], R28 ;  /* 0x0033f81c01007387 */ /* 0x020fe80000100800 */
[----:B------:R-:W-:Y:S04]  /*5c30*/  STL [R1+0x33ec], R29 ;  /* 0x0033ec1d01007387 */ /* 0x000fe80000100800 */
[----:B------:R0:W-:Y:S02]  /*5c40*/  STL [R1+0x33f0], R10 ;  /* 0x0033f00a01007387 */ /* 0x0001e40000100800 */
[----:B0-----:R-:W-:-:S05]  /*5c50*/  IMAD.MOV.U32 R10, RZ, RZ, R11 ;  /* 0x000000ffff0a7224 */ /* 0x001fca00078e000b */
[----:B------:R-:W-:Y:S04]  /*5c60*/  STL [R1+0x33e4], R10 ;  /* 0x0033e40a01007387 */ /* 0x000fe80000100800 */
[----:B------:R0:W-:Y:S01]  /*5c70*/  STL [R1+0x33e8], R6 ;  /* 0x0033e80601007387 */ /* 0x0001e20000100800 */
[----:B------:R-:W-:-:S04]  /*5c80*/  LEA R28, P0, R4, c[0x0][0x160], 0x1 ;  /* 0x00005800041c7a11 */ /* 0x000fc800078008ff */
[----:B------:R-:W-:Y:S01]  /*5c90*/  LEA.HI.X.SX32 R29, R4, c[0x0][0x164], 0x1, P0 ;  /* 0x00005900041d7a11 */ /* 0x000fe200000f0eff */
[----:B0-----:R-:W-:Y:S02]  /*5ca0*/  IMAD.MOV.U32 R6, RZ, RZ, R7 ;  /* 0x000000ffff067224 */ /* 0x001fe400078e0007 */
[----:B----4-:R-:W-:-:S03]  /*5cb0*/  IMAD.MOV.U32 R4, RZ, RZ, R9 ;  /* 0x000000ffff047224 */ /* 0x010fc600078e0009 */
[----:B------:R-:W-:Y:S04]  /*5cc0*/  STL [R1+0x33dc], R6 ;  /* 0x0033dc0601007387 */ /* 0x000fe80000100800 */
[----:B------:R-:W4:Y:S04]  /*5cd0*/  LDL.LU R11, [R1+0x1b0] ;  /* 0x0001b000010b7983 */ /* 0x000f280000300800 */
[----:B------:R-:W5:Y:S04]  /*5ce0*/  LDL.LU R7, [R1+0x1ac] ;  /* 0x0001ac0001077983 */ /* 0x000f680000300800 */
[----:B------:R0:W-:Y:S04]  /*5cf0*/  STL [R1+0x33e0], R8 ;  /* 0x0033e00801007387 */ /* 0x0001e80000100800 */
[----:B0-----:R-:W5:Y:S01]  /*5d00*/  LDL.LU R9, [R1+0x1b4] ;  /* 0x0001b40001097983 */ /* 0x001f620000300800 */
[----:B------:R-:W-:-:S02]  /*5d10*/  IMAD.MOV.U32 R10, RZ, RZ, c[0x0][0x188] ;  /* 0x00006200ff0a7624 */ /* 0x000fc400078e00ff */
[----:B------:R-:W-:Y:S02]  /*5d20*/  IMAD R0, R0, c[0x0][0x184], RZ ;  /* 0x0000610000007a24 */ /* 0x000fe400078e02ff */
[----:B------:R-:W-:Y:S01]  /*5d30*/  IMAD R8, R10, 0x7f, RZ ;  /* 0x0000007f0a087824 */ /* 0x000fe200078e02ff */
[----:B------:R0:W-:Y:S02]  /*5d40*/  STL [R1+0x33d4], R4 ;  /* 0x0033d40401007387 */ /* 0x0001e40000100800 */
[C---:B------:R-:W-:Y:S02]  /*5d50*/  LEA R26, P1, R0.reuse, c[0x0][0x160], 0x1 ;  /* 0x00005800001a7a11 */ /* 0x040fe400078208ff */
[----:B------:R-:W-:Y:S02]  /*5d60*/  STL.64 [R1+0x668], R28 ;  /* 0x0006681c01007387 */ /* 0x000fe40000100a00 */
[----:B------:R-:W-:Y:S02]  /*5d70*/  LEA.HI.X.SX32 R27, R0, c[0x0][0x164], 0x1, P1 ;  /* 0x00005900001b7a11 */ /* 0x000fe400008f0eff */
[----:B------:R-:W-:Y:S04]  /*5d80*/  STL [R1+0x33d8], R2 ;  /* 0x0033d80201007387 */ /* 0x000fe80000100800 */
[----:B------:R-:W-:Y:S01]  /*5d90*/  STL [R1+0x1410], R3 ;  /* 0x0014100301007387 */ /* 0x000fe20000100800 */
[----:B--2---:R-:W-:-:S02]  /*5da0*/  IMAD R6, R5, c[0x0][0x184], RZ ;  /* 0x0000610005067a24 */ /* 0x004fc400078e02ff */
[----:B0-----:R-:W-:-:S03]  /*5db0*/  IMAD.WIDE R4, R8, 0x2, R28 ;  /* 0x0000000208047825 */ /* 0x001fc600078e021c */
[C---:B------:R-:W-:Y:S02]  /*5dc0*/  LEA R24, P0, R6.reuse, c[0x0][0x160], 0x1 ;  /* 0x0000580006187a11 */ /* 0x040fe400078008ff */
[----:B------:R-:W-:Y:S02]  /*5dd0*/  STL [R1+0x33ac], R4 ;  /* 0x0033ac0401007387 */ /* 0x000fe40000100800 */
[----:B------:R-:W-:Y:S02]  /*5de0*/  LEA.HI.X.SX32 R25, R6, c[0x0][0x164], 0x1, P0 ;  /* 0x0000590006197a11 */ /* 0x000fe400000f0eff */
[----:B------:R0:W-:Y:S04]  /*5df0*/  STL [R1+0x1414], R5 ;  /* 0x0014140501007387 */ /* 0x0001e80000100800 */
[----:B------:R-:W-:Y:S01]  /*5e00*/  STL.64 [R1+0x680], R26 ;  /* 0x0006801a01007387 */ /* 0x000fe20000100a00 */
[----:B0-----:R-:W-:-:S03]  /*5e10*/  IMAD.WIDE R4, R8, 0x2, R26 ;  /* 0x0000000208047825 */ /* 0x001fc600078e021a */
[----:B------:R-:W-:Y:S04]  /*5e20*/  STL.64 [R1+0x688], R24 ;  /* 0x0006881801007387 */ /* 0x000fe80000100a00 */
[----:B------:R-:W-:Y:S01]  /*5e30*/  STL [R1+0x33c4], R4 ;  /* 0x0033c40401007387 */ /* 0x000fe20000100800 */
[----:B------:R-:W-:-:S03]  /*5e40*/  IMAD.WIDE R2, R8, 0x2, R24 ;  /* 0x0000000208027825 */ /* 0x000fc600078e0218 */
[----:B------:R-:W-:Y:S04]  /*5e50*/  STL [R1+0x33c0], R5 ;  /* 0x0033c00501007387 */ /* 0x000fe80000100800 */
[----:B------:R-:W-:Y:S04]  /*5e60*/  STL [R1+0x33cc], R2 ;  /* 0x0033cc0201007387 */ /* 0x000fe80000100800 */
[----:B------:R0:W-:Y:S01]  /*5e70*/  STL [R1+0x33c8], R3 ;  /* 0x0033c80301007387 */ /* 0x0001e20000100800 */
[----:B---3--:R-:W-:-:S05]  /*5e80*/  IMAD R0, R12, c[0x0][0x184], RZ ;  /* 0x000061000c007a24 */ /* 0x008fca00078e02ff */
[----:B------:R-:W-:Y:S01]  /*5e90*/  LEA R22, P1, R0, c[0x0][0x160], 0x1 ;  /* 0x0000580000167a11 */ /* 0x000fe200078208ff */
[----:B------:R-:W-:-:S03]  /*5ea0*/  IMAD R6, R13, c[0x0][0x184], RZ ;  /* 0x000061000d067a24 */ /* 0x000fc600078e02ff */
[----:B------:R-:W-:Y:S02]  /*5eb0*/  LEA.HI.X.SX32 R23, R0, c[0x0][0x164], 0x1, P1 ;  /* 0x0000590000177a11 */ /* 0x000fe400008f0eff */
[----:B------:R-:W-:-:S04]  /*5ec0*/  LEA R20, P0, R6, c[0x0][0x160], 0x1 ;  /* 0x0000580006147a11 */ /* 0x000fc800078008ff */
[----:B------:R-:W-:Y:S01]  /*5ed0*/  LEA.HI.X.SX32 R21, R6, c[0x0][0x164], 0x1, P0 ;  /* 0x0000590006157a11 */ /* 0x000fe200000f0eff */
[----:B------:R-:W-:Y:S04]  /*5ee0*/  STL.64 [R1+0x690], R22 ;  /* 0x0006901601007387 */ /* 0x000fe80000100a00 */
[----:B0-----:R-:W-:Y:S01]  /*5ef0*/  IMAD.WIDE R2, R8, 0x2, R20 ;  /* 0x0000000208027825 */ /* 0x001fe200078e0214 */
[----:B------:R-:W-:Y:S03]  /*5f00*/  STL.64 [R1+0x698], R20 ;  /* 0x0006981401007387 */ /* 0x000fe60000100a00 */
[----:B----4-:R-:W-:Y:S02]  /*5f10*/  IMAD R0, R11, c[0x0][0x184], RZ ;  /* 0x000061000b007a24 */ /* 0x010fe400078e02ff */
[----:B-----5:R-:W-:-:S02]  /*5f20*/  IMAD R5, R7, c[0x0][0x184], RZ ;  /* 0x0000610007057a24 */ /* 0x020fc400078e02ff */
[----:B------:R-:W-:-:S03]  /*5f30*/  IMAD.WIDE R6, R8, 0x2, R22 ;  /* 0x0000000208067825 */ /* 0x000fc600078e0216 */
[C---:B------:R-:W-:Y:S02]  /*5f40*/  LEA R18, P2, R5.reuse, c[0x0][0x160], 0x1 ;  /* 0x0000580005127a11 */ /* 0x040fe400078408ff */
[----:B------:R-:W-:Y:S01]  /*5f50*/  LEA R14, P0, R0, c[0x0][0x160], 0x1 ;  /* 0x00005800000e7a11 */ /* 0x000fe200078008ff */
[----:B------:R-:W-:Y:S01]  /*5f60*/  STL [R1+0x33d0], R6 ;  /* 0x0033d00601007387 */ /* 0x000fe20000100800 */
[----:B------:R-:W-:Y:S01]  /*5f70*/  LEA.HI.X.SX32 R19, R5, c[0x0][0x164], 0x1, P2 ;  /* 0x0000590005137a11 */ /* 0x000fe200010f0eff */
[----:B------:R-:W-:Y:S02]  /*5f80*/  IMAD R4, R9, c[0x0][0x184], RZ ;  /* 0x0000610009047a24 */ /* 0x000fe400078e02ff */
[----:B------:R0:W-:Y:S03]  /*5f90*/  STL [R1+0x33b0], R7 ;  /* 0x0033b00701007387 */ /* 0x0001e60000100800 */
[----:B------:R-:W-:Y:S01]  /*5fa0*/  LEA R16, P1, R4, c[0x0][0x160], 0x1 ;  /* 0x0000580004107a11 */ /* 0x000fe200078208ff */
[----:B------:R-:W-:Y:S01]  /*5fb0*/  STL [R1+0x33bc], R2 ;  /* 0x0033bc0201007387 */ /* 0x000fe20000100800 */
[----:B------:R-:W-:-:S02]  /*5fc0*/  LEA.HI.X.SX32 R15, R0, c[0x0][0x164], 0x1, P0 ;  /* 0x00005900000f7a11 */ /* 0x000fc400000f0eff */
[----:B------:R-:W-:Y:S01]  /*5fd0*/  LEA.HI.X.SX32 R17, R4, c[0x0][0x164], 0x1, P1 ;  /* 0x0000590004117a11 */ /* 0x000fe200008f0eff */
[----:B------:R1:W-:Y:S01]  /*5fe0*/  STL [R1+0x33b4], R3 ;  /* 0x0033b40301007387 */ /* 0x0003e20000100800 */
[----:B------:R-:W-:-:S03]  /*5ff0*/  IMAD R0, R10, 0x7e, RZ ;  /* 0x0000007e0a007824 */ /* 0x000fc600078e02ff */
[----:B------:R-:W-:Y:S01]  /*6000*/  STL.64 [R1+0x6a0], R18 ;  /* 0x0006a01201007387 */ /* 0x000fe20000100a00 */
[----:B0-----:R-:W-:-:S04]  /*6010*/  IMAD.WIDE R6, R8, 0x2, R16 ;  /* 0x0000000208067825 */ /* 0x001fc800078e0210 */
[C---:B-1----:R-:W-:Y:S01]  /*6020*/  IMAD.WIDE R2, R8.reuse, 0x2, R18 ;  /* 0x0000000208027825 */ /* 0x042fe200078e0212 */
[----:B------:R-:W-:Y:S03]  /*6030*/  STL.64 [R1+0x6b0], R14 ;  /* 0x0006b00e01007387 */ /* 0x000fe60000100a00 */
[----:B------:R-:W-:Y:S01]  /*6040*/  IMAD.WIDE R4, R8, 0x2, R14 ;  /* 0x0000000208047825 */ /* 0x000fe200078e020e */
[----:B------:R-:W-:Y:S04]  /*6050*/  STL.64 [R1+0x6a8], R16 ;  /* 0x0006a81001007387 */ /* 0x000fe80000100a00 */
[----:B------:R-:W-:Y:S04]  /*6060*/  STL [R1+0x33b8], R2 ;  /* 0x0033b80201007387 */ /* 0x000fe80000100800 */
[----:B------:R0:W-:Y:S04]  /*6070*/  STL [R1+0x33a4], R3 ;  /* 0x0033a40301007387 */ /* 0x0001e80000100800 */
[----:B------:R-:W-:Y:S04]  /*6080*/  STL [R1+0x33a8], R6 ;  /* 0x0033a80601007387 */ /* 0x000fe80000100800 */
[----:B------:R1:W-:Y:S01]  /*6090*/  STL [R1+0x338c], R7 ;  /* 0x00338c0701007387 */ /* 0x0003e20000100800 */
[----:B0-----:R-:W-:-:S03]  /*60a0*/  IMAD.WIDE R2, R0, 0x2, R28 ;  /* 0x0000000200027825 */ /* 0x001fc600078e021c */
[----:B------:R-:W-:Y:S04]  /*60b0*/  STL [R1+0x33a0], R4 ;  /* 0x0033a00401007387 */ /* 0x000fe80000100800 */
[----:B------:R0:W-:Y:S01]  /*60c0*/  STL [R1+0x3398], R5 ;  /* 0x0033980501007387 */ /* 0x0001e20000100800 */
[----:B-1----:R-:W-:-:S03]  /*60d0*/  IMAD.WIDE R6, R0, 0x2, R24 ;  /* 0x0000000200067825 */ /* 0x002fc600078e0218 */
[----:B------:R-:W-:Y:S01]  /*60e0*/  STL [R1+0x339c], R2 ;  /* 0x00339c0201007387 */ /* 0x000fe20000100800 */
[----:B0-----:R-:W-:-:S03]  /*60f0*/  IMAD.WIDE R4, R0, 0x2, R26 ;  /* 0x0000000200047825 */ /* 0x001fc600078e021a */
[----:B------:R0:W-:Y:S04]  /*6100*/  STL [R1+0x3390], R3 ;  /* 0x0033900301007387 */ /* 0x0001e80000100800 */
[----:B------:R-:W-:Y:S04]  /*6110*/  STL [R1+0x3394], R4 ;  /* 0x0033940401007387 */ /* 0x000fe80000100800 */
[----:B------:R1:W-:Y:S01]  /*6120*/  STL [R1+0x3384], R5 ;  /* 0x0033840501007387 */ /* 0x0003e20000100800 */
[----:B0-----:R-:W-:-:S03]  /*6130*/  IMAD.WIDE R2, R0, 0x2, R22 ;  /* 0x0000000200027825 */ /* 0x001fc600078e0216 */
[----:B------:R-:W-:Y:S04]  /*6140*/  STL [R1+0x3388], R6 ;  /* 0x0033880601007387 */ /* 0x000fe80000100800 */
[----:B------:R0:W-:Y:S01]  /*6150*/  STL [R1+0x336c], R7 ;  /* 0x00336c0701007387 */ /* 0x0001e20000100800 */
[----:B-1----:R-:W-:-:S03]  /*6160*/  IMAD.WIDE R4, R0, 0x2, R20 ;  /* 0x0000000200047825 */ /* 0x002fc600078e0214 */
[----:B------:R-:W-:Y:S04]  /*6170*/  STL [R1+0x3380], R2 ;  /* 0x0033800201007387 */ /* 0x000fe80000100800 */
[----:B------:R1:W-:Y:S01]  /*6180*/  STL [R1+0x3378], R3 ;  /* 0x0033780301007387 */ /* 0x0003e20000100800 */
[----:B0-----:R-:W-:-:S03]  /*6190*/  IMAD.WIDE R6, R0, 0x2, R16 ;  /* 0x0000000200067825 */ /* 0x001fc600078e0210 */
[----:B------:R-:W-:Y:S01]  /*61a0*/  STL [R1+0x337c], R4 ;  /* 0x00337c0401007387 */ /* 0x000fe20000100800 */
[----:B------:R-:W-:Y:S02]  /*61b0*/  IMAD R8, R10, 0x7d, RZ ;  /* 0x0000007d0a087824 */ /* 0x000fe400078e02ff */
[C---:B-1----:R-:W-:Y:S01]  /*61c0*/  IMAD.WIDE R2, R0.reuse, 0x2, R18 ;  /* 0x0000000200027825 */ /* 0x042fe200078e0212 */
        /* <DEDUP_REMOVED lines=11> */
[----:B-1----:R-:W-:-:S03]  /*6280*/  IMAD.WIDE R4, R8, 0x2, R26 ;  /* 0x0000000208047825 */ /* 0x002fc600078e021a */
        /* <DEDUP_REMOVED lines=509> */
[----:B------:R-:W-:Y:S02]  /*8260*/  IMAD R0, R10, 0x68, RZ ;  /* 0x000000680a007824 */ /* 0x000fe400078e02ff */
[C---:B0-----:R-:W-:Y:S01]  /*8270*/  IMAD.WIDE R6, R8.reuse, 0x2, R16 ;  /* 0x0000000208067825 */ /* 0x041fe200078e0210 */
[----:B------:R-:W-:Y:S03]  /*8280*/  STL [R1+0x2e3c], R4 ;  /* 0x002e3c0401007387 */ /* 0x000fe60000100800 */
        /* <DEDUP_REMOVED lines=26> */
[----:B------:R0:W-:Y:S03]  /*8430*/  STL [R1+0x1424], R7 ;  /* 0x0014240701007387 */ /* 0x0001e60000100800 */
[----:B------:R-:W-:Y:S01]  /*8440*/  IMAD.WIDE R8, R11, 0x2, R28 ;  /* 0x000000020b087825 */ /* 0x000fe200078e021c */
        /* <DEDUP_REMOVED lines=16> */
[----:B------:R-:W-:-:S03]  /*8550*/  IMAD R0, R10, 0x66, RZ ;  /* 0x000000660a007824 */ /* 0x000fc600078e02ff */
        /* <DEDUP_REMOVED lines=949> */
[----:B------:R-:W-:-:S03]  /*c0b0*/  IMAD.SHL.U32 R0, R10, 0x40, RZ ;  /* 0x000000400a007824 */ /* 0x000fc600078e00ff */
        /* <DEDUP_REMOVED lines=1329> */
[----:B0-----:R-:W-:Y:S01]  /*113d0*/  IMAD.WIDE R4, R0, 0x2, R16 ;  /* 0x0000000200047825 */ /* 0x001fe200078e0210 */
[----:B------:R-:W-:Y:S04]  /*113e0*/  STL [R1+0x2b28], R8 ;  /* 0x002b280801007387 */ /* 0x000fe80000100800 */
[----:B------:R-:W-:Y:S04]  /*113f0*/  STL [R1+0x2b24], R9 ;  /* 0x002b240901007387 */ /* 0x000fe80000100800 */
[----:B------:R-:W-:Y:S01]  /*11400*/  STL [R1+0x2b30], R2 ;  /* 0x002b300201007387 */ /* 0x000fe20000100800 */
[----:B-1----:R-:W-:-:S03]  /*11410*/  IMAD.WIDE R6, R12, 0x2, R28 ;  /* 0x000000020c067825 */ /* 0x002fc600078e021c */
[----:B------:R0:W-:Y:S04]  /*11420*/  STL [R1+0x2b2c], R3 ;  /* 0x002b2c0301007387 */ /* 0x0001e80000100800 */
        /* <DEDUP_REMOVED lines=10> */
[----:B------:R-:W-:-:S03]  /*114d0*/  IMAD R0, R10, 0xa, RZ ;  /* 0x0000000a0a007824 */ /* 0x000fc600078e02ff */
[----:B------:R1:W-:Y:S01]  /*114e0*/  STL [R1+0x2b4c], R5 ;  /* 0x002b4c0501007387 */ /* 0x0003e20000100800 */
[----:B0-----:R-:W-:-:S03]  /*114f0*/  IMAD.WIDE R6, R12, 0x2, R20 ;  /* 0x000000020c067825 */ /* 0x001fc600078e0214 */
[----:B------:R-:W-:Y:S01]  /*11500*/  STL [R1+0x2b58], R2 ;  /* 0x002b580201007387 */ /* 0x000fe20000100800 */
[----:B------:R-:W-:-:S04]  /*11510*/  IMAD.WIDE R8, R0, 0x2, R28 ;  /* 0x0000000200087825 */ /* 0x000fc800078e021c */
[----:B-1----:R-:W-:Y:S01]  /*11520*/  IMAD.WIDE R4, R12, 0x2, R22 ;  /* 0x000000020c047825 */ /* 0x002fe200078e0216 */
        /* <DEDUP_REMOVED lines=39> */
[----:B------:R-:W-:-:S03]  /*117a0*/  IMAD.SHL.U32 R0, R10, 0x8, RZ ;  /* 0x000000080a007824 */ /* 0x000fc600078e00ff */
        /* <DEDUP_REMOVED lines=156> */
[----:B------:R-:W-:Y:S04]  /*12170*/  STL [R1+0x2d4c], R9 ;  /* 0x002d4c0901007387 */ /* 0x000fe80000100800 */
[----:B------:R-:W-:Y:S04]  /*12180*/  STL [R1+0x2d58], R2 ;  /* 0x002d580201007387 */ /* 0x000fe80000100800 */
[----:B------:R1:W-:Y:S04]  /*12190*/  STL [R1+0x2d54], R3 ;  /* 0x002d540301007387 */ /* 0x0003e80000100800 */
[----:B------:R-:W-:Y:S01]  /*121a0*/  STL [R1+0x2d60], R4 ;  /* 0x002d600401007387 */ /* 0x000fe20000100800 */
[----:B0-----:R-:W-:-:S03]  /*121b0*/  IMAD.WIDE R6, R0, 0x2, R26 ;  /* 0x0000000200067825 */ /* 0x001fc600078e021a */
[----:B------:R0:W-:Y:S01]  /*121c0*/  STL [R1+0x2d5c], R5 ;  /* 0x002d5c0501007387 */ /* 0x0001e20000100800 */
[----:B-1----:R-:W-:-:S04]  /*121d0*/  IMAD.WIDE R2, R11, 0x2, R14 ;  /* 0x000000020b027825 */ /* 0x002fc800078e020e */
[C---:B------:R-:W-:Y:S01]  /*121e0*/  IMAD.WIDE R8, R0.reuse, 0x2, R24 ;  /* 0x0000000200087825 */ /* 0x040fe200078e0218 */
[----:B------:R-:W-:Y:S03]  /*121f0*/  STL [R1+0x2d68], R2 ;  /* 0x002d680201007387 */ /* 0x000fe60000100800 */
[C---:B0-----:R-:W-:Y:S01]  /*12200*/  IMAD.WIDE R4, R0.reuse, 0x2, R28 ;  /* 0x0000000200047825 */ /* 0x041fe200078e021c */
        /* <DEDUP_REMOVED lines=38> */
[----:B------:R-:W-:Y:S01]  /*12470*/  STL [R1+0x2dcc], R5 ;  /* 0x002dcc0501007387 */ /* 0x000fe20000100800 */
[----:B0-----:R-:W-:-:S03]  /*12480*/  IMAD.WIDE R2, R10, 0x2, R14 ;  /* 0x000000020a027825 */ /* 0x001fc600078e020e */
[----:B------:R-:W-:Y:S04]  /*12490*/  STL [R1+0x2dd8], R6 ;  /* 0x002dd80601007387 */ /* 0x000fe80000100800 */
[----:B------:R-:W-:Y:S04]  /*124a0*/  STL [R1+0x2dd4], R7 ;  /* 0x002dd40701007387 */ /* 0x000fe80000100800 */
[----:B------:R-:W-:Y:S04]  /*124b0*/  STL [R1+0x2de0], R8 ;  /* 0x002de00801007387 */ /* 0x000fe80000100800 */
[----:B------:R-:W-:Y:S04]  /*124c0*/  STL [R1+0x2ddc], R9 ;  /* 0x002ddc0901007387 */ /* 0x000fe80000100800 */
[----:B------:R-:W-:Y:S04]  /*124d0*/  STL [R1+0x2de8], R2 ;  /* 0x002de80201007387 */ /* 0x000fe80000100800 */
[----:B------:R0:W-:Y:S02]  /*124e0*/  STL [R1+0x2de4], R3 ;  /* 0x002de40301007387 */ /* 0x0001e40000100800 */
[----:B0-----:R-:W-:-:S02]  /*124f0*/  IMAD.WIDE R2, R12, 0x2, R14 ;  /* 0x000000020c027825 */ /* 0x001fc400078e020e */
[----:B------:R-:W0:Y:S02]  /*12500*/  S2R R15, SR_TID.X ;  /* 0x00000000000f7919 */ /* 0x000e240000002100 */
[----:B------:R-:W-:-:S04]  /*12510*/  IMAD.WIDE R4, R12, 0x2, R18 ;  /* 0x000000020c047825 */ /* 0x000fc800078e0212 */
[----:B------:R-:W-:Y:S01]  /*12520*/  IMAD.WIDE R6, R12, 0x2, R16 ;  /* 0x000000020c067825 */ /* 0x000fe200078e0210 */
[----:B------:R0:W-:Y:S04]  /*12530*/  STL [R1+0x2df0], R4 ;  /* 0x002df00401007387 */ /* 0x0001e80000100800 */
[----:B------:R-:W-:Y:S04]  /*12540*/  STL [R1+0x2dec], R5 ;  /* 0x002dec0501007387 */ /* 0x000fe80000100800 */
[----:B------:R-:W-:Y:S04]  /*12550*/  STL [R1+0x2df8], R6 ;  /* 0x002df80601007387 */ /* 0x000fe80000100800 */
[----:B------:R-:W-:Y:S04]  /*12560*/  STL [R1+0x2df4], R7 ;  /* 0x002df40701007387 */ /* 0x000fe80000100800 */
[----:B------:R-:W-:Y:S01]  /*12570*/  STL [R1+0x2e00], R2 ;  /* 0x002e000201007387 */ /* 0x000fe20000100800 */
[----:B0-----:R-:W-:-:S03]  /*12580*/  IMAD.SHL.U32 R4, R15, 0x200, RZ ;  /* 0x000002000f047824 */ /* 0x001fc600078e00ff */
[----:B------:R0:W-:Y:S04]  /*12590*/  STL [R1+0x2dfc], R3 ;  /* 0x002dfc0301007387 */ /* 0x0001e80000100800 */
[----:B------:R1:W-:Y:S04]  /*125a0*/  STL [R1+0x140c], RZ ;  /* 0x00140cff01007387 */ /* 0x0003e80000100800 */
[----:B------:R1:W-:Y:S04]  /*125b0*/  STL [R1+0x890], RZ ;  /* 0x000890ff01007387 */ /* 0x0003e80000100800 */
[----:B------:R1:W-:Y:S04]  /*125c0*/  STL [R1+0x35fc], R4 ;  /* 0x0035fc0401007387 */ /* 0x0003e80000100800 */
        /* <DEDUP_REMOVED lines=104> */
[----:B------:R-:W2:Y:S04]  /*12c50*/  S2R R13, SR_TID.X ;  /* 0x00000000000d7919 */ /* 0x000ea80000002100 */
        /* <DEDUP_REMOVED lines=10> */
[----:B--2---:R-:W-:Y:S01]  /*12d00*/  LOP3.LUT R13, R13, 0x3f, RZ, 0xc0, !PT ;  /* 0x0000003f0d0d7812 */ /* 0x004fe200078ec0ff */
[----:B0-----:R-:W-:Y:S01]  /*12d10*/  IMAD.SHL.U32 R3, R10, 0x80, RZ ;  /* 0x000000800a037824 */ /* 0x001fe200078e00ff */
[----:B------:R-:W-:-:S02]  /*12d20*/  ULDC UR4, c[0x0][0x18c] ;  /* 0x0000630000047ab9 */ /* 0x000fc40000000800 */
[----:B------:R-:W-:Y:S01]  /*12d30*/  USHF.L.U32 UR4, UR4, 0x7, URZ ;  /* 0x0000000704047899 */ /* 0x000fe2000800063f */
[----:B------:R-:W-:Y:S01]  /*12d40*/  IMAD.SHL.U32 R2, R13, 0x2, RZ ;  /* 0x000000020d027824 */ /* 0x000fe200078e00ff */
[----:B------:R-:W-:Y:S02]  /*12d50*/  SHF.R.S32.HI R0, RZ, 0x1f, R3 ;  /* 0x0000001fff007819 */ /* 0x000fe40000011403 */
[----:B------:R-:W-:Y:S02]  /*12d60*/  USHF.R.S32.HI UR5, URZ, 0x1f, UR4 ;  /* 0x0000001f3f057899 */ /* 0x000fe40008011404 */
[----:B-1----:R-:W0:Y:S01]  /*12d70*/  S2R R14, SR_TID.X ;  /* 0x00000000000e7919 */ /* 0x002e220000002100 */
[----:B------:R-:W-:Y:S01]  /*12d80*/  IMAD.MOV.U32 R19, RZ, RZ, 0x7f ;  /* 0x0000007fff137424 */ /* 0x000fe200078e00ff */
[----:B------:R-:W-:Y:S01]  /*12d90*/  SHF.L.U64.HI R0, R3, 0x1, R0 ;  /* 0x0000000103007819 */ /* 0x000fe20000010200 */
[----:B------:R-:W-:Y:S01]  /*12da0*/  IMAD.SHL.U32 R15, R15, 0x2, RZ ;  /* 0x000000020f0f7824 */ /* 0x000fe200078e00ff */
[----:B------:R-:W1:Y:S01]  /*12db0*/  S2R R16, SR_TID.X ;  /* 0x0000000000107919 */ /* 0x000e620000002100 */
[C---:B------:R-:W-:Y:S01]  /*12dc0*/  LOP3.LUT R7, R2.reuse, 0x20, RZ, 0x3c, !PT ;  /* 0x0000002002077812 */ /* 0x040fe200078e3cff */
[----:B------:R-:W-:Y:S01]  /*12dd0*/  IMAD.SHL.U32 R3, R3, 0x2, RZ ;  /* 0x0000000203037824 */ /* 0x000fe200078e00ff */
[----:B------:R-:W-:Y:S01]  /*12de0*/  IADD3 R19, R19, c[0x0][0x180], RZ ;  /* 0x0000600013137a10 */ /* 0x000fe20007ffe0ff */
[----:B------:R-:W-:Y:S01]  /*12df0*/  STL [R1+0x6ec], RZ ;  /* 0x0006ecff01007387 */ /* 0x000fe20000100800 */
[C---:B------:R-:W-:Y:S01]  /*12e00*/  LOP3.LUT R6, R2.reuse, 0x40, RZ, 0x3c, !PT ;  /* 0x0000004002067812 */ /* 0x040fe200078e3cff */
[----:B------:R-:W-:Y:S01]  /*12e10*/  USHF.L.U32 UR8, UR4, 0x1, URZ ;  /* 0x0000000104087899 */ /* 0x000fe2000800063f */
[C---:B------:R-:W-:Y:S01]  /*12e20*/  LOP3.LUT R7, R2.reuse, 0x60, RZ, 0x3c, !PT ;  /* 0x0000006002077812 */ /* 0x040fe200078e3cff */
[----:B------:R-:W-:Y:S01]  /*12e30*/  STL [R1+0x6c0], RZ ;  /* 0x0006c0ff01007387 */ /* 0x000fe20000100800 */
[----:B------:R-:W-:Y:S01]  /*12e40*/  LOP3.LUT R6, R2, 0x70, RZ, 0x3c, !PT ;  /* 0x0000007002067812 */ /* 0x000fe200078e3cff */
[----:B------:R-:W-:-:S02]  /*12e50*/  USHF.L.U64.HI UR5, UR4, 0x1, UR5 ;  /* 0x0000000104057899 */ /* 0x000fc40008010205 */
[----:B------:R-:W-:Y:S01]  /*12e60*/  STL [R1+0x6c4], RZ ;  /* 0x0006c4ff01007387 */ /* 0x000fe20000100800 */
[C---:B0-----:R-:W-:Y:S01]  /*12e70*/  IMAD.SHL.U32 R13, R14.reuse, 0x2, RZ ;  /* 0x000000020e0d7824 */ /* 0x041fe200078e00ff */
[----:B------:R-:W-:Y:S02]  /*12e80*/  LOP3.LUT R17, R14, 0x7, RZ, 0xc0, !PT ;  /* 0x000000070e117812 */ /* 0x000fe400078ec0ff */
[----:B------:R-:W-:Y:S02]  /*12e90*/  SHF.R.S32.HI R14, RZ, 0x1f, R19 ;  /* 0x0000001fff0e7819 */ /* 0x000fe40000011413 */
[----:B------:R-:W-:Y:S01]  /*12ea0*/  LOP3.LUT R13, R13, 0x10, RZ, 0xc0, !PT ;  /* 0x000000100d0d7812 */ /* 0x000fe200078ec0ff */
[----:B------:R-:W-:Y:S01]  /*12eb0*/  IMAD R17, R17, 0x410, RZ ;  /* 0x0000041011117824 */ /* 0x000fe200078e02ff */
[----:B------:R-:W-:Y:S02]  /*12ec0*/  LEA.HI R14, R14, R19, RZ, 0x7 ;  /* 0x000000130e0e7211 */ /* 0x000fe400078f38ff */
[----:B-1----:R-:W-:-:S02]  /*12ed0*/  LOP3.LUT R13, R13, 0x20, R16, 0xf8, !PT ;  /* 0x000000200d0d7812 */ /* 0x002fc400078ef810 */
[----:B------:R-:W-:Y:S02]  /*12ee0*/  SHF.R.S32.HI R5, RZ, 0x7, R14 ;  /* 0x00000007ff057819 */ /* 0x000fe4000001140e */
[----:B------:R-:W-:Y:S02]  /*12ef0*/  LOP3.LUT R13, R17, R13, RZ, 0x3c, !PT ;  /* 0x0000000d110d7212 */ /* 0x000fe400078e3cff */
[C---:B------:R-:W-:Y:S02]  /*12f00*/  LOP3.LUT R5, R2.reuse, 0x10, RZ, 0x3c, !PT ;  /* 0x0000001002057812 */ /* 0x040fe400078e3cff */
[----:B------:R-:W-:Y:S02]  /*12f10*/  LOP3.LUT R4, R13, 0x2000, R4, 0xf8, !PT ;  /* 0x000020000d047812 */ /* 0x000fe400078ef804 */
[----:B------:R-:W0:Y:S01]  /*12f20*/  S2R R13, SR_TID.X ;  /* 0x00000000000d7919 */ /* 0x000e220000002100 */
[C---:B------:R-:W-:Y:S02]  /*12f30*/  LOP3.LUT R5, R2.reuse, 0x30, RZ, 0x3c, !PT ;  /* 0x0000003002057812 */ /* 0x040fe400078e3cff */
[----:B------:R-:W-:Y:S01]  /*12f40*/  LOP3.LUT R5, R2, 0x50, RZ, 0x3c, !PT ;  /* 0x0000005002057812 */ /* 0x000fe200078e3cff */
[----:B------:R1:W-:Y:S04]  /*12f50*/  STL [R1+0x660], R4 ;  /* 0x0006600401007387 */ /* 0x0003e80000100800 */
[----:B------:R2:W-:Y:S04]  /*12f60*/  STL [R1+0x6c8], RZ ;  /* 0x0006c8ff01007387 */ /* 0x0005e80000100800 */
[----:B------:R2:W-:Y:S01]  /*12f70*/  STL [R1+0x6cc], RZ ;  /* 0x0006ccff01007387 */ /* 0x0005e20000100800 */
[----:B-1----:R-:W-:-:S03]  /*12f80*/  LOP3.LUT R4, R4, 0x40, RZ, 0x3c, !PT ;  /* 0x0000004004047812 */ /* 0x002fc600078e3cff */
[----:B------:R2:W-:Y:S04]  /*12f90*/  STL [R1+0x670], RZ ;  /* 0x000670ff01007387 */ /* 0x0005e80000100800 */
[----:B------:R2:W-:Y:S04]  /*12fa0*/  STL [R1+0x674], RZ ;  /* 0x000674ff01007387 */ /* 0x0005e80000100800 */
[----:B------:R2:W-:Y:S01]  /*12fb0*/  STL [R1+0x678], RZ ;  /* 0x000678ff01007387 */ /* 0x0005e20000100800 */
[----:B0-----:R-:W-:-:S03]  /*12fc0*/  LOP3.LUT R13, R13, 0x7, RZ, 0xc0, !PT ;  /* 0x000000070d0d7812 */ /* 0x001fc600078ec0ff */
[----:B------:R2:W-:Y:S02]  /*12fd0*/  STL [R1+0x67c], RZ ;  /* 0x00067cff01007387 */ /* 0x0005e40000100800 */
[----:B------:R-:W-:Y:S02]  /*12fe0*/  IMAD R13, R13, 0x110, RZ ;  /* 0x000001100d0d7824 */ /* 0x000fe400078e02ff */
[----:B------:R2:W-:Y:S03]  /*12ff0*/  STL [R1+0x650], RZ ;  /* 0x000650ff01007387 */ /* 0x0005e60000100800 */
[----:B------:R-:W-:Y:S01]  /*13000*/  LOP3.LUT R13, R13, 0x30, R15, 0x78, !PT ;  /* 0x000000300d0d7812 */ /* 0x000fe200078e780f */
[----:B------:R2:W-:Y:S03]  /*13010*/  STL [R1+0x654], RZ ;  /* 0x000654ff01007387 */ /* 0x0005e60000100800 */
[----:B------:R-:W-:Y:S01]  /*13020*/  LOP3.LUT R5, R13, 0x40, RZ, 0x3c, !PT ;  /* 0x000000400d057812 */ /* 0x000fe200078e3cff */
        /* <DEDUP_REMOVED lines=130> */
[----:B------:R2:W-:Y:S02]  /*13850*/  STL [R1+0x664], R4 ;  /* 0x0006640401007387 */ /* 0x0005e40000100800 */
.L_x_3:
[----:B--2--5:R-:W2:Y:S04]  /*13860*/  LDL.64 R4, [R1+0x6b0] ;  /* 0x0006b00001047983 */ /* 0x024ea80000100a00 */
[----:B0-2---:R0:W-:Y:S04]  /*13870*/  STL [R1+0x4848], R5 ;  /* 0x0048480501007387 */ /* 0x0051e80000100800 */
[----:B0-----:R-:W2:Y:S01]  /*13880*/  LDL R5, [R1+0x140c] ;  /* 0x00140c0001057983 */ /* 0x001ea20000100800 */
[----:B------:R-:W-:-:S03]  /*13890*/  IMAD.MOV.U32 R13, RZ, RZ, -0x80 ;  /* 0xffffff80ff0d7424 */ /* 0x000fc600078e00ff */
[----:B------:R-:W-:Y:S04]  /*138a0*/  STL [R1+0x3944], R15 ;  /* 0x0039440f01007387 */ /* 0x000fe80000100800 */
        /* <DEDUP_REMOVED lines=73> */
[----:B------:R-:W-:Y:S01]  /*13d40*/  STL [R1+0x3a6c], R15 ;  /* 0x003a6c0f01007387 */ /* 0x000fe20000100800 */
[----:B--2---:R-:W-:-:S03]  /*13d50*/  IMAD R13, R5, R13, c[0x0][0x180] ;  /* 0x00006000050d7624 */ /* 0x004fc600078e020d */
        /* <DEDUP_REMOVED lines=887> */
[----:B------:R0:W-:Y:S04]  /*174d0*/  STL [R1+0x4844], R2 ;  /* 0x0048440201007387 */ /* 0x0001e80000100800 */
        /* <DEDUP_REMOVED lines=39> */
[----:B------:R-:W2:Y:S01]  /*17750*/  LDL.LU R5, [R1+0x4848] ;  /* 0x0048480001057983 */ /* 0x000ea20000300800 */
[----:B------:R-:W-:-:S02]  /*17760*/  ISETP.GT.AND P0, PT, R13, RZ, PT ;  /* 0x000000ff0d00720c */ /* 0x000fc40003f04270 */
[----:B0-----:R-:W-:Y:S02]  /*17770*/  PRMT R2, RZ, 0x7610, R2 ;  /* 0x00007610ff027816 */ /* 0x001fe40000000002 */
[----:B------:R-:W-:Y:S02]  /*17780*/  PRMT R15, RZ, 0x7610, R15 ;  /* 0x00007610ff0f7816 */ /* 0x000fe4000000000f */
[----:B------:R-:W-:-:S07]  /*17790*/  PRMT R14, RZ, 0x7610, R14 ;  /* 0x00007610ff0e7816 */ /* 0x000fce000000000e */
[----:B--2---:R-:W2:Y:S04]  /*177a0*/  @P0 LDG.E.U16 R2, [R4.64] ;  /* 0x0000000604020981 */ /* 0x004ea8000c1e1500 */
[----:B--2---:R0:W-:Y:S04]  /*177b0*/  STL [R1+0x13ec], R2 ;  /* 0x0013ec0201007387 */ /* 0x0041e80000100800 */
[----:B0-----:R-:W2:Y:S04]  /*177c0*/  LDL.LU R2, [R1+0x4844] ;  /* 0x0048440001027983 */ /* 0x001ea80000300800 */
[----:B------:R-:W3:Y:S04]  /*177d0*/  LDL.64 R4, [R1+0x6a8] ;  /* 0x0006a80001047983 */ /* 0x000ee80000100a00 */
[----:B---3--:R-:W3:Y:S04]  /*177e0*/  @P0 LDG.E.U16 R15, [R4.64] ;  /* 0x00000006040f0981 */ /* 0x008ee8000c1e1500 */
[----:B---3--:R0:W-:Y:S04]  /*177f0*/  STL [R1+0x13e8], R15 ;  /* 0x0013e80f01007387 */ /* 0x0081e80000100800 */
[----:B0-----:R-:W3:Y:S04]  /*17800*/  LDL.LU R15, [R1+0x4840] ;  /* 0x00484000010f7983 */ /* 0x001ee80000300800 */
[----:B------:R-:W4:Y:S01]  /*17810*/  LDL.64 R4, [R1+0x6a0] ;  /* 0x0006a00001047983 */ /* 0x000f220000100a00 */
[----:B---3--:R-:W-:-:S03]  /*17820*/  PRMT R15, RZ, 0x7610, R15 ;  /* 0x00007610ff0f7816 */ /* 0x008fc6000000000f */
[----:B----4-:R-:W3:Y:S04]  /*17830*/  @P0 LDG.E.U16 R14, [R4.64] ;  /* 0x00000006040e0981 */ /* 0x010ee8000c1e1500 */
        /* <DEDUP_REMOVED lines=8> */
[----:B------:R-:W-:-:S02]  /*178c0*/  ISETP.GT.AND P1, PT, R13, 0x1, PT ;  /* 0x000000010d00780c */ /* 0x000fc40003f24270 */
[----:B---3--:R-:W-:Y:S01]  /*178d0*/  PRMT R15, RZ, 0x7610, R15 ;  /* 0x00007610ff0f7816 */ /* 0x008fe2000000000f */
        /* <DEDUP_REMOVED lines=18> */
[----:B------:R-:W4:Y:S04]  /*17a00*/  LDL R4, [R1+0x2de4] ;  /* 0x002de40001047983 */ /* 0x000f280000100800 */
[----:B------:R-:W4:Y:S01]  /*17a10*/  LDL R5, [R1+0x2de8] ;  /* 0x002de80001057983 */ /* 0x000f220000100800 */
[----:B---3--:R-:W-:-:S02]  /*17a20*/  PRMT R15, RZ, 0x7610, R15 ;  /* 0x00007610ff0f7816 */ /* 0x008fc4000000000f */
[----:B----4-:R-:W-:-:S04]  /*17a30*/  @P1 LOP3.LUT R5, R5, R4, RZ, 0x3c, !PT ;  /* 0x0000000405051212 */ /* 0x010fc800078e3cff */
[----:B------:R-:W-:-:S04]  /*17a40*/  @P1 LOP3.LUT R4, R5, R4, RZ, 0x3c, !PT ;  /* 0x0000000405041212 */ /* 0x000fc800078e3cff */
[----:B------:R-:W-:-:S05]  /*17a50*/  @P1 LOP3.LUT R5, R5, R4, RZ, 0x3c, !PT ;  /* 0x0000000405051212 */ /* 0x000fca00078e3cff */
[----:B------:R-:W3:Y:S04]  /*17a60*/  @P1 LDG.E.U16 R14, [R4.64] ;  /* 0x00000006040e1981 */ /* 0x000ee8000c1e1500 */
        /* <DEDUP_REMOVED lines=31> */
[----:B------:R-:W-:-:S02]  /*17c60*/  ISETP.GT.AND P0, PT, R13, 0x2, PT ;  /* 0x000000020d00780c */ /* 0x000fc40003f04270 */
[----:B---3--:R-:W-:Y:S02]  /*17c70*/  PRMT R15, RZ, 0x7610, R15 ;  /* 0x00007610ff0f7816 */ /* 0x008fe4000000000f */
        /* <DEDUP_REMOVED lines=1273> */
[----:B0-----:R-:W3:Y:S01]  /*1cc10*/  LDL.LU R15, [R1+0x45e8] ;  /* 0x0045e800010f7983 */ /* 0x001ee20000300800 */
[----:B------:R-:W4:Y:S02]  /*1cc20*/  LDL R4, [R1+0x297c] ;  /* 0x00297c0001047983 */ /* 0x000f240000100800 */
        /* <DEDUP_REMOVED lines=6013> */
[----:B------:R-:W4:Y:S02]  /*34400*/  LDL R5, [R1+0x14e8] ;  /* 0x0014e80001057983 */ /* 0x000f240000100800 */
[----:B----4-:R-:W-:-:S04]  /*34410*/  @P1 LOP3.LUT R5, R5, R4, RZ, 0x3c, !PT ;  /* 0x0000000405051212 */ /* 0x010fc800078e3cff */
[----:B------:R-:W-:-:S04]  /*34420*/  @P1 LOP3.LUT R4, R5, R4, RZ, 0x3c, !PT ;  /* 0x0000000405041212 */ /* 0x000fc800078e3cff */
[----:B------:R-:W-:-:S05]  /*34430*/  @P1 LOP3.LUT R5, R5, R4, RZ, 0x3c, !PT ;  /* 0x0000000405051212 */ /* 0x000fca00078e3cff */
[----:B------:R-:W4:Y:S04]  /*34440*/  @P1 LDG.E.U16 R15, [R4.64] ;  /* 0x00000006040f1981 */ /* 0x000f28000c1e1500 */
[----:B----4-:R0:W-:Y:S04]  /*34450*/  STL [R1+0x2e4], R15 ;  /* 0x0002e40f01007387 */ /* 0x0101e80000100800 */
[----:B0-----:R-:W4:Y:S01]  /*34460*/  LDL.LU R15, [R1+0x3b98] ;  /* 0x003b9800010f7983 */ /* 0x001f220000300800 */
[----:B------:R-:W2:Y:S02]  /*34470*/  LDL R4, [R1+0x14dc] ;  /* 0x0014dc0001047983 */ /* 0x000ea40000100800 */
[----:B------:R-:W2:Y:S01]  /*34480*/  LDL R5, [R1+0x14e0] ;  /* 0x0014e00001057983 */ /* 0x000ea20000100800 */
[----:B----4-:R-:W-:-:S02]  /*34490*/  PRMT R15, RZ, 0x7610, R15 ;  /* 0x00007610ff0f7816 */ /* 0x010fc4000000000f */
[----:B--2---:R-:W-:-:S04]  /*344a0*/  @P1 LOP3.LUT R5, R5, R4, RZ, 0x3c, !PT ;  /* 0x0000000405051212 */ /* 0x004fc800078e3cff */
[----:B------:R-:W-:-:S04]  /*344b0*/  @P1 LOP3.LUT R4, R5, R4, RZ, 0x3c, !PT ;  /* 0x0000000405041212 */ /* 0x000fc800078e3cff */
[----:B------:R-:W-:-:S05]  /*344c0*/  @P1 LOP3.LUT R5, R5, R4, RZ, 0x3c, !PT ;  /* 0x0000000405051212 */ /* 0x000fca00078e3cff */
[----:B------:R-:W2:Y:S04]  /*344d0*/  @P1 LDG.E.U16 R15, [R4.64] ;  /* 0x00000006040f1981 */ /* 0x000ea8000c1e1500 */
[----:B--2---:R0:W-:Y:S04]  /*344e0*/  STL [R1+0x2e0], R15 ;  /* 0x0002e00f01007387 */ /* 0x0041e80000100800 */
[----:B0-----:R-:W2:Y:S01]  /*344f0*/  LDL.LU R15, [R1+0x3b94] ;  /* 0x003b9400010f7983 */ /* 0x001ea20000300800 */
[----:B------:R-:W4:Y:S02]  /*34500*/  LDL R4, [R1+0x14d4] ;  /* 0x0014d40001047983 */ /* 0x000f240000100800 */
[----:B------:R-:W4:Y:S01]  /*34510*/  LDL R5, [R1+0x14d8] ;  /* 0x0014d80001057983 */ /* 0x000f220000100800 */
[----:B--2---:R-:W-:-:S02]  /*34520*/  PRMT R15, RZ, 0x7610, R15 ;  /* 0x00007610ff0f7816 */ /* 0x004fc4000000000f */
[----:B----4-:R-:W-:-:S04]  /*34530*/  @P1 LOP3.LUT R5, R5, R4, RZ, 0x3c, !PT ;  /* 0x0000000405051212 */ /* 0x010fc800078e3cff */
        /* <DEDUP_REMOVED lines=16> */
[----:B------:R-:W-:-:S02]  /*34640*/  ISETP.GT.AND P0, PT, R13, 0x66, PT ;  /* 0x000000660d00780c */ /* 0x000fc40003f04270 */
[----:B--2---:R-:W-:Y:S02]  /*34650*/  PRMT R15, RZ, 0x7610, R15 ;  /* 0x00007610ff0f7816 */ /* 0x004fe4000000000f */
        /* <DEDUP_REMOVED lines=674> */
[----:B------:R-:W-:-:S02]  /*37080*/  PRMT R0, RZ, 0x7610, R0 ;  /* 0x00007610ff007816 */ /* 0x000fc40000000000 */
[----:B----4-:R-:W-:-:S04]  /*37090*/  @P1 LOP3.LUT R5, R5, R4, RZ, 0x3c, !PT ;  /* 0x0000000405051212 */ /* 0x010fc800078e3cff */
[----:B------:R-:W-:-:S04]  /*370a0*/  @P1 LOP3.LUT R4, R5, R4, RZ, 0x3c, !PT ;  /* 0x0000000405041212 */ /* 0x000fc800078e3cff */
[----:B------:R-:W-:-:S05]  /*370b0*/  @P1 LOP3.LUT R5, R5, R4, RZ, 0x3c, !PT ;  /* 0x0000000405051212 */ /* 0x000fca00078e3cff */
[----:B------:R0:W4:Y:S04]  /*370c0*/  @P1 LDG.E.U16 R0, [R4.64] ;  /* 0x0000000604001981 */ /* 0x000128000c1e1500 */
[----:B0-----:R-:W3:Y:S04]  /*370d0*/  LDL R4, [R1+0x2fa4] ;  /* 0x002fa40001047983 */ /* 0x001ee80000100800 */
[----:B------:R-:W3:Y:S01]  /*370e0*/  LDL R5, [R1+0x2fb4] ;  /* 0x002fb40001057983 */ /* 0x000ee20000100800 */
[----:B--2---:R-:W-:-:S03]  /*370f0*/  PRMT R15, RZ, 0x7610, R15 ;  /* 0x00007610ff0f7816 */ /* 0x004fc6000000000f */
[----:B----4-:R-:W-:Y:S01]  /*37100*/  STL [R1+0x3758], R0 ;  /* 0x0037580001007387 */ /* 0x010fe20000100800 */
[----:B---3--:R-:W-:-:S04]  /*37110*/  @P1 LOP3.LUT R5, R5, R4, RZ, 0x3c, !PT ;  /* 0x0000000405051212 */ /* 0x008fc800078e3cff */
[----:B------:R-:W-:-:S04]  /*37120*/  @P1 LOP3.LUT R4, R5, R4, RZ, 0x3c, !PT ;  /* 0x0000000405041212 */ /* 0x000fc800078e3cff */
[----:B------:R-:W-:-:S05]  /*37130*/  @P1 LOP3.LUT R5, R5, R4, RZ, 0x3c, !PT ;  /* 0x0000000405051212 */ /* 0x000fca00078e3cff */
[----:B------:R-:W2:Y:S04]  /*37140*/  @P1 LDG.E.U16 R15, [R4.64] ;  /* 0x00000006040f1981 */ /* 0x000ea8000c1e1500 */
[----:B--2---:R0:W-:Y:S04]  /*37150*/  STL [R1+0x188], R15 ;  /* 0x0001880f01007387 */ /* 0x0041e80000100800 */
[----:B0-----:R-:W2:Y:S01]  /*37160*/  LDL.LU R15, [R1+0x3a60] ;  /* 0x003a6000010f7983 */ /* 0x001ea20000300800 */
[----:B------:R-:W3:Y:S02]  /*37170*/  LDL R4, [R1+0x2fb0] ;  /* 0x002fb00001047983 */ /* 0x000ee40000100800 */
[----:B------:R-:W3:Y:S01]  /*37180*/  LDL R5, [R1+0x2fbc] ;  /* 0x002fbc0001057983 */ /* 0x000ee20000100800 */
[----:B------:R-:W-:-:S02]  /*37190*/  PRMT R3, RZ, 0x7610, R3 ;  /* 0x00007610ff037816 */ /* 0x000fc40000000003 */
[----:B---3--:R-:W-:-:S04]  /*371a0*/  @P1 LOP3.LUT R5, R5, R4, RZ, 0x3c, !PT ;  /* 0x0000000405051212 */ /* 0x008fc800078e3cff */
[----:B------:R-:W-:-:S04]  /*371b0*/  @P1 LOP3.LUT R4, R5, R4, RZ, 0x3c, !PT ;  /* 0x0000000405041212 */ /* 0x000fc800078e3cff */
[----:B------:R-:W-:-:S05]  /*371c0*/  @P1 LOP3.LUT R5, R5, R4, RZ, 0x3c, !PT ;  /* 0x0000000405051212 */ /* 0x000fca00078e3cff */
[----:B------:R0:W3:Y:S04]  /*371d0*/  @P1 LDG.E.U16 R3, [R4.64] ;  /* 0x0000000604031981 */ /* 0x0000e8000c1e1500 */
[----:B0-----:R-:W4:Y:S04]  /*371e0*/  LDL R4, [R1+0x2fb8] ;  /* 0x002fb80001047983 */ /* 0x001f280000100800 */
[----:B------:R-:W4:Y:S01]  /*371f0*/  LDL R5, [R1+0x2fc0] ;  /* 0x002fc00001057983 */ /* 0x000f220000100800 */
[----:B--2---:R-:W-:-:S03]  /*37200*/  PRMT R15, RZ, 0x7610, R15 ;  /* 0x00007610ff0f7816 */ /* 0x004fc6000000000f */
[----:B---3--:R-:W-:Y:S01]  /*37210*/  STL [R1+0x3750], R3 ;  /* 0x0037500301007387 */ /* 0x008fe20000100800 */
[----:B----4-:R-:W-:-:S04]  /*37220*/  @P1 LOP3.LUT R5, R5, R4, RZ, 0x3c, !PT ;  /* 0x0000000405051212 */ /* 0x010fc800078e3cff */
[----:B------:R-:W-:-:S04]  /*37230*/  @P1 LOP3.LUT R4, R5, R4, RZ, 0x3c, !PT ;  /* 0x0000000405041212 */ /* 0x000fc800078e3cff */
[----:B------:R-:W-:-:S05]  /*37240*/  @P1 LOP3.LUT R5, R5, R4, RZ, 0x3c, !PT ;  /* 0x0000000405051212 */ /* 0x000fca00078e3cff */
[----:B------:R-:W2:Y:S04]  /*37250*/  @P1 LDG.E.U16 R15, [R4.64] ;  /* 0x00000006040f1981 */ /* 0x000ea8000c1e1500 */
[----:B--2---:R0:W-:Y:S04]  /*37260*/  STL [R1+0x328], R15 ;  /* 0x0003280f01007387 */ /* 0x0041e80000100800 */
[----:B0-----:R-:W2:Y:S01]  /*37270*/  LDL.LU R15, [R1+0x3a5c] ;  /* 0x003a5c00010f7983 */ /* 0x001ea20000300800 */
[----:B------:R-:W3:Y:S02]  /*37280*/  LDL R4, [R1+0x2fac] ;  /* 0x002fac0001047983 */ /* 0x000ee40000100800 */
[----:B------:R-:W3:Y:S01]  /*37290*/  LDL R5, [R1+0x2fc8] ;  /* 0x002fc80001057983 */ /* 0x000ee20000100800 */
[----:B--2---:R-:W-:-:S02]  /*372a0*/  PRMT R15, RZ, 0x7610, R15 ;  /* 0x00007610ff0f7816 */ /* 0x004fc4000000000f */
        /* <DEDUP_REMOVED lines=17> */
[----:B------:R-:W-:-:S02]  /*373c0*/  ISETP.GT.AND P0, PT, R13, 0x70, PT ;  /* 0x000000700d00780c */ /* 0x000fc40003f04270 */
[----:B--2---:R-:W-:Y:S02]  /*373d0*/  PRMT R15, RZ, 0x7610, R15 ;  /* 0x00007610ff0f7816 */ /* 0x004fe4000000000f */
        /* <DEDUP_REMOVED lines=507> */
[----:B------:R-:W-:Y:S02]  /*39390*/  PRMT R0, RZ, 0x7610, R0 ;  /* 0x00007610ff007816 */ /* 0x000fe40000000000 */
[----:B------:R-:W-:Y:S01]  /*393a0*/  ISETP.GT.AND P1, PT, R13, 0x77, PT ;  /* 0x000000770d00780c */ /* 0x000fe20003f24270 */
[----:B---3--:R-:W-:Y:S01]  /*393b0*/  STL [R1+0x37bc], R3 ;  /* 0x0037bc0301007387 */ /* 0x008fe20000100800 */
[----:B----4-:R-:W-:-:S04]  /*393c0*/  @P0 LOP3.LUT R5, R5, R4, RZ, 0x3c, !PT ;  /* 0x0000000405050212 */ /* 0x010fc800078e3cff */
        /* <DEDUP_REMOVED lines=128> */
[----:B------:R-:W3:Y:S04]  /*39bd0*/  @P0 LDG.E.U16 R14, [R4.64] ;  /* 0x00000006040e0981 */ /* 0x000ee8000c1e1500 */
[----:B---3--:R0:W-:Y:S04]  /*39be0*/  STL [R1+0x6c], R14 ;  /* 0x00006c0e01007387 */ /* 0x0081e80000100800 */
[----:B0-----:R-:W3:Y:S01]  /*39bf0*/  LDL.LU R14, [R1+0x3940] ;  /* 0x00394000010e7983 */ /* 0x001ee20000300800 */
[----:B------:R-:W4:Y:S02]  /*39c00*/  LDL R4, [R1+0x3204] ;  /* 0x0032040001047983 */ /* 0x000f240000100800 */
[----:B------:R-:W4:Y:S01]  /*39c10*/  LDL R5, [R1+0x3214] ;  /* 0x0032140001057983 */ /* 0x000f220000100800 */
[----:B------:R-:W-:-:S02]  /*39c20*/  PRMT R2, RZ, 0x7610, R2 ;  /* 0x00007610ff027816 */ /* 0x000fc40000000002 */
        /* <DEDUP_REMOVED lines=8> */
[----:B------:R-:W-:-:S02]  /*39cb0*/  PRMT R29, RZ, 0x7610, R29 ;  /* 0x00007610ff1d7816 */ /* 0x000fc4000000001d */
[----:B------:R-:W-:Y:S02]  /*39cc0*/  ISETP.GT.AND P1, PT, R13, 0x79, PT ;  /* 0x000000790d00780c */ /* 0x000fe40003f24270 */
[----:B--2---:R-:W-:-:S04]  /*39cd0*/  @P0 LOP3.LUT R5, R5, R4, RZ, 0x3c, !PT ;  /* 0x0000000405050212 */ /* 0x004fc800078e3cff */
[----:B------:R-:W-:-:S04]  /*39ce0*/  @P0 LOP3.LUT R4, R5, R4, RZ, 0x3c, !PT ;  /* 0x0000000405040212 */ /* 0x000fc800078e3cff */
[----:B------:R-:W-:-:S05]  /*39cf0*/  @P0 LOP3.LUT R5, R5, R4, RZ, 0x3c, !PT ;  /* 0x0000000405050212 */ /* 0x000fca00078e3cff */
[----:B------:R-:W2:Y:S04]  /*39d00*/  @P0 LDG.E.U16 R29, [R4.64] ;  /* 0x00000006041d0981 */ /* 0x000ea8000c1e1500 */
[----:B--2---:R0:W-:Y:S04]  /*39d10*/  STL [R1+0x64], R29 ;  /* 0x0000641d01007387 */ /* 0x0041e80000100800 */
[----:B0-----:R-:W2:Y:S01]  /*39d20*/  LDL.LU R29, [R1+0x3938] ;  /* 0x00393800011d7983 */ /* 0x001ea20000300800 */
[----:B------:R-:W2:Y:S02]  /*39d30*/  LDL R4, [R1+0x3218] ;  /* 0x0032180001047983 */ /* 0x000ea40000100800 */
[----:B------:R-:W2:Y:S01]  /*39d40*/  LDL R5, [R1+0x3220] ;  /* 0x0032200001057983 */ /* 0x000ea20000100800 */
[----:B------:R-:W-:-:S02]  /*39d50*/  PRMT R28, RZ, 0x7610, R28 ;  /* 0x00007610ff1c7816 */ /* 0x000fc4000000001c */
        /* <DEDUP_REMOVED lines=21> */
[----:B------:R0:W2:Y:S04]  /*39eb0*/  @P1 LDG.E.U16 R15, [R4.64] ;  /* 0x00000006040f1981 */ /* 0x0000a8000c1e1500 */
[----:B0-----:R-:W3:Y:S04]  /*39ec0*/  LDL R4, [R1+0x3230] ;  /* 0x0032300001047983 */ /* 0x001ee80000100800 */
[----:B------:R-:W3:Y:S01]  /*39ed0*/  LDL R5, [R1+0x323c] ;  /* 0x00323c0001057983 */ /* 0x000ee20000100800 */
[----:B------:R-:W-:-:S03]  /*39ee0*/  PRMT R26, RZ, 0x7610, R26 ;  /* 0x00007610ff1a7816 */ /* 0x000fc6000000001a */
[----:B--2---:R0:W-:Y:S04]  /*39ef0*/  STL [R1+0x58], R15 ;  /* 0x0000580f01007387 */ /* 0x0041e80000100800 */
[----:B0-----:R-:W2:Y:S01]  /*39f00*/  LDL R15, [R1+0x3260] ;  /* 0x00326000010f7983 */ /* 0x001ea20000100800 */
[----:B---3--:R-:W-:-:S04]  /*39f10*/  @P1 LOP3.LUT R5, R5, R4, RZ, 0x3c, !PT ;  /* 0x0000000405051212 */ /* 0x008fc800078e3cff */
[----:B------:R-:W-:-:S04]  /*39f20*/  @P1 LOP3.LUT R4, R5, R4, RZ, 0x3c, !PT ;  /* 0x0000000405041212 */ /* 0x000fc800078e3cff */
[----:B------:R-:W-:-:S05]  /*39f30*/  @P1 LOP3.LUT R5, R5, R4, RZ, 0x3c, !PT ;  /* 0x0000000405051212 */ /* 0x000fca00078e3cff */
[----:B------:R-:W3:Y:S04]  /*39f40*/  @P1 LDG.E.U16 R26, [R4.64] ;  /* 0x00000006041a1981 */ /* 0x000ee8000c1e1500 */
[----:B---3--:R0:W-:Y:S04]  /*39f50*/  STL [R1+0x54], R26 ;  /* 0x0000541a01007387 */ /* 0x0081e80000100800 */
[----:B0-----:R-:W3:Y:S01]  /*39f60*/  LDL.LU R26, [R1+0x392c] ;  /* 0x00392c00011a7983 */ /* 0x001ee20000300800 */
        /* <DEDUP_REMOVED lines=30> */
[----:B------:R-:W-:Y:S02]  /*3a150*/  ISETP.GT.AND P0, PT, R13, 0x7a, PT ;  /* 0x0000007a0d00780c */ /* 0x000fe40003f04270 */
[----:B--2---:R-:W-:-:S04]  /*3a160*/  @P1 LOP3.LUT R5, R5, R4, RZ, 0x3c, !PT ;  /* 0x0000000405051212 */ /* 0x004fc800078e3cff */
[----:B------:R-:W-:-:S04]  /*3a170*/  @P1 LOP3.LUT R4, R5, R4, RZ, 0x3c, !PT ;  /* 0x0000000405041212 */ /* 0x000fc800078e3cff */
[----:B------:R-:W-:-:S05]  /*3a180*/  @P1 LOP3.LUT R5, R5, R4, RZ, 0x3c, !PT ;  /* 0x0000000405051212 */ /* 0x000fca00078e3cff */
[----:B------:R-:W2:Y:S01]  /*3a190*/  @P1 LDG.E.U16 R22, [R4.64] ;  /* 0x0000000604161981 */ /* 0x000ea2000c1e1500 */
[----:B------:R-:W-:-:S03]  /*3a1a0*/  PRMT R14, RZ, 0x7610, R14 ;  /* 0x00007610ff0e7816 */ /* 0x000fc6000000000e */
[----:B--2---:R0:W-:Y:S04]  /*3a1b0*/  STL [R1+0x44], R22 ;  /* 0x0000441601007387 */ /* 0x0041e80000100800 */
[----:B0-----:R-:W2:Y:S01]  /*3a1c0*/  LDL.LU R22, [R1+0x391c] ;  /* 0x00391c0001167983 */ /* 0x001ea20000300800 */
[----:B------:R-:W2:Y:S02]  /*3a1d0*/  LDL R5, [R1+0x3258] ;  /* 0x0032580001057983 */ /* 0x000ea40000100800 */
[----:B------:R-:W-:Y:S01]  /*3a1e0*/  @P0 IMAD.MOV.U32 R4, RZ, RZ, R15 ;  /* 0x000000ffff040224 */ /* 0x000fe200078e000f */
[----:B------:R-:W-:Y:S01]  /*3a1f0*/  PRMT R21, RZ, 0x7610, R21 ;  /* 0x00007610ff157816 */ /* 0x000fe20000000015 */
[----:B------:R-:W3:Y:S04]  /*3a200*/  LDL R15, [R1+0x3284] ;  /* 0x00328400010f7983 */ /* 0x000ee80000100800 */
[----:B--2---:R0:W2:Y:S04]  /*3a210*/  @P0 LDG.E.U16 R14, [R4.64] ;  /* 0x00000006040e0981 */ /* 0x0040a8000c1e1500 */
[----:B0-----:R-:W2:Y:S04]  /*3a220*/  LDL R4, [R1+0x324c] ;  /* 0x00324c0001047983 */ /* 0x001ea80000100800 */
[----:B------:R-:W2:Y:S02]  /*3a230*/  LDL R5, [R1+0x3268] ;  /* 0x0032680001057983 */ /* 0x000ea40000100800 */
[----:B--2---:R-:W-:-:S04]  /*3a240*/  @P0 LOP3.LUT R5, R5, R4, RZ, 0x3c, !PT ;  /* 0x0000000405050212 */ /* 0x004fc800078e3cff */
[----:B------:R-:W-:-:S04]  /*3a250*/  @P0 LOP3.LUT R4, R5, R4, RZ, 0x3c, !PT ;  /* 0x0000000405040212 */ /* 0x000fc800078e3cff */
[----:B------:R-:W-:-:S05]  /*3a260*/  @P0 LOP3.LUT R5, R5, R4, RZ, 0x3c, !PT ;  /* 0x0000000405050212 */ /* 0x000fca00078e3cff */
[----:B------:R-:W2:Y:S04]  /*3a270*/  @P0 LDG.E.U16 R21, [R4.64] ;  /* 0x0000000604150981 */ /* 0x000ea8000c1e1500 */
[----:B------:R0:W-:Y:S04]  /*3a280*/  STL [R1+0x40], R14 ;  /* 0x0000400e01007387 */ /* 0x0001e80000100800 */
[----:B0-----:R-:W3:Y:S04]  /*3a290*/  LDL R14, [R1+0x3294] ;  /* 0x00329400010e7983 */ /* 0x001ee80000100800 */
        /* <DEDUP_REMOVED lines=27> */
[----:B0-----:R-:W2:Y:S04]  /*3a450*/  LDL R4, [R1+0x326c] ;  /* 0x00326c0001047983 */ /* 0x001ea80000100800 */
[----:B------:R-:W2:Y:S01]  /*3a460*/  LDL R5, [R1+0x3288] ;  /* 0x0032880001057983 */ /* 0x000ea20000100800 */
[----:B------:R-:W-:Y:S02]  /*3a470*/  PRMT R18, RZ, 0x7610, R18 ;  /* 0x00007610ff127816 */ /* 0x000fe40000000012 */
[----:B------:R-:W-:-:S02]  /*3a480*/  PRMT R17, RZ, 0x7610, R17 ;  /* 0x00007610ff117816 */ /* 0x000fc40000000011 */
[----:B--2---:R-:W-:-:S04]  /*3a490*/  @P0 LOP3.LUT R5, R5, R4, RZ, 0x3c, !PT ;  /* 0x0000000405050212 */ /* 0x004fc800078e3cff */
[----:B------:R-:W-:-:S04]  /*3a4a0*/  @P0 LOP3.LUT R4, R5, R4, RZ, 0x3c, !PT ;  /* 0x0000000405040212 */ /* 0x000fc800078e3cff */
[----:B------:R-:W-:-:S05]  /*3a4b0*/  @P0 LOP3.LUT R5, R5, R4, RZ, 0x3c, !PT ;  /* 0x0000000405050212 */ /* 0x000fca00078e3cff */
[----:B------:R3:W2:Y:S02]  /*3a4c0*/  @P0 LDG.E.U16 R18, [R4.64] ;  /* 0x0000000604120981 */ /* 0x0006a4000c1e1500 */
[----:B---3--:R-:W-:Y:S02]  /*3a4d0*/  @P0 IMAD.MOV.U32 R4, RZ, RZ, R14 ;  /* 0x000000ffff040224 */ /* 0x008fe400078e000e */
[----:B------:R-:W-:-:S05]  /*3a4e0*/  @P0 IMAD.MOV.U32 R5, RZ, RZ, R15 ;  /* 0x000000ffff050224 */ /* 0x000fca00078e000f */
[----:B------:R-:W3:Y:S04]  /*3a4f0*/  @P0 LDG.E.U16 R17, [R4.64] ;  /* 0x0000000604110981 */ /* 0x000ee8000c1e1500 */
[----:B------:R0:W-:Y:S04]  /*3a500*/  STL [R1+0x30], R3 ;  /* 0x0000300301007387 */ /* 0x0001e80000100800 */
[----:B0-----:R-:W4:Y:S04]  /*3a510*/  LDL R3, [R1+0x32a8] ;  /* 0x0032a80001037983 */ /* 0x001f280000100800 */
[----:B--2---:R0:W-:Y:S04]  /*3a520*/  STL [R1+0x2c], R18 ;  /* 0x00002c1201007387 */ /* 0x0041e80000100800 */
[----:B0-----:R-:W2:Y:S01]  /*3a530*/  LDL.LU R18, [R1+0x390c] ;  /* 0x00390c0001127983 */ /* 0x001ea20000300800 */
[----:B------:R-:W2:Y:S02]  /*3a540*/  LDL R15, [R1+0x32b0] ;  /* 0x0032b000010f7983 */ /* 0x000ea40000100800 */
[----:B------:R-:W2:Y:S01]  /*3a550*/  LDL R14, [R1+0x32bc] ;  /* 0x0032bc00010e7983 */ /* 0x000ea20000100800 */
        /* <DEDUP_REMOVED lines=8> */
[----:B------:R-:W2:Y:S01]  /*3a5e0*/  @P0 LDG.E.U16 R16, [R4.64] ;  /* 0x0000000604100981 */ /* 0x000ea2000c1e1500 */
[----:B------:R-:W-:-:S03]  /*3a5f0*/  ISETP.GT.AND P1, PT, R13, 0x7b, PT ;  /* 0x0000007b0d00780c */ /* 0x000fc60003f24270 */
[----:B--2---:R0:W-:Y:S04]  /*3a600*/  STL [R1+0x24], R16 ;  /* 0x0000241001007387 */ /* 0x0041e80000100800 */
[----:B0-----:R-:W2:Y:S01]  /*3a610*/  LDL.LU R16, [R1+0x3904] ;  /* 0x0039040001107983 */ /* 0x001ea20000300800 */
[----:B------:R-:W2:Y:S02]  /*3a620*/  LDL R4, [R1+0x3298] ;  /* 0x0032980001047983 */ /* 0x000ea40000100800 */
[----:B------:R-:W2:Y:S01]  /*3a630*/  LDL R5, [R1+0x32a0] ;  /* 0x0032a00001057983 */ /* 0x000ea20000100800 */
[----:B------:R-:W-:Y:S02]  /*3a640*/  PRMT R12, RZ, 0x7610, R12 ;  /* 0x00007610ff0c7816 */ /* 0x000fe4000000000c */
        /* <DEDUP_REMOVED lines=8> */
[----:B----4-:R-:W-:Y:S02]  /*3a6d0*/  @P1 IMAD.MOV.U32 R4, RZ, RZ, R3 ;  /* 0x000000ffff041224 */ /* 0x010fe400078e0003 */
[----:B------:R-:W4:Y:S04]  /*3a6e0*/  LDL R3, [R1+0x32d4] ;  /* 0x0032d40001037983 */ /* 0x000f280000100800 */
[----:B--2---:R-:W2:Y:S04]  /*3a6f0*/  @P1 LDG.E.U16 R11, [R4.64] ;  /* 0x00000006040b1981 */ /* 0x004ea8000c1e1500 */
[----:B--2---:R0:W-:Y:S04]  /*3a700*/  STL [R1+0x1c], R11 ;  /* 0x00001c0b01007387 */ /* 0x0041e80000100800 */
[----:B0-----:R-:W2:Y:S01]  /*3a710*/  LDL.LU R11, [R1+0x38fc] ;  /* 0x0038fc00010b7983 */ /* 0x001ea20000300800 */
[----:B------:R-:W2:Y:S02]  /*3a720*/  LDL R4, [R1+0x32a4] ;  /* 0x0032a40001047983 */ /* 0x000ea40000100800 */
[----:B------:R-:W2:Y:S01]  /*3a730*/  LDL R5, [R1+0x32b4] ;  /* 0x0032b40001057983 */ /* 0x000ea20000100800 */
[----:B------:R-:W-:-:S02]  /*3a740*/  PRMT R10, RZ, 0x7610, R10 ;  /* 0x00007610ff0a7816 */ /* 0x000fc4000000000a */
[----:B------:R-:W-:Y:S02]  /*3a750*/  PRMT R9, RZ, 0x7610, R9 ;  /* 0x00007610ff097816 */ /* 0x000fe40000000009 */
[----:B--2---:R-:W-:-:S04]  /*3a760*/  @P1 LOP3.LUT R5, R5, R4, RZ, 0x3c, !PT ;  /* 0x0000000405051212 */ /* 0x004fc800078e3cff */
[----:B------:R-:W-:-:S04]  /*3a770*/  @P1 LOP3.LUT R4, R5, R4, RZ, 0x3c, !PT ;  /* 0x0000000405041212 */ /* 0x000fc800078e3cff */
[----:B------:R-:W-:-:S05]  /*3a780*/  @P1 LOP3.LUT R5, R5, R4, RZ, 0x3c, !PT ;  /* 0x0000000405051212 */ /* 0x000fca00078e3cff */
[----:B------:R0:W2:Y:S02]  /*3a790*/  @P1 LDG.E.U16 R10, [R4.64] ;  /* 0x00000006040a1981 */ /* 0x0000a4000c1e1500 */
[----:B0-----:R-:W-:Y:S02]  /*3a7a0*/  @P1 IMAD.MOV.U32 R4, RZ, RZ, R14 ;  /* 0x000000ffff041224 */ /* 0x001fe400078e000e */
[----:B------:R-:W-:-:S05]  /*3a7b0*/  @P1 IMAD.MOV.U32 R5, RZ, RZ, R15 ;  /* 0x000000ffff051224 */ /* 0x000fca00078e000f */
[----:B------:R-:W3:Y:S04]  /*3a7c0*/  @P1 LDG.E.U16 R9, [R4.64] ;  /* 0x0000000604091981 */ /* 0x000ee8000c1e1500 */
        /* <DEDUP_REMOVED lines=38> */
[----:B------:R0:W2:Y:S01]  /*3aa30*/  @P1 LDG.E.U16 R2, [R4.64] ;  /* 0x0000000604021981 */ /* 0x0000a2000c1e1500 */
[----:B------:R-:W-:Y:S01]  /*3aa40*/  PRMT R0, RZ, 0x7610, R0 ;  /* 0x00007610ff007816 */ /* 0x000fe20000000000 */
[----:B0-----:R-:W-:Y:S02]  /*3aa50*/  @P0 IMAD.MOV.U32 R4, RZ, RZ, R14 ;  /* 0x000000ffff040224 */ /* 0x001fe400078e000e */
[----:B------:R-:W-:-:S05]  /*3aa60*/  @P0 IMAD.MOV.U32 R5, RZ, RZ, R15 ;  /* 0x000000ffff050224 */ /* 0x000fca00078e000f */
[----:B------:R0:W3:Y:S04]  /*3aa70*/  @P0 LDG.E.U16 R0, [R4.64] ;  /* 0x0000000604000981 */ /* 0x0000e8000c1e1500 */
[----:B--2---:R-:W-:Y:S01]  /*3aa80*/  STL [R1+0x4], R2 ;  /* 0x0000040201007387 */ /* 0x004fe20000100800 */
[----:B0-----:R-:W2:Y:S02]  /*3aa90*/  LDL R4, [R1+0x32cc] ;  /* 0x0032cc0001047983 */ /* 0x001ea40000100800 */
[----:B------:R-:W2:Y:S01]  /*3aaa0*/  LDL R5, [R1+0x32e8] ;  /* 0x0032e80001057983 */ /* 0x000ea20000100800 */
[----:B------:R-:W-:Y:S01]  /*3aab0*/  PRMT R29, RZ, 0x7610, R29 ;  /* 0x00007610ff1d7816 */ /* 0x000fe2000000001d */
[----:B------:R-:W4:Y:S04]  /*3aac0*/  LDL R15, [R1+0x32f8] ;  /* 0x0032f800010f7983 */ /* 0x000f280000100800 */
[----:B------:R-:W4:Y:S04]  /*3aad0*/  LDL R14, [R1+0x3300] ;  /* 0x00330000010e7983 */ /* 0x000f280000100800 */
[----:B---3--:R-:W-:Y:S01]  /*3aae0*/  STL [R1+0x3858], R0 ;  /* 0x0038580001007387 */ /* 0x008fe20000100800 */
[----:B--2---:R-:W-:-:S04]  /*3aaf0*/  @P0 LOP3.LUT R5, R5, R4, RZ, 0x3c, !PT ;  /* 0x0000000405050212 */ /* 0x004fc800078e3cff */
[----:B------:R-:W-:-:S04]  /*3ab00*/  @P0 LOP3.LUT R4, R5, R4, RZ, 0x3c, !PT ;  /* 0x0000000405040212 */ /* 0x000fc800078e3cff */
[----:B------:R-:W-:-:S05]  /*3ab10*/  @P0 LOP3.LUT R5, R5, R4, RZ, 0x3c, !PT ;  /* 0x0000000405050212 */ /* 0x000fca00078e3cff */
[----:B------:R0:W2:Y:S04]  /*3ab20*/  @P0 LDG.E.U16 R29, [R4.64] ;  /* 0x00000006041d0981 */ /* 0x0000a8000c1e1500 */
[----:B0-----:R-:W3:Y:S01]  /*3ab30*/  LDL R5, [R1+0x32e4] ;  /* 0x0032e40001057983 */ /* 0x001ee20000100800 */
[----:B------:R-:W-:Y:S01]  /*3ab40*/  PRMT R28, RZ, 0x7610, R28 ;  /* 0x00007610ff1c7816 */ /* 0x000fe2000000001c */
[----:B----4-:R-:W-:Y:S02]  /*3ab50*/  @P0 IMAD.MOV.U32 R4, RZ, RZ, R3 ;  /* 0x000000ffff040224 */ /* 0x010fe400078e0003 */
[----:B--2---:R0:W-:Y:S01]  /*3ab60*/  STL [R1+0x385c], R29 ;  /* 0x00385c1d01007387 */ /* 0x0041e20000100800 */
[----:B------:R-:W-:Y:S01]  /*3ab70*/  PRMT R27, RZ, 0x7610, R27 ;  /* 0x00007610ff1b7816 */ /* 0x000fe2000000001b */
[----:B------:R-:W2:Y:S02]  /*3ab80*/  LDL R3, [R1+0x3314] ;  /* 0x0033140001037983 */ /* 0x000ea40000100800 */
[----:B---3--:R1:W3:Y:S04]  /*3ab90*/  @P0 LDG.E.U16 R28, [R4.64] ;  /* 0x00000006041c0981 */ /* 0x0082e8000c1e1500 */
[----:B0-----:R-:W4:Y:S04]  /*3aba0*/  LDL R29, [R1+0x3304] ;  /* 0x00330400011d7983 */ /* 0x001f280000100800 */
[----:B-1----:R-:W2:Y:S04]  /*3abb0*/  LDL R4, [R1+0x32f0] ;  /* 0x0032f00001047983 */ /* 0x002ea80000100800 */
[----:B------:R-:W2:Y:S02]  /*3abc0*/  LDL R5, [R1+0x32fc] ;  /* 0x0032fc0001057983 */ /* 0x000ea40000100800 */
[----:B--2---:R-:W-:-:S04]  /*3abd0*/  @P0 LOP3.LUT R5, R5, R4, RZ, 0x3c, !PT ;  /* 0x0000000405050212 */ /* 0x004fc800078e3cff */
[----:B------:R-:W-:-:S04]  /*3abe0*/  @P0 LOP3.LUT R4, R5, R4, RZ, 0x3c, !PT ;  /* 0x0000000405040212 */ /* 0x000fc800078e3cff */
[----:B------:R-:W-:-:S05]  /*3abf0*/  @P0 LOP3.LUT R5, R5, R4, RZ, 0x3c, !PT ;  /* 0x0000000405050212 */ /* 0x000fca00078e3cff */
[----:B------:R0:W2:Y:S04]  /*3ac00*/  @P0 LDG.E.U16 R27, [R4.64] ;  /* 0x00000006041b0981 */ /* 0x0000a8000c1e1500 */
[----:B---3--:R1:W-:Y:S04]  /*3ac10*/  STL [R1+0x3860], R28 ;  /* 0x0038601c01007387 */ /* 0x0083e80000100800 */
[----:B-1----:R-:W3:Y:S01]  /*3ac20*/  LDL R28, [R1+0x3308] ;  /* 0x00330800011c7983 */ /* 0x002ee20000100800 */
[----:B------:R-:W-:Y:S01]  /*3ac30*/  PRMT R26, RZ, 0x7610, R26 ;  /* 0x00007610ff1a7816 */ /* 0x000fe2000000001a */
[----:B0-----:R-:W-:-:S02]  /*3ac40*/  @P0 IMAD.MOV.U32 R4, RZ, RZ, R14 ;  /* 0x000000ffff040224 */ /* 0x001fc400078e000e */
[----:B------:R-:W-:-:S05]  /*3ac50*/  @P0 IMAD.MOV.U32 R5, RZ, RZ, R15 ;  /* 0x000000ffff050224 */ /* 0x000fca00078e000f */
[----:B------:R3:W4:Y:S04]  /*3ac60*/  @P0 LDG.E.U16 R26, [R4.64] ;  /* 0x00000006041a0981 */ /* 0x000728000c1e1500 */
[----:B--2---:R0:W-:Y:S01]  /*3ac70*/  STL [R1+0x3864], R27 ;  /* 0x0038641b01007387 */ /* 0x0041e20000100800 */
[----:B------:R-:W2:Y:S02]  /*3ac80*/  LDL R15, [R1+0x3310] ;  /* 0x00331000010f7983 */ /* 0x000ea40000100800 */
[----:B------:R-:W2:Y:S01]  /*3ac90*/  LDL R14, [R1+0x331c] ;  /* 0x00331c00010e7983 */ /* 0x000ea20000100800 */
[----:B0-----:R-:W2:Y:S01]  /*3aca0*/  LDL R27, [R1+0x32ec] ;  /* 0x0032ec00011b7983 */ /* 0x001ea20000100800 */
[----:B------:R-:W-:Y:S01]  /*3acb0*/  PRMT R25, RZ, 0x7610, R25 ;  /* 0x00007610ff197816 */ /* 0x000fe20000000019 */
[----:B---3--:R-:W-:Y:S01]  /*3acc0*/  @P0 IMAD.MOV.U32 R4, RZ, RZ, R28 ;  /* 0x000000ffff040224 */ /* 0x008fe200078e001c */
[----:B------:R-:W-:-:S02]  /*3acd0*/  PRMT R24, RZ, 0x7610, R24 ;  /* 0x00007610ff187816 */ /* 0x000fc40000000018 */
[----:B------:R-:W-:Y:S01]  /*3ace0*/  PRMT R23, RZ, 0x7610, R23 ;  /* 0x00007610ff177816 */ /* 0x000fe20000000017 */
[----:B----4-:R0:W-:Y:S04]  /*3acf0*/  STL [R1+0x3868], R26 ;  /* 0x0038681a01007387 */ /* 0x0101e80000100800 */
[----:B0-----:R-:W3:Y:S01]  /*3ad00*/  LDL R26, [R1+0x3320] ;  /* 0x00332000011a7983 */ /* 0x001ee20000100800 */
[----:B--2---:R-:W-:-:S03]  /*3ad10*/  @P0 IMAD.MOV.U32 R5, RZ, RZ, R27 ;  /* 0x000000ffff050224 */ /* 0x004fc600078e001b */
[----:B------:R-:W2:Y:S04]  /*3ad20*/  LDL R27, [R1+0x3318] ;  /* 0x00331800011b7983 */ /* 0x000ea80000100800 */
[----:B------:R0:W4:Y:S02]  /*3ad30*/  @P0 LDG.E.U16 R25, [R4.64] ;  /* 0x0000000604190981 */ /* 0x000124000c1e1500 */
[----:B0-----:R-:W-:Y:S02]  /*3ad40*/  @P0 IMAD.MOV.U32 R4, RZ, RZ, R3 ;  /* 0x000000ffff040224 */ /* 0x001fe400078e0003 */
[----:B------:R-:W-:-:S05]  /*3ad50*/  @P0 IMAD.MOV.U32 R5, RZ, RZ, R29 ;  /* 0x000000ffff050224 */ /* 0x000fca00078e001d */
[----:B------:R0:W2:Y:S02]  /*3ad60*/  @P0 LDG.E.U16 R24, [R4.64] ;  /* 0x0000000604180981 */ /* 0x0000a4000c1e1500 */
[----:B0-----:R-:W-:Y:S02]  /*3ad70*/  @P0 IMAD.MOV.U32 R4, RZ, RZ, R14 ;  /* 0x000000ffff040224 */ /* 0x001fe400078e000e */
[----:B------:R-:W-:-:S05]  /*3ad80*/  @P0 IMAD.MOV.U32 R5, RZ, RZ, R15 ;  /* 0x000000ffff050224 */ /* 0x000fca00078e000f */
[----:B------:R3:W2:Y:S01]  /*3ad90*/  @P0 LDG.E.U16 R23, [R4.64] ;  /* 0x0000000604170981 */ /* 0x0006a2000c1e1500 */
[----:B------:R-:W-:Y:S02]  /*3ada0*/  ISETP.GT.AND P1, PT, R13, 0x7d, PT ;  /* 0x0000007d0d00780c */ /* 0x000fe40003f24270 */
[----:B------:R-:W-:-:S11]  /*3adb0*/  PRMT R22, RZ, 0x7610, R22 ;  /* 0x00007610ff167816 */ /* 0x000fd60000000016 */
[----:B---3--:R-:W-:Y:S01]  /*3adc0*/  @P1 IMAD.MOV.U32 R4, RZ, RZ, R26 ;  /* 0x000000ffff041224 */ /* 0x008fe200078e001a */
[----:B----4-:R0:W-:Y:S01]  /*3add0*/  STL [R1+0x386c], R25 ;  /* 0x00386c1901007387 */ /* 0x0101e20000100800 */
[----:B------:R-:W3:Y:S03]  /*3ade0*/  LDL R3, [R1+0x3328] ;  /* 0x0033280001037983 */ /* 0x000ee60000100800 */
[----:B0-----:R-:W4:Y:S04]  /*3adf0*/  LDL R25, [R1+0x330c] ;  /* 0x00330c0001197983 */ /* 0x001f280000100800 */
[----:B--2---:R0:W-:Y:S01]  /*3ae00*/  STL [R1+0x3870], R24 ;  /* 0x0038701801007387 */ /* 0x0041e20000100800 */
[----:B------:R-:W2:Y:S02]  /*3ae10*/  LDL R15, [R1+0x3324] ;  /* 0x00332400010f7983 */ /* 0x000ea40000100800 */
[----:B------:R-:W2:Y:S02]  /*3ae20*/  LDL R14, [R1+0x3334] ;  /* 0x00333400010e7983 */ /* 0x000ea40000100800 */
[----:B------:R-:W-:-:S05]  /*3ae30*/  @P1 IMAD.MOV.U32 R5, RZ, RZ, R27 ;  /* 0x000000ffff051224 */ /* 0x000fca00078e001b */
[----:B------:R3:W2:Y:S04]  /*3ae40*/  @P1 LDG.E.U16 R22, [R4.64] ;  /* 0x0000000604161981 */ /* 0x0006a8000c1e1500 */
[----:B------:R1:W-:Y:S01]  /*3ae50*/  STL [R1+0x3874], R23 ;  /* 0x0038741701007387 */ /* 0x0003e20000100800 */
[----:B------:R-:W2:Y:S02]  /*3ae60*/  LDL R27, [R1+0x3330] ;  /* 0x00333000011b7983 */ /* 0x000ea40000100800 */
[----:B------:R-:W2:Y:S01]  /*3ae70*/  LDL R26, [R1+0x333c] ;  /* 0x00333c00011a7983 */ /* 0x000ea20000100800 */
[----:B------:R-:W-:Y:S02]  /*3ae80*/  PRMT R21, RZ, 0x7610, R21 ;  /* 0x00007610ff157816 */ /* 0x000fe40000000015 */
[----:B------:R-:W-:-:S02]  /*3ae90*/  PRMT R20, RZ, 0x7610, R20 ;  /* 0x00007610ff147816 */ /* 0x000fc40000000014 */
[----:B------:R-:W-:Y:S01]  /*3aea0*/  PRMT R19, RZ, 0x7610, R19 ;  /* 0x00007610ff137816 */ /* 0x000fe20000000013 */
[----:B0-----:R-:W2:Y:S04]  /*3aeb0*/  LDL R24, [R1+0x3338] ;  /* 0x0033380001187983 */ /* 0x001ea80000100800 */
[----:B-1----:R-:W2:Y:S01]  /*3aec0*/  LDL R23, [R1+0x3340] ;  /* 0x0033400001177983 */ /* 0x002ea20000100800 */
[----:B---3--:R-:W-:Y:S02]  /*3aed0*/  @P1 IMAD.MOV.U32 R4, RZ, RZ, R3 ;  /* 0x000000ffff041224 */ /* 0x008fe400078e0003 */
[----:B----4-:R-:W-:-:S05]  /*3aee0*/  @P1 IMAD.MOV.U32 R5, RZ, RZ, R25 ;  /* 0x000000ffff051224 */ /* 0x010fca00078e0019 */
[----:B------:R2:W3:Y:S02]  /*3aef0*/  @P1 LDG.E.U16 R21, [R4.64] ;  /* 0x0000000604151981 */ /* 0x0004e4000c1e1500 */
[----:B--2---:R-:W-:Y:S02]  /*3af00*/  @P1 IMAD.MOV.U32 R4, RZ, RZ, R14 ;  /* 0x000000ffff041224 */ /* 0x004fe400078e000e */
[----:B------:R-:W-:-:S05]  /*3af10*/  @P1 IMAD.MOV.U32 R5, RZ, RZ, R15 ;  /* 0x000000ffff051224 */ /* 0x000fca00078e000f */
[----:B------:R0:W2:Y:S04]  /*3af20*/  @P1 LDG.E.U16 R20, [R4.64] ;  /* 0x0000000604141981 */ /* 0x0000a8000c1e1500 */
[----:B------:R-:W-:Y:S01]  /*3af30*/  STL [R1+0x380c], R22 ;  /* 0x00380c1601007387 */ /* 0x000fe20000100800 */
[----:B------:R-:W4:Y:S02]  /*3af40*/  LDL R25, [R1+0x332c] ;  /* 0x00332c0001197983 */ /* 0x000f240000100800 */
[----:B------:R-:W4:Y:S02]  /*3af50*/  LDL R3, [R1+0x3348] ;  /* 0x0033480001037983 */ /* 0x000f240000100800 */
[----:B0-----:R-:W-:Y:S02]  /*3af60*/  @P1 IMAD.MOV.U32 R4, RZ, RZ, R26 ;  /* 0x000000ffff041224 */ /* 0x001fe400078e001a */
[----:B------:R-:W-:-:S05]  /*3af70*/  @P1 IMAD.MOV.U32 R5, RZ, RZ, R27 ;  /* 0x000000ffff051224 */ /* 0x000fca00078e001b */
[----:B------:R0:W4:Y:S01]  /*3af80*/  @P1 LDG.E.U16 R19, [R4.64] ;  /* 0x0000000604131981 */ /* 0x000122000c1e1500 */
[----:B------:R-:W-:Y:S02]  /*3af90*/  PRMT R18, RZ, 0x7610, R18 ;  /* 0x00007610ff127816 */ /* 0x000fe40000000012 */
[----:B------:R-:W-:Y:S01]  /*3afa0*/  PRMT R17, RZ, 0x7610, R17 ;  /* 0x00007610ff117816 */ /* 0x000fe20000000011 */
[----:B0-----:R-:W-:Y:S02]  /*3afb0*/  @P1 IMAD.MOV.U32 R4, RZ, RZ, R23 ;  /* 0x000000ffff041224 */ /* 0x001fe400078e0017 */
[----:B------:R-:W-:-:S05]  /*3afc0*/  @P1 IMAD.MOV.U32 R5, RZ, RZ, R24 ;  /* 0x000000ffff051224 */ /* 0x000fca00078e0018 */
[----:B------:R4:W4:Y:S04]  /*3afd0*/  @P1 LDG.E.U16 R18, [R4.64] ;  /* 0x0000000604121981 */ /* 0x000928000c1e1500 */
[----:B---3--:R-:W-:Y:S01]  /*3afe0*/  STL [R1+0x3810], R21 ;  /* 0x0038101501007387 */ /* 0x008fe20000100800 */
[----:B------:R-:W3:Y:S02]  /*3aff0*/  LDL R15, [R1+0x3344] ;  /* 0x00334400010f7983 */ /* 0x000ee40000100800 */
[----:B------:R-:W3:Y:S01]  /*3b000*/  LDL R14, [R1+0x3354] ;  /* 0x00335400010e7983 */ /* 0x000ee20000100800 */
[----:B--2---:R-:W-:Y:S01]  /*3b010*/  STL [R1+0x3814], R20 ;  /* 0x0038141401007387 */ /* 0x004fe20000100800 */
[----:B----4-:R-:W-:Y:S02]  /*3b020*/  @P1 IMAD.MOV.U32 R5, RZ, RZ, R25 ;  /* 0x000000ffff051224 */ /* 0x010fe400078e0019 */
[----:B------:R-:W-:-:S05]  /*3b030*/  @P1 IMAD.MOV.U32 R4, RZ, RZ, R3 ;  /* 0x000000ffff041224 */ /* 0x000fca00078e0003 */
[----:B------:R3:W2:Y:S04]  /*3b040*/  @P1 LDG.E.U16 R17, [R4.64] ;  /* 0x0000000604111981 */ /* 0x0006a8000c1e1500 */
[----:B------:R0:W-:Y:S01]  /*3b050*/  STL [R1+0x3818], R19 ;  /* 0x0038181301007387 */ /* 0x0001e20000100800 */
[----:B------:R-:W4:Y:S02]  /*3b060*/  LDL R24, [R1+0x3350] ;  /* 0x0033500001187983 */ /* 0x000f240000100800 */
[----:B------:R-:W4:Y:S01]  /*3b070*/  LDL R23, [R1+0x335c] ;  /* 0x00335c0001177983 */ /* 0x000f220000100800 */
[----:B------:R-:W-:Y:S02]  /*3b080*/  PRMT R16, RZ, 0x7610, R16 ;  /* 0x00007610ff107816 */ /* 0x000fe40000000010 */
[----:B------:R-:W-:Y:S01]  /*3b090*/  PRMT R12, RZ, 0x7610, R12 ;  /* 0x00007610ff0c7816 */ /* 0x000fe2000000000c */
[----:B------:R1:W-:Y:S04]  /*3b0a0*/  STL [R1+0x381c], R18 ;  /* 0x00381c1201007387 */ /* 0x0003e80000100800 */
[----:B0-----:R-:W4:Y:S01]  /*3b0b0*/  LDL R19, [R1+0x3358] ;  /* 0x0033580001137983 */ /* 0x001f220000100800 */
[----:B------:R-:W4:Y:S02]  /*3b0c0*/  LDL R3, [R1+0x3360] ;  /* 0x0033600001037983 */ /* 0x000f240000100800 */
[----:B---3--:R-:W-:-:S02]  /*3b0d0*/  @P1 IMAD.MOV.U32 R5, RZ, RZ, R15 ;  /* 0x000000ffff051224 */ /* 0x008fc400078e000f */
[----:B------:R-:W-:-:S05]  /*3b0e0*/  @P1 IMAD.MOV.U32 R4, RZ, RZ, R14 ;  /* 0x000000ffff041224 */ /* 0x000fca00078e000e */
[----:B------:R4:W3:Y:S04]  /*3b0f0*/  @P1 LDG.E.U16 R16, [R4.64] ;  /* 0x0000000604101981 */ /* 0x0008e8000c1e1500 */
[----:B--2---:R-:W-:Y:S01]  /*3b100*/  STL [R1+0x3820], R17 ;  /* 0x0038201101007387 */ /* 0x004fe20000100800 */
[----:B------:R-:W2:Y:S02]  /*3b110*/  LDL R21, [R1+0x334c] ;  /* 0x00334c0001157983 */ /* 0x000ea40000100800 */
[----:B-1----:R-:W2:Y:S01]  /*3b120*/  LDL R18, [R1+0x3368] ;  /* 0x0033680001127983 */ /* 0x002ea20000100800 */
[----:B------:R-:W-:Y:S01]  /*3b130*/  ISETP.GT.AND P0, PT, R13, 0x7e, PT ;  /* 0x0000007e0d00780c */ /* 0x000fe20003f04270 */
[----:B------:R-:W2:Y:S04]  /*3b140*/  LDL R15, [R1+0x3364] ;  /* 0x00336400010f7983 */ /* 0x000ea80000100800 */
[----:B------:R-:W2:Y:S01]  /*3b150*/  LDL R14, [R1+0x3374] ;  /* 0x00337400010e7983 */ /* 0x000ea20000100800 */
[----:B----4-:R-:W-:-:S02]  /*3b160*/  @P1 IMAD.MOV.U32 R5, RZ, RZ, R24 ;  /* 0x000000ffff051224 */ /* 0x010fc400078e0018 */
        /* <DEDUP_REMOVED lines=8> */
[----:B--2---:R-:W-:Y:S02]  /*3b1f0*/  @P0 IMAD.MOV.U32 R5, RZ, RZ, R21 ;  /* 0x000000ffff050224 */ /* 0x004fe400078e0015 */
[----:B------:R-:W-:-:S05]  /*3b200*/  @P0 IMAD.MOV.U32 R4, RZ, RZ, R18 ;  /* 0x000000ffff040224 */ /* 0x000fca00078e0012 */
[----:B------:R0:W2:Y:S04]  /*3b210*/  @P0 LDG.E.U16 R10, [R4.64] ;  /* 0x00000006040a0981 */ /* 0x0000a8000c1e1500 */
[----:B----4-:R1:W-:Y:S01]  /*3b220*/  STL [R1+0x3828], R12 ;  /* 0x0038280c01007387 */ /* 0x0103e20000100800 */
[----:B------:R-:W3:Y:S02]  /*3b230*/  LDL R19, [R1+0x3370] ;  /* 0x0033700001137983 */ /* 0x000ee40000100800 */
[----:B------:R-:W4:Y:S01]  /*3b240*/  LDL R3, [R1+0x337c] ;  /* 0x00337c0001037983 */ /* 0x000f220000100800 */
[----:B------:R-:W-:Y:S01]  /*3b250*/  PRMT R9, RZ, 0x7610, R9 ;  /* 0x00007610ff097816 */ /* 0x000fe20000000009 */
[----:B0-----:R-:W-:Y:S02]  /*3b260*/  @P0 IMAD.MOV.U32 R4, RZ, RZ, R14 ;  /* 0x000000ffff040224 */ /* 0x001fe400078e000e */
[----:B------:R-:W-:Y:S01]  /*3b270*/  @P0 IMAD.MOV.U32 R5, RZ, RZ, R15 ;  /* 0x000000ffff050224 */ /* 0x000fe200078e000f */
[----:B------:R-:W-:-:S04]  /*3b280*/  PRMT R8, RZ, 0x7610, R8 ;  /* 0x00007610ff087816 */ /* 0x000fc80000000008 */
[----:B------:R3:W4:Y:S04]  /*3b290*/  @P0 LDG.E.U16 R9, [R4.64] ;  /* 0x0000000604090981 */ /* 0x000728000c1e1500 */
[----:B------:R-:W-:Y:S01]  /*3b2a0*/  STL [R1+0x37c4], R11 ;  /* 0x0037c40b01007387 */ /* 0x000fe20000100800 */
[----:B------:R-:W4:Y:S02]  /*3b2b0*/  LDL R18, [R1+0x3378] ;  /* 0x0033780001127983 */ /* 0x000f240000100800 */
[----:B-1----:R-:W4:Y:S01]  /*3b2c0*/  LDL R12, [R1+0x3380] ;  /* 0x00338000010c7983 */ /* 0x002f220000100800 */
[----:B--2---:R0:W-:Y:S01]  /*3b2d0*/  STL [R1+0x37c8], R10 ;  /* 0x0037c80a01007387 */ /* 0x0041e20000100800 */
[----:B------:R-:W2:Y:S01]  /*3b2e0*/  LDL R16, [R1+0x336c] ;  /* 0x00336c0001107983 */ /* 0x000ea20000100800 */
[----:B------:R-:W-:Y:S01]  /*3b2f0*/  PRMT R7, RZ, 0x7610, R7 ;  /* 0x00007610ff077816 */ /* 0x000fe20000000007 */
[----:B------:R-:W2:Y:S01]  /*3b300*/  LDL R15, [R1+0x3384] ;  /* 0x00338400010f7983 */ /* 0x000ea20000100800 */
[----:B------:R-:W2:Y:S01]  /*3b310*/  LDL R14, [R1+0x3394] ;  /* 0x00339400010e7983 */ /* 0x000ea20000100800 */
[----:B---3--:R-:W-:-:S02]  /*3b320*/  @P0 IMAD.MOV.U32 R5, RZ, RZ, R19 ;  /* 0x000000ffff050224 */ /* 0x008fc400078e0013 */
[----:B----4-:R-:W-:Y:S01]  /*3b330*/  @P0 IMAD.MOV.U32 R4, RZ, RZ, R3 ;  /* 0x000000ffff040224 */ /* 0x010fe200078e0003 */
[----:B0-----:R-:W3:Y:S04]  /*3b340*/  LDL R10, [R1+0x3388] ;  /* 0x00338800010a7983 */ /* 0x001ee80000100800 */
[----:B------:R0:W4:Y:S04]  /*3b350*/  @P0 LDG.E.U16 R8, [R4.64] ;  /* 0x0000000604080981 */ /* 0x000128000c1e1500 */
[----:B------:R1:W-:Y:S01]  /*3b360*/  STL [R1+0x37cc], R9 ;  /* 0x0037cc0901007387 */ /* 0x0003e20000100800 */
[----:B------:R-:W4:Y:S01]  /*3b370*/  LDL R3, [R1+0x339c] ;  /* 0x00339c0001037983 */ /* 0x000f220000100800 */
[----:B------:R-:W-:Y:S01]  /*3b380*/  PRMT R6, RZ, 0x7610, R6 ;  /* 0x00007610ff067816 */ /* 0x000fe20000000006 */
[----:B0-----:R-:W-:-:S02]  /*3b390*/  @P0 IMAD.MOV.U32 R5, RZ, RZ, R18 ;  /* 0x000000ffff050224 */ /* 0x001fc400078e0012 */
[----:B------:R-:W-:-:S05]  /*3b3a0*/  @P0 IMAD.MOV.U32 R4, RZ, RZ, R12 ;  /* 0x000000ffff040224 */ /* 0x000fca00078e000c */
[----:B------:R2:W4:Y:S02]  /*3b3b0*/  @P0 LDG.E.U16 R7, [R4.64] ;  /* 0x0000000604070981 */ /* 0x000524000c1e1500 */
[----:B--2---:R-:W-:Y:S02]  /*3b3c0*/  @P0 IMAD.MOV.U32 R5, RZ, RZ, R16 ;  /* 0x000000ffff050224 */ /* 0x004fe400078e0010 */
[----:B---3--:R-:W-:Y:S01]  /*3b3d0*/  @P0 IMAD.MOV.U32 R4, RZ, RZ, R10 ;  /* 0x000000ffff040224 */ /* 0x008fe200078e000a */
[----:B----4-:R-:W-:Y:S01]  /*3b3e0*/  STL [R1+0x37d0], R8 ;  /* 0x0037d00801007387 */ /* 0x010fe20000100800 */
[----:B------:R-:W2:Y:S03]  /*3b3f0*/  LDL R12, [R1+0x3390] ;  /* 0x00339000010c7983 */ /* 0x000ea60000100800 */
[----:B------:R0:W3:Y:S01]  /*3b400*/  @P0 LDG.E.U16 R6, [R4.64] ;  /* 0x0000000604060981 */ /* 0x0000e2000c1e1500 */
[----:B-1----:R-:W4:Y:S01]  /*3b410*/  LDL R9, [R1+0x33a0] ;  /* 0x0033a00001097983 */ /* 0x002f220000100800 */
[----:B0-----:R-:W-:-:S02]  /*3b420*/  PRMT R5, RZ, 0x7610, R5 ;  /* 0x00007610ff057816 */ /* 0x001fc40000000005 */
[----:B------:R-:W-:Y:S01]  /*3b430*/  PRMT R4, RZ, 0x7610, R4 ;  /* 0x00007610ff047816 */ /* 0x000fe20000000004 */
[----:B------:R0:W-:Y:S04]  /*3b440*/  STL [R1+0x37d4], R7 ;  /* 0x0037d40701007387 */ /* 0x0001e80000100800 */
[----:B------:R1:W4:Y:S01]  /*3b450*/  @P0 LDG.E.U16 R5, [R14.64] ;  /* 0x000000060e050981 */ /* 0x000322000c1e1500 */
[----:B------:R-:W4:Y:S02]  /*3b460*/  LDL R10, [R1+0x3398] ;  /* 0x00339800010a7983 */ /* 0x000f240000100800 */
[----:B-1----:R-:W-:Y:S02]  /*3b470*/  @P0 IMAD.MOV.U32 R14, RZ, RZ, R3 ;  /* 0x000000ffff0e0224 */ /* 0x002fe400078e0003 */
[----:B--2---:R-:W-:Y:S01]  /*3b480*/  @P0 IMAD.MOV.U32 R15, RZ, RZ, R12 ;  /* 0x000000ffff0f0224 */ /* 0x004fe200078e000c */
[----:B---3--:R1:W-:Y:S01]  /*3b490*/  STL [R1+0x37d8], R6 ;  /* 0x0037d80601007387 */ /* 0x0083e20000100800 */
[----:B0-----:R-:W2:Y:S03]  /*3b4a0*/  LDL R7, [R1+0x338c] ;  /* 0x00338c0001077983 */ /* 0x001ea60000100800 */
[----:B------:R0:W3:Y:S04]  /*3b4b0*/  @P0 LDG.E.U16 R4, [R14.64] ;  /* 0x000000060e040981 */ /* 0x0000e8000c1e1500 */
[----:B-1----:R-:W3:Y:S01]  /*3b4c0*/  LDL R6, [R1+0x33a8] ;  /* 0x0033a80001067983 */ /* 0x002ee20000100800 */
[----:B------:R-:W-:-:S02]  /*3b4d0*/  ISETP.GT.AND P1, PT, R13, 0x7f, PT ;  /* 0x0000007f0d00780c */ /* 0x000fc40003f24270 */
[----:B------:R-:W-:Y:S01]  /*3b4e0*/  PRMT R22, RZ, 0x7610, R22 ;  /* 0x00007610ff167816 */ /* 0x000fe20000000016 */
[----:B----4-:R-:W-:Y:S01]  /*3b4f0*/  STL [R1+0x37dc], R5 ;  /* 0x0037dc0501007387 */ /* 0x010fe20000100800 */
[----:B------:R-:W4:Y:S02]  /*3b500*/  LDL R21, [R1+0x33a4] ;  /* 0x0033a40001157983 */ /* 0x000f240000100800 */
[----:B------:R-:W4:Y:S07]  /*3b510*/  LDL R3, [R1+0x33b8] ;  /* 0x0033b80001037983 */ /* 0x000f2e0000100800 */
[----:B0-----:R-:W-:-:S02]  /*3b520*/  @P1 IMAD.MOV.U32 R14, RZ, RZ, R9 ;  /* 0x000000ffff0e1224 */ /* 0x001fc400078e0009 */
[----:B------:R-:W-:-:S05]  /*3b530*/  @P1 IMAD.MOV.U32 R15, RZ, RZ, R10 ;  /* 0x000000ffff0f1224 */ /* 0x000fca00078e000a */
[----:B------:R2:W4:Y:S02]  /*3b540*/  @P1 LDG.E.U16 R22, [R14.64] ;  /* 0x000000060e161981 */ /* 0x000524000c1e1500 */
[----:B--2---:R-:W-:Y:S02]  /*3b550*/  @P1 IMAD.MOV.U32 R15, RZ, RZ, R7 ;  /* 0x000000ffff0f1224 */ /* 0x004fe400078e0007 */
[----:B---3--:R0:W-:Y:S01]  /*3b560*/  STL [R1+0x37e0], R4 ;  /* 0x0037e00401007387 */ /* 0x0081e20000100800 */
[----:B------:R-:W2:Y:S02]  /*3b570*/  LDL R19, [R1+0x33b4] ;  /* 0x0033b40001137983 */ /* 0x000ea40000100800 */
[----:B------:R-:W3:Y:S02]  /*3b580*/  LDL R18, [R1+0x33bc] ;  /* 0x0033bc0001127983 */ /* 0x000ee40000100800 */
[----:B------:R-:W2:Y:S01]  /*3b590*/  LDL R16, [R1+0x33b0] ;  /* 0x0033b00001107983 */ /* 0x000ea20000100800 */
[----:B------:R-:W2:Y:S04]  /*3b5a0*/  LDL R12, [R1+0x33d0] ;  /* 0x0033d000010c7983 */ /* 0x000ea80000100800 */
[----:B------:R-:W2:Y:S01]  /*3b5b0*/  LDL R10, [R1+0x33c8] ;  /* 0x0033c800010a7983 */ /* 0x000ea20000100800 */
[----:B------:R-:W-:-:S03]  /*3b5c0*/  @P1 IMAD.MOV.U32 R14, RZ, RZ, R6 ;  /* 0x000000ffff0e1224 */ /* 0x000fc600078e0006 */
[----:B------:R-:W2:Y:S04]  /*3b5d0*/  LDL R9, [R1+0x33cc] ;  /* 0x0033cc0001097983 */ /* 0x000ea80000100800 */
[----:B------:R-:W2:Y:S01]  /*3b5e0*/  LDL R7, [R1+0x33c0] ;  /* 0x0033c00001077983 */ /* 0x000ea20000100800 */
[----:B------:R-:W2:Y:S01]  /*3b5f0*/  LDL R6, [R1+0x33c4] ;  /* 0x0033c40001067983 */ /* 0x000ea20000100800 */
[----:B0-----:R-:W-:-:S06]  /*3b600*/  PRMT R4, RZ, 0x7610, R4 ;  /* 0x00007610ff047816 */ /* 0x001fcc0000000004 */
[----:B------:R4:W2:Y:S02]  /*3b610*/  @P1 LDG.E.U16 R4, [R14.64] ;  /* 0x000000060e041981 */ /* 0x0008a4000c1e1500 */
[----:B----4-:R-:W-:Y:S01]  /*3b620*/  @P1 IMAD.MOV.U32 R14, RZ, RZ, R3 ;  /* 0x000000ffff0e1224 */ /* 0x010fe200078e0003 */
[----:B------:R-:W-:Y:S01]  /*3b630*/  PRMT R20, RZ, 0x7610, R20 ;  /* 0x00007610ff147816 */ /* 0x000fe20000000014 */
[----:B------:R-:W-:Y:S01]  /*3b640*/  @P1 IMAD.MOV.U32 R15, RZ, RZ, R21 ;  /* 0x000000ffff0f1224 */ /* 0x000fe200078e0015 */
[----:B------:R-:W-:-:S04]  /*3b650*/  PRMT R17, RZ, 0x7610, R17 ;  /* 0x00007610ff117816 */ /* 0x000fc80000000011 */
[----:B------:R3:W4:Y:S01]  /*3b660*/  @P1 LDG.E.U16 R20, [R14.64] ;  /* 0x000000060e141981 */ /* 0x000722000c1e1500 */
[----:B------:R-:W-:-:S03]  /*3b670*/  PRMT R11, RZ, 0x7610, R11 ;  /* 0x00007610ff0b7816 */ /* 0x000fc6000000000b */
[----:B--2---:R0:W-:Y:S01]  /*3b680*/  STL [R1+0x130], R4 ;  /* 0x0001300401007387 */ /* 0x0041e20000100800 */
[----:B------:R-:W2:Y:S03]  /*3b690*/  LDL R3, [R1+0x33ac] ;  /* 0x0033ac0001037983 */ /* 0x000ea60000100800 */
[----:B0-----:R-:W4:Y:S01]  /*3b6a0*/  LDL R4, [R1+0x1414] ;  /* 0x0014140001047983 */ /* 0x001f220000100800 */
[----:B---3--:R-:W-:Y:S02]  /*3b6b0*/  @P1 IMAD.MOV.U32 R14, RZ, RZ, R18 ;  /* 0x000000ffff0e1224 */ /* 0x008fe400078e0012 */
[----:B------:R-:W-:-:S05]  /*3b6c0*/  @P1 IMAD.MOV.U32 R15, RZ, RZ, R19 ;  /* 0x000000ffff0f1224 */ /* 0x000fca00078e0013 */
[----:B------:R0:W3:Y:S01]  /*3b6d0*/  @P1 LDG.E.U16 R17, [R14.64] ;  /* 0x000000060e111981 */ /* 0x0000e2000c1e1500 */
[----:B------:R-:W-:Y:S01]  /*3b6e0*/  PRMT R8, RZ, 0x7610, R8 ;  /* 0x00007610ff087816 */ /* 0x000fe20000000008 */
[----:B0-----:R-:W-:Y:S02]  /*3b6f0*/  @P1 IMAD.MOV.U32 R14, RZ, RZ, R12 ;  /* 0x000000ffff0e1224 */ /* 0x001fe400078e000c */
        /* <DEDUP_REMOVED lines=9> */
[----:B------:R2:W3:Y:S04]  /*3b790*/  @P1 LDG.E.U16 R5, [R14.64] ;  /* 0x000000060e051981 */ /* 0x0004e8000c1e1500 */
[----:B------:R0:W-:Y:S04]  /*3b7a0*/  STL [R1+0x138], R22 ;  /* 0x0001381601007387 */ /* 0x0001e80000100800 */
[----:B0-----:R-:W3:Y:S01]  /*3b7b0*/  LDL.LU R22, [R1+0x13ec] ;  /* 0x0013ec0001167983 */ /* 0x001ee20000300800 */
[----:B------:R-:W3:Y:S02]  /*3b7c0*/  LDL.LU R28, [R1+0x13e8] ;  /* 0x0013e800011c7983 */ /* 0x000ee40000300800 */
[----:B------:R-:W3:Y:S02]  /*3b7d0*/  LDL.LU R29, [R1+0x13e4] ;  /* 0x0013e400011d7983 */ /* 0x000ee40000300800 */
[----:B------:R-:W3:Y:S01]  /*3b7e0*/  LDL.LU R26, [R1+0x13e0] ;  /* 0x0013e000011a7983 */ /* 0x000ee20000300800 */
[----:B------:R-:W3:Y:S01]  /*3b7f0*/  LDL.LU R27, [R1+0x13dc] ;  /* 0x0013dc00011b7983 */ /* 0x000ee20000300800 */
[----:B------:R-:W3:Y:S02]  /*3b800*/  LDL.LU R16, [R1+0x13d8] ;  /* 0x0013d80001107983 */ /* 0x000ee40000300800 */
[----:B--2---:R-:W-:-:S02]  /*3b810*/  @P1 IMAD.MOV.U32 R14, RZ, RZ, R3 ;  /* 0x000000ffff0e1224 */ /* 0x004fc400078e0003 */
[----:B----4-:R-:W-:-:S05]  /*3b820*/  @P1 IMAD.MOV.U32 R15, RZ, RZ, R4 ;  /* 0x000000ffff0f1224 */ /* 0x010fca00078e0004 */
[----:B------:R-:W2:Y:S04]  /*3b830*/  @P1 LDG.E.U16 R0, [R14.64] ;  /* 0x000000060e001981 */ /* 0x000ea8000c1e1500 */
[----:B---3--:R0:W-:Y:S04]  /*3b840*/  STL [R1+0x118], R17 ;  /* 0x0001181101007387 */ /* 0x0081e80000100800 */
[----:B------:R-:W1:Y:S04]  /*3b850*/  S2R R2, SR_TID.X ;  /* 0x0000000000027919 */ /* 0x000e680000002100 */
[----:B------:R-:W3:Y:S01]  /*3b860*/  S2R R3, SR_TID.X ;  /* 0x0000000000037919 */ /* 0x000ee20000002100 */
[----:B------:R-:W-:Y:S06]  /*3b870*/  BAR.SYNC.DEFER_BLOCKING 0x0 ;  /* 0x0000000000007b1d */ /* 0x000fec0000010000 */
[----:B0-----:R-:W4:Y:S01]  /*3b880*/  LDL.LU R17, [R1+0x13d4] ;  /* 0x0013d40001117983 */ /* 0x001f220000300800 */
[----:B------:R-:W3:Y:S02]  /*3b890*/  LDL.LU R18, [R1+0x13d0] ;  /* 0x0013d00001127983 */ /* 0x000ee40000300800 */
[----:B------:R-:W3:Y:S02]  /*3b8a0*/  LDL.LU R19, [R1+0x12ec] ;  /* 0x0012ec0001137983 */ /* 0x000ee40000300800 */
[----:B------:R-:W3:Y:S01]  /*3b8b0*/  LDL.LU R23, [R1+0x12e8] ;  /* 0x0012e80001177983 */ /* 0x000ee20000300800 */
[----:B------:R-:W3:Y:S01]  /*3b8c0*/  LDL.LU R24, [R1+0x12e4] ;  /* 0x0012e40001187983 */ /* 0x000ee20000300800 */
[----:B------:R-:W3:Y:S01]  /*3b8d0*/  LDL.LU R25, [R1+0x12e0] ;  /* 0x0012e00001197983 */ /* 0x000ee20000300800 */
[----:B-1----:R-:W-:-:S05]  /*3b8e0*/  LOP3.LUT R2, R2, 0x3f, RZ, 0xc0, !PT ;  /* 0x0000003f02027812 */ /* 0x002fca00078ec0ff */
[----:B------:R-:W-:-:S05]  /*3b8f0*/  IMAD.SHL.U32 R2, R2, 0x2, RZ ;  /* 0x0000000202027824 */ /* 0x000fca00078e00ff */
[----:B------:R-:W-:Y:S04]  /*3b900*/  STS.U16 [R2+0x80], R28 ;  /* 0x0000801c02007388 */ /* 0x000fe80000000400 */
[----:B--2---:R0:W-:Y:S04]  /*3b910*/  STL [R1+0xe8], R0 ;  /* 0x0000e80001007387 */ /* 0x0041e80000100800 */
[----:B0-----:R-:W2:Y:S01]  /*3b920*/  LDL.LU R0, [R1+0x12dc] ;  /* 0x0012dc0001007983 */ /* 0x001ea20000300800 */
[----:B------:R-:W-:Y:S02]  /*3b930*/  STL [R1+0x124], R20 ;  /* 0x0001241401007387 */ /* 0x000fe40000100800 */
[----:B------:R0:W-:Y:S02]  /*3b940*/  STL [R1+0x374c], R15 ;  /* 0x00374c0f01007387 */ /* 0x0001e40000100800 */
[----:B------:R-:W-:Y:S01]  /*3b950*/  STL [R1+0x36fc], R14 ;  /* 0x0036fc0e01007387 */ /* 0x000fe20000100800 */
[----:B------:R-:W-:Y:S01]  /*3b960*/  STL [R1+0x3704], R14 ;  /* 0x0037040e01007387 */ /* 0x000fe20000100800 */
[----:B------:R-:W-:Y:S02]  /*3b970*/  STL [R1+0x370c], R14 ;  /* 0x00370c0e01007387 */ /* 0x000fe40000100800 */
[----:B------:R-:W-:Y:S02]  /*3b980*/  STL [R1+0x10c], R11 ;  /* 0x00010c0b01007387 */ /* 0x000fe40000100800 */
[----:B---3--:R-:W-:Y:S01]  /*3b990*/  STL [R1+0x3878], R3 ;  /* 0x0038780301007387 */ /* 0x008fe20000100800 */
[----:B------:R-:W-:Y:S01]  /*3b9a0*/  STL [R1+0x3714], R14 ;  /* 0x0037140e01007387 */ /* 0x000fe20000100800 */
[----:B------:R-:W-:Y:S01]  /*3b9b0*/  STL [R1+0x100], R8 ;  /* 0x0001000801007387 */ /* 0x000fe20000100800 */
[----:B0-----:R-:W-:-:S02]  /*3b9c0*/  LOP3.LUT R15, R3, 0x3f, RZ, 0xc0, !PT ;  /* 0x0000003f030f7812 */ /* 0x001fc400078ec0ff */
[----:B------:R-:W-:Y:S01]  /*3b9d0*/  STL [R1+0x375c], R14 ;  /* 0x00375c0e01007387 */ /* 0x000fe20000100800 */
[----:B------:R-:W-:Y:S03]  /*3b9e0*/  STL [R1+0xf4], R5 ;  /* 0x0000f40501007387 */ /* 0x000fe60000100800 */
[----:B------:R-:W-:Y:S01]  /*3b9f0*/  STL [R1+0x382c], R15 ;  /* 0x00382c0f01007387 */ /* 0x000fe20000100800 */
[----:B------:R-:W-:Y:S02]  /*3ba00*/  STL [R1+0x36f8], R13 ;  /* 0x0036f80d01007387 */ /* 0x000fe40000100800 */
[----:B------:R-:W-:Y:S02]  /*3ba10*/  STL [R1+0x3760], R13 ;  /* 0x0037600d01007387 */ /* 0x000fe40000100800 */
[----:B------:R-:W3:Y:S01]  /*3ba20*/  LDL.LU R28, [R1+0x12d8] ;  /* 0x0012d800011c7983 */ /* 0x000ee20000300800 */
[----:B------:R-:W0:Y:S04]  /*3ba30*/  S2R R21, SR_TID.X ;  /* 0x0000000000157919 */ /* 0x000e280000002100 */
[----:B------:R1:W-:Y:S04]  /*3ba40*/  STS.U16 [R2+0x100], R29 ;  /* 0x0001001d02007388 */ /* 0x0003e80000000400 */
[----:B------:R4:W-:Y:S04]  /*3ba50*/  STS.U16 [R2+0x180], R26 ;  /* 0x0001801a02007388 */ /* 0x0009e80000000400 */
[----:B------:R0:W-:Y:S04]  /*3ba60*/  STS.U16 [R2], R22 ;  /* 0x0000001602007388 */ /* 0x0001e80000000400 */
[----:B------:R0:W-:Y:S04]  /*3ba70*/  STS.U16 [R2+0x200], R27 ;  /* 0x0002001b02007388 */ /* 0x0001e80000000400 */
[----:B-1----:R-:W3:Y:S01]  /*3ba80*/  LDL.LU R29, [R1+0x12d4] ;  /* 0x0012d400011d7983 */ /* 0x002ee20000300800 */
[----:B------:R-:W3:Y:S02]  /*3ba90*/  LDL.LU R20, [R1+0x12d0] ;  /* 0x0012d00001147983 */ /* 0x000ee40000300800 */
[----:B----4-:R-:W4:Y:S01]  /*3baa0*/  LDL.LU R26, [R1+0x11ec] ;  /* 0x0011ec00011a7983 */ /* 0x010f220000300800 */
[----:B0-----:R-:W-:-:S04]  /*3bab0*/  LOP3.LUT R21, R21, 0x3f, RZ, 0xc0, !PT ;  /* 0x0000003f15157812 */ /* 0x001fc800078ec0ff */
[----:B------:R-:W-:Y:S02]  /*3bac0*/  LOP3.LUT R4, R21, 0x40, RZ, 0xfc, !PT ;  /* 0x0000004015047812 */ /* 0x000fe400078efcff */
[----:B------:R-:W4:Y:S01]  /*3bad0*/  LDL.LU R21, [R1+0x11e8] ;  /* 0x0011e80001157983 */ /* 0x000f220000300800 */
[----:B------:R-:W4:Y:S01]  /*3bae0*/  LDL.LU R22, [R1+0x11e4] ;  /* 0x0011e40001167983 */ /* 0x000f220000300800 */
[----:B------:R-:W-:Y:S01]  /*3baf0*/  ISETP.GE.AND P1, PT, R4, R13, PT ;  /* 0x0000000d0400720c */ /* 0x000fe20003f26270 */
[----:B------:R-:W4:Y:S01]  /*3bb00*/  LDL.LU R27, [R1+0x11e0] ;  /* 0x0011e000011b7983 */ /* 0x000f220000300800 */
[----:B------:R-:W4:Y:S01]  /*3bb10*/  LDL.LU R4, [R1+0x11dc] ;  /* 0x0011dc0001047983 */ /* 0x000f220000300800 */
[----:B------:R-:W4:Y:S02]  /*3bb20*/  LDL.LU R5, [R1+0x11d8] ;  /* 0x0011d80001057983 */ /* 0x000f240000300800 */
[----:B------:R-:W4:Y:S02]  /*3bb30*/  LDL.LU R6, [R1+0x11d4] ;  /* 0x0011d40001067983 */ /* 0x000f240000300800 */
[----:B------:R-:W4:Y:S01]  /*3bb40*/  LDL.LU R7, [R1+0x11d0] ;  /* 0x0011d00001077983 */ /* 0x000f220000300800 */
[----:B------:R-:W4:Y:S01]  /*3bb50*/  LDL.LU R8, [R1+0x10ec] ;  /* 0x0010ec0001087983 */ /* 0x000f220000300800 */
[----:B------:R-:W4:Y:S02]  /*3bb60*/  LDL.LU R9, [R1+0x10e8] ;  /* 0x0010e80001097983 */ /* 0x000f240000300800 */
[----:B------:R-:W4:Y:S02]  /*3bb70*/  LDL.LU R10, [R1+0x10e4] ;  /* 0x0010e400010a7983 */ /* 0x000f240000300800 */
[----:B------:R-:W4:Y:S01]  /*3bb80*/  LDL.LU R11, [R1+0x10e0] ;  /* 0x0010e000010b7983 */ /* 0x000f220000300800 */
[----:B------:R0:W-:Y:S04]  /*3bb90*/  STS.U16 [R2+0x2080], R23 ;  /* 0x0020801702007388 */ /* 0x0001e80000000400 */
[----:B------:R-:W4:Y:S04]  /*3bba0*/  LDL.LU R12, [R1+0x10dc] ;  /* 0x0010dc00010c7983 */ /* 0x000f280000300800 */
[----:B------:R1:W-:Y:S04]  /*3bbb0*/  STS.U16 [R2+0x2100], R24 ;  /* 0x0021001802007388 */ /* 0x0003e80000000400 */
[----:B------:R1:W-:Y:S04]  /*3bbc0*/  STS.U16 [R2+0x2180], R25 ;  /* 0x0021801902007388 */ /* 0x0003e80000000400 */
[----:B0-----:R-:W4:Y:S01]  /*3bbd0*/  LDL.LU R23, [R1+0x10d8] ;  /* 0x0010d80001177983 */ /* 0x001f220000300800 */
[----:B-1----:R-:W4:Y:S02]  /*3bbe0*/  LDL.LU R24, [R1+0x10d4] ;  /* 0x0010d40001187983 */ /* 0x002f240000300800 */
[----:B------:R-:W4:Y:S01]  /*3bbf0*/  LDL.LU R25, [R1+0x10d0] ;  /* 0x0010d00001197983 */ /* 0x000f220000300800 */
[----:B--2---:R0:W-:Y:S04]  /*3bc00*/  STS.U16 [R2+0x2200], R0 ;  /* 0x0022000002007388 */ /* 0x0041e80000000400 */
[----:B0-----:R-:W2:Y:S04]  /*3bc10*/  LDL.LU R0, [R1+0xfec] ;  /* 0x000fec0001007983 */ /* 0x001ea80000300800 */
[----:B---3--:R0:W-:Y:S04]  /*3bc20*/  STS.U16 [R2+0x2280], R28 ;  /* 0x0022801c02007388 */ /* 0x0081e80000000400 */
[----:B0-----:R-:W3:Y:S04]  /*3bc30*/  LDL.LU R28, [R1+0xfe8] ;  /* 0x000fe800011c7983 */ /* 0x001ee80000300800 */
[----:B------:R0:W-:Y:S04]  /*3bc40*/  STS.U16 [R2+0x2300], R29 ;  /* 0x0023001d02007388 */ /* 0x0001e80000000400 */
[----:B----4-:R1:W-:Y:S04]  /*3bc50*/  STS.U16 [R2+0x4000], R26 ;  /* 0x0040001a02007388 */ /* 0x0103e80000000400 */
[----:B------:R4:W-:Y:S04]  /*3bc60*/  STS.U16 [R2+0x280], R16 ;  /* 0x0002801002007388 */ /* 0x0009e80000000400 */
[----:B0-----:R-:W3:Y:S04]  /*3bc70*/  LDL.LU R29, [R1+0xfe4] ;  /* 0x000fe400011d7983 */ /* 0x001ee80000300800 */
[----:B-1----:R-:W3:Y:S04]  /*3bc80*/  LDL.LU R26, [R1+0xfe0] ;  /* 0x000fe000011a7983 */ /* 0x002ee80000300800 */
[----:B------:R0:W-:Y:S01]  /*3bc90*/  STS.U16 [R2+0x300], R17 ;  /* 0x0003001102007388 */ /* 0x0001e20000000400 */
[----:B----4-:R-:W4:Y:S03]  /*3bca0*/  LDL.LU R16, [R1+0xfdc] ;  /* 0x000fdc0001107983 */ /* 0x010f260000300800 */
[----:B------:R1:W-:Y:S04]  /*3bcb0*/  STS.U16 [R2+0x380], R18 ;  /* 0x0003801202007388 */ /* 0x0003e80000000400 */
[----:B------:R1:W-:Y:S04]  /*3bcc0*/  STS.U16 [R2+0x2000], R19 ;  /* 0x0020001302007388 */ /* 0x0003e80000000400 */
[----:B------:R1:W-:Y:S04]  /*3bcd0*/  STS.U16 [R2+0x2380], R20 ;  /* 0x0023801402007388 */ /* 0x0003e80000000400 */
[----:B0-----:R-:W4:Y:S01]  /*3bce0*/  LDL.LU R17, [R1+0xfd8] ;  /* 0x000fd80001117983 */ /* 0x001f220000300800 */
[----:B-1----:R-:W4:Y:S02]  /*3bcf0*/  LDL.LU R18, [R1+0xfd4] ;  /* 0x000fd40001127983 */ /* 0x002f240000300800 */
        /* <DEDUP_REMOVED lines=13> */
[----:B------:R1:W-:Y:S04]  /*3bdd0*/  STS.U16 [R2+0x8100], R29 ;  /* 0x0081001d02007388 */ /* 0x0003e80000000400 */
[----:B------:R1:W-:Y:S04]  /*3bde0*/  STS.U16 [R2+0x6300], R24 ;  /* 0x0063001802007388 */ /* 0x0003e80000000400 */
[----:B------:R1:W-:Y:S04]  /*3bdf0*/  STS.U16 [R2+0x6380], R25 ;  /* 0x0063801902007388 */ /* 0x0003e80000000400 */
[----:B------:R1:W-:Y:S04]  /*3be00*/  STS.U16 [R2+0x8180], R26 ;  /* 0x0081801a02007388 */ /* 0x0003e80000000400 */
[----:B------:R1:W-:Y:S04]  /*3be10*/  STS.U16 [R2+0x4200], R4 ;  /* 0x0042000402007388 */ /* 0x0003e80000000400 */
[----:B0-----:R-:W3:Y:S01]  /*3be20*/  LDL.LU R23, [R1+0xed4] ;  /* 0x000ed40001177983 */ /* 0x001ee20000300800 */
[----:B-1----:R-:W3:Y:S02]  /*3be30*/  LDL.LU R29, [R1+0xed0] ;  /* 0x000ed000011d7983 */ /* 0x002ee40000300800 */
[----:B------:R-:W3:Y:S02]  /*3be40*/  LDL.LU R24, [R1+0xdec] ;  /* 0x000dec0001187983 */ /* 0x000ee40000300800 */
[----:B------:R-:W3:Y:S01]  /*3be50*/  LDL.LU R25, [R1+0xde8] ;  /* 0x000de80001197983 */ /* 0x000ee20000300800 */
[----:B------:R-:W3:Y:S04]  /*3be60*/  LDL.LU R26, [R1+0xde4] ;  /* 0x000de400011a7983 */ /* 0x000ee80000300800 */
[----:B------:R0:W-:Y:S01]  /*3be70*/  STS.U16 [R2+0x4280], R5 ;  /* 0x0042800502007388 */ /* 0x0001e20000000400 */
[----:B------:R-:W3:Y:S03]  /*3be80*/  LDL.LU R4, [R1+0xde0] ;  /* 0x000de00001047983 */ /* 0x000ee60000300800 */
[----:B------:R1:W-:Y:S04]  /*3be90*/  STS.U16 [R2+0x4300], R6 ;  /* 0x0043000602007388 */ /* 0x0003e80000000400 */
[----:B------:R1:W-:Y:S04]  /*3bea0*/  STS.U16 [R2+0x4380], R7 ;  /* 0x0043800702007388 */ /* 0x0003e80000000400 */
[----:B------:R4:W-:Y:S04]  /*3beb0*/  STS.U16 [R2+0x6000], R8 ;  /* 0x0060000802007388 */ /* 0x0009e80000000400 */
[----:B------:R4:W-:Y:S04]  /*3bec0*/  STS.U16 [R2+0x6080], R9 ;  /* 0x0060800902007388 */ /* 0x0009e80000000400 */
[----:B------:R4:W-:Y:S04]  /*3bed0*/  STS.U16 [R2+0x6100], R10 ;  /* 0x0061000a02007388 */ /* 0x0009e80000000400 */
[----:B0-----:R-:W3:Y:S01]  /*3bee0*/  LDL.LU R5, [R1+0xddc] ;  /* 0x000ddc0001057983 */ /* 0x001ee20000300800 */
[----:B-1----:R-:W3:Y:S02]  /*3bef0*/  LDL.LU R6, [R1+0xdd8] ;  /* 0x000dd80001067983 */ /* 0x002ee40000300800 */
[----:B------:R-:W3:Y:S01]  /*3bf00*/  LDL.LU R7, [R1+0xdd4] ;  /* 0x000dd40001077983 */ /* 0x000ee20000300800 */
[----:B----4-:R-:W4:Y:S01]  /*3bf10*/  LDL.LU R8, [R1+0xdd0] ;  /* 0x000dd00001087983 */ /* 0x010f220000300800 */
[----:B------:R-:W4:Y:S03]  /*3bf20*/  LDL.LU R9, [R1+0xcec] ;  /* 0x000cec0001097983 */ /* 0x000f260000300800 */
[----:B------:R0:W-:Y:S01]  /*3bf30*/  STS.U16 [R2+0x6180], R11 ;  /* 0x0061800b02007388 */ /* 0x0001e20000000400 */
[----:B------:R-:W4:Y:S03]  /*3bf40*/  LDL.LU R10, [R1+0xce8] ;  /* 0x000ce800010a7983 */ /* 0x000f260000300800 */
[----:B------:R1:W-:Y:S04]  /*3bf50*/  STS.U16 [R2+0x6200], R12 ;  /* 0x0062000c02007388 */ /* 0x0003e80000000400 */
[----:B------:R1:W-:Y:S04]  /*3bf60*/  STS.U16 [R2+0xa000], R20 ;  /* 0x00a0001402007388 */ /* 0x0003e80000000400 */
[----:B------:R1:W-:Y:S04]  /*3bf70*/  STS.U16 [R2+0xa080], R21 ;  /* 0x00a0801502007388 */ /* 0x0003e80000000400 */
[----:B------:R1:W-:Y:S04]  /*3bf80*/  STS.U16 [R2+0xa100], R22 ;  /* 0x00a1001602007388 */ /* 0x0003e80000000400 */
[----:B------:R1:W-:Y:S04]  /*3bf90*/  STS.U16 [R2+0xa180], R27 ;  /* 0x00a1801b02007388 */ /* 0x0003e80000000400 */
[----:B0-----:R-:W4:Y:S01]  /*3bfa0*/  LDL.LU R11, [R1+0xce4] ;  /* 0x000ce400010b7983 */ /* 0x001f220000300800 */
[----:B-1----:R-:W4:Y:S02]  /*3bfb0*/  LDL.LU R12, [R1+0xce0] ;  /* 0x000ce000010c7983 */ /* 0x002f240000300800 */
[----:B------:R-:W4:Y:S01]  /*3bfc0*/  LDL.LU R20, [R1+0xcdc] ;  /* 0x000cdc0001147983 */ /* 0x000f220000300800 */
[----:B------:R-:W4:Y:S01]  /*3bfd0*/  LDL.LU R21, [R1+0xcd8] ;  /* 0x000cd80001157983 */ /* 0x000f220000300800 */
[----:B------:R-:W4:Y:S02]  /*3bfe0*/  LDL.LU R22, [R1+0xcd4] ;  /* 0x000cd40001167983 */ /* 0x000f240000300800 */
        /* <DEDUP_REMOVED lines=9> */
[----:B0-----:R-:W3:Y:S01]  /*3c080*/  LDL.LU R29, [R1+0xbe4] ;  /* 0x000be400011d7983 */ /* 0x001ee20000300800 */
[----:B-1----:R-:W3:Y:S02]  /*3c090*/  LDL.LU R16, [R1+0xbe0] ;  /* 0x000be00001107983 */ /* 0x002ee40000300800 */
[----:B------:R-:W3:Y:S01]  /*3c0a0*/  LDL.LU R17, [R1+0xbdc] ;  /* 0x000bdc0001117983 */ /* 0x000ee20000300800 */
[----:B------:R0:W-:Y:S01]  /*3c0b0*/  STS.U16 [R2+0x8380], R19 ;  /* 0x0083801302007388 */ /* 0x0001e20000000400 */
[----:B------:R-:W3:Y:S03]  /*3c0c0*/  LDL.LU R18, [R1+0xbd8] ;  /* 0x000bd80001127983 */ /* 0x000ee60000300800 */
[----:B------:R1:W-:Y:S04]  /*3c0d0*/  STS.U16 [R2+0xa300], R23 ;  /* 0x00a3001702007388 */ /* 0x0003e80000000400 */
[----:B------:R1:W-:Y:S04]  /*3c0e0*/  STS.U16 [R2+0xc000], R24 ;  /* 0x00c0001802007388 */ /* 0x0003e80000000400 */
[----:B------:R1:W-:Y:S04]  /*3c0f0*/  STS.U16 [R2+0xc080], R25 ;  /* 0x00c0801902007388 */ /* 0x0003e80000000400 */
[----:B------:R1:W-:Y:S04]  /*3c100*/  STS.U16 [R2+0xc100], R26 ;  /* 0x00c1001a02007388 */ /* 0x0003e80000000400 */
[----:B0-----:R-:W3:Y:S01]  /*3c110*/  LDL.LU R19, [R1+0xbd4] ;  /* 0x000bd40001137983 */ /* 0x001ee20000300800 */
[----:B-1----:R-:W3:Y:S02]  /*3c120*/  LDL.LU R23, [R1+0xbd0] ;  /* 0x000bd00001177983 */ /* 0x002ee40000300800 */
[----:B------:R-:W3:Y:S01]  /*3c130*/  LDL.LU R24, [R1+0xae8] ;  /* 0x000ae80001187983 */ /* 0x000ee20000300800 */
[----:B------:R-:W3:Y:S01]  /*3c140*/  LDL.LU R25, [R1+0xae4] ;  /* 0x000ae40001197983 */ /* 0x000ee20000300800 */
[----:B------:R-:W3:Y:S03]  /*3c150*/  LDL.LU R26, [R1+0xae0] ;  /* 0x000ae000011a7983 */ /* 0x000ee60000300800 */
[----:B----4-:R0:W-:Y:S04]  /*3c160*/  STS.U16 [R2+0xe380], R27 ;  /* 0x00e3801b02007388 */ /* 0x0101e80000000400 */
[----:B0-----:R-:W4:Y:S04]  /*3c170*/  LDL.LU R27, [R1+0xadc] ;  /* 0x000adc00011b7983 */ /* 0x001f280000300800 */
[----:B------:R-:W-:Y:S04]  /*3c180*/  STS.U16 [R2+0xe200], R20 ;  /* 0x00e2001402007388 */ /* 0x000fe80000000400 */
[----:B--2---:R0:W-:Y:S04]  /*3c190*/  STS.U16 [R2+0x10000], R0 ;  /* 0x0100000002007388 */ /* 0x0041e80000000400 */
[----:B0-----:R-:W2:Y:S01]  /*3c1a0*/  LDL.LU R0, [R1+0xad8] ;  /* 0x000ad80001007983 */ /* 0x001ea20000300800 */
[----:B------:R-:W2:Y:S03]  /*3c1b0*/  LDL.LU R20, [R1+0xad4] ;  /* 0x000ad40001147983 */ /* 0x000ea60000300800 */
        /* <DEDUP_REMOVED lines=25> */
[----:B------:R0:W-:Y:S01]  /*3c350*/  STS.U16 [R2+0x10380], R23 ;  /* 0x0103801702007388 */ /* 0x0001e20000000400 */
[----:B------:R-:W3:Y:S03]  /*3c360*/  LDL.LU R12, [R1+0x8e0] ;  /* 0x0008e000010c7983 */ /* 0x000ee60000300800 */
[----:B------:R1:W-:Y:S04]  /*3c370*/  STS.U16 [R2+0x12000], R24 ;  /* 0x0120001802007388 */ /* 0x0003e80000000400 */
[----:B------:R1:W-:Y:S04]  /*3c380*/  STS.U16 [R2+0x12080], R25 ;  /* 0x0120801902007388 */ /* 0x0003e80000000400 */
[----:B------:R1:W-:Y:S04]  /*3c390*/  STS.U16 [R2+0x12100], R26 ;  /* 0x0121001a02007388 */ /* 0x0003e80000000400 */
[----:B----4-:R4:W-:Y:S04]  /*3c3a0*/  STS.U16 [R2+0x12180], R27 ;  /* 0x0121801b02007388 */ /* 0x0109e80000000400 */
[----:B0-----:R-:W3:Y:S01]  /*3c3b0*/  LDL.LU R23, [R1+0x8dc] ;  /* 0x0008dc0001177983 */ /* 0x001ee20000300800 */
[----:B-1----:R-:W3:Y:S02]  /*3c3c0*/  LDL.LU R24, [R1+0x8d8] ;  /* 0x0008d80001187983 */ /* 0x002ee40000300800 */
[----:B------:R-:W3:Y:S01]  /*3c3d0*/  LDL.LU R25, [R1+0x8d4] ;  /* 0x0008d40001197983 */ /* 0x000ee20000300800 */
[----:B------:R-:W3:Y:S01]  /*3c3e0*/  LDL.LU R26, [R1+0x8d0] ;  /* 0x0008d000011a7983 */ /* 0x000ee20000300800 */
[----:B----4-:R-:W4:Y:S03]  /*3c3f0*/  LDL.LU R27, [R1+0x8cc] ;  /* 0x0008cc00011b7983 */ /* 0x010f260000300800 */
        /* <DEDUP_REMOVED lines=18> */
[----:B0-----:R-:W3:Y:S01]  /*3c520*/  LDL.LU R22, [R1+0x290] ;  /* 0x0002900001167983 */ /* 0x001ee20000300800 */
[----:B-1----:R-:W3:Y:S03]  /*3c530*/  LDL.LU R29, [R1+0x28c] ;  /* 0x00028c00011d7983 */ /* 0x002ee60000300800 */
[----:B------:R0:W-:Y:S04]  /*3c540*/  STS.U16 [R2+0x16200], R24 ;  /* 0x0162001802007388 */ /* 0x0001e80000000400 */
[----:B------:R1:W-:Y:S04]  /*3c550*/  STS.U16 [R2+0x16280], R25 ;  /* 0x0162801902007388 */ /* 0x0003e80000000400 */
[----:B------:R4:W-:Y:S04]  /*3c560*/  STS.U16 [R2+0x16180], R23 ;  /* 0x0161801702007388 */ /* 0x0009e80000000400 */
[----:B0-----:R-:W3:Y:S01]  /*3c570*/  LDL.LU R24, [R1+0x288] ;  /* 0x0002880001187983 */ /* 0x001ee20000300800 */
[----:B-1----:R-:W3:Y:S02]  /*3c580*/  LDL.LU R25, [R1+0x284] ;  /* 0x0002840001197983 */ /* 0x002ee40000300800 */
[----:B----4-:R-:W4:Y:S01]  /*3c590*/  LDL.LU R23, [R1+0x280] ;  /* 0x0002800001177983 */ /* 0x010f220000300800 */
[----:B------:R-:W-:Y:S04]  /*3c5a0*/  STS.U16 [R2+0x16300], R26 ;  /* 0x0163001a02007388 */ /* 0x000fe80000000400 */
[----:B------:R-:W-:Y:S04]  /*3c5b0*/  STS.U16 [R2+0x16380], R27 ;  /* 0x0163801b02007388 */ /* 0x000fe80000000400 */
[----:B--2---:R0:W-:Y:S04]  /*3c5c0*/  STS.U16 [R2+0x18000], R0 ;  /* 0x0180000002007388 */ /* 0x0041e80000000400 */
[----:B0-----:R-:W2:Y:S01]  /*3c5d0*/  LDL.LU R0, [R1+0x27c] ;  /* 0x00027c0001007983 */ /* 0x001ea20000300800 */
[----:B------:R-:W2:Y:S02]  /*3c5e0*/  LDL.LU R26, [R1+0x278] ;  /* 0x00027800011a7983 */ /* 0x000ea40000300800 */
[----:B------:R-:W2:Y:S01]  /*3c5f0*/  LDL.LU R27, [R1+0x274] ;  /* 0x00027400011b7983 */ /* 0x000ea20000300800 */
        /* <DEDUP_REMOVED lines=27> */
[----:B0-----:R-:W3:Y:S04]  /*3c7b0*/  LDL.LU R29, [R1+0x6c] ;  /* 0x00006c00011d7983 */ /* 0x001ee80000300800 */
[----:B------:R0:W-:Y:S04]  /*3c7c0*/  STS.U16 [R2+0x1a100], R24 ;  /* 0x01a1001802007388 */ /* 0x0001e80000000400 */
[----:B------:R1:W-:Y:S04]  /*3c7d0*/  STS.U16 [R2+0x1a180], R25 ;  /* 0x01a1801902007388 */ /* 0x0003e80000000400 */
[----:B0-----:R-:W3:Y:S01]  /*3c7e0*/  LDL.LU R24, [R1+0x68] ;  /* 0x0000680001187983 */ /* 0x001ee20000300800 */
[----:B-1----:R-:W3:Y:S03]  /*3c7f0*/  LDL.LU R25, [R1+0x64] ;  /* 0x0000640001197983 */ /* 0x002ee60000300800 */
[----:B------:R-:W-:Y:S04]  /*3c800*/  STS.U16 [R2+0x18280], R19 ;  /* 0x0182801302007388 */ /* 0x000fe80000000400 */
[----:B------:R-:W-:Y:S04]  /*3c810*/  STS.U16 [R2+0x18300], R20 ;  /* 0x0183001402007388 */ /* 0x000fe80000000400 */
[----:B------:R-:W-:Y:S04]  /*3c820*/  STS.U16 [R2+0x18380], R21 ;  /* 0x0183801502007388 */ /* 0x000fe80000000400 */
[----:B------:R-:W-:Y:S04]  /*3c830*/  STS.U16 [R2+0x1a000], R22 ;  /* 0x01a0001602007388 */ /* 0x000fe80000000400 */
[----:B----4-:R-:W-:Y:S04]  /*3c840*/  STS.U16 [R2+0x1a200], R23 ;  /* 0x01a2001702007388 */ /* 0x010fe80000000400 */
[----:B--2---:R0:W-:Y:S04]  /*3c850*/  STS.U16 [R2+0x1a280], R0 ;  /* 0x01a2800002007388 */ /* 0x0041e80000000400 */
[----:B0-----:R-:W2:Y:S01]  /*3c860*/  LDL.LU R0, [R1+0x13cc] ;  /* 0x0013cc0001007983 */ /* 0x001ea20000300800 */
[----:B------:R-:W4:Y:S02]  /*3c870*/  LDL.LU R19, [R1+0x13c8] ;  /* 0x0013c80001137983 */ /* 0x000f240000300800 */
[----:B------:R-:W4:Y:S02]  /*3c880*/  LDL.LU R20, [R1+0x13c4] ;  /* 0x0013c40001147983 */ /* 0x000f240000300800 */
[----:B------:R-:W4:Y:S01]  /*3c890*/  LDL.LU R21, [R1+0x13c0] ;  /* 0x0013c00001157983 */ /* 0x000f220000300800 */
[----:B------:R-:W4:Y:S04]  /*3c8a0*/  LDL.LU R22, [R1+0x13bc] ;  /* 0x0013bc0001167983 */ /* 0x000f280000300800 */
[----:B------:R0:W-:Y:S01]  /*3c8b0*/  STS.U16 [R2+0x1a300], R26 ;  /* 0x01a3001a02007388 */ /* 0x0001e20000000400 */
[----:B------:R-:W4:Y:S03]  /*3c8c0*/  LDL.LU R23, [R1+0x13b8] ;  /* 0x0013b80001177983 */ /* 0x000f260000300800 */
[----:B0-----:R-:W4:Y:S04]  /*3c8d0*/  LDL.LU R26, [R1+0x13b4] ;  /* 0x0013b400011a7983 */ /* 0x001f280000300800 */
[----:B------:R0:W-:Y:S04]  /*3c8e0*/  STS.U16 [R2+0x1a380], R27 ;  /* 0x01a3801b02007388 */ /* 0x0001e80000000400 */
[----:B---3--:R1:W-:Y:S04]  /*3c8f0*/  STS.U16 [R2+0x1c000], R28 ;  /* 0x01c0001c02007388 */ /* 0x0083e80000000400 */
[----:B0-----:R-:W3:Y:S04]  /*3c900*/  LDL.LU R27, [R1+0x13b0] ;  /* 0x0013b000011b7983 */ /* 0x001ee80000300800 */
[----:B-1----:R-:W3:Y:S04]  /*3c910*/  LDL.LU R28, [R1+0x12cc] ;  /* 0x0012cc00011c7983 */ /* 0x002ee80000300800 */
[----:B------:R0:W-:Y:S04]  /*3c920*/  STS.U16 [R2+0x1c080], R4 ;  /* 0x01c0800402007388 */ /* 0x0001e80000000400 */
[----:B------:R-:W-:Y:S04]  /*3c930*/  STS.U16 [R2+0x1c100], R5 ;  /* 0x01c1000502007388 */ /* 0x000fe80000000400 */
[----:B------:R-:W-:Y:S04]  /*3c940*/  STS.U16 [R2+0x1c180], R6 ;  /* 0x01c1800602007388 */ /* 0x000fe80000000400 */
[----:B------:R-:W-:Y:S04]  /*3c950*/  STS.U16 [R2+0x1c200], R7 ;  /* 0x01c2000702007388 */ /* 0x000fe80000000400 */
[----:B------:R-:W-:Y:S04]  /*3c960*/  STS.U16 [R2+0x1c280], R8 ;  /* 0x01c2800802007388 */ /* 0x000fe80000000400 */
[----:B------:R-:W-:Y:S04]  /*3c970*/  STS.U16 [R2+0x1c300], R9 ;  /* 0x01c3000902007388 */ /* 0x000fe80000000400 */
[----:B------:R-:W-:Y:S01]  /*3c980*/  STS.U16 [R2+0x1c380], R10 ;  /* 0x01c3800a02007388 */ /* 0x000fe20000000400 */
[----:B0-----:R-:W-:-:S03]  /*3c990*/  LOP3.LUT R4, R2, 0x10, RZ, 0x3c, !PT ;  /* 0x0000001002047812 */ /* 0x001fc600078e3cff */
[----:B------:R-:W-:Y:S04]  /*3c9a0*/  STS.U16 [R2+0x1e000], R11 ;  /* 0x01e0000b02007388 */ /* 0x000fe80000000400 */
[----:B------:R-:W-:Y:S04]  /*3c9b0*/  STS.U16 [R2+0x1e080], R12 ;  /* 0x01e0800c02007388 */ /* 0x000fe80000000400 */
[----:B------:R0:W-:Y:S04]  /*3c9c0*/  STS.U16 [R2+0x1e280], R29 ;  /* 0x01e2801d02007388 */ /* 0x0001e80000000400 */
[----:B0-----:R-:W3:Y:S01]  /*3c9d0*/  LDL.LU R29, [R1+0x12c8] ;  /* 0x0012c800011d7983 */ /* 0x001ee20000300800 */
[----:B------:R-:W-:Y:S03]  /*3c9e0*/  STL [R1+0x36f4], R2 ;  /* 0x0036f40201007387 */ /* 0x000fe60000100800 */
[----:B------:R0:W-:Y:S01]  /*3c9f0*/  STS.U16 [R2+0x1e300], R24 ;  /* 0x01e3001802007388 */ /* 0x0001e20000000400 */
[----:B------:R-:W-:Y:S03]  /*3ca00*/  STL [R1+0x3764], R2 ;  /* 0x0037640201007387 */ /* 0x000fe60000100800 */
[----:B------:R-:W-:Y:S04]  /*3ca10*/  STS.U16 [R2+0x1e100], R16 ;  /* 0x01e1001002007388 */ /* 0x000fe80000000400 */
[----:B------:R-:W-:Y:S04]  /*3ca20*/  STS.U16 [R2+0x1e180], R17 ;  /* 0x01e1801102007388 */ /* 0x000fe80000000400 */
[----:B------:R-:W-:Y:S04]  /*3ca30*/  STS.U16 [R2+0x1e200], R18 ;  /* 0x01e2001202007388 */ /* 0x000fe80000000400 */
[----:B------:R1:W-:Y:S01]  /*3ca40*/  STS.U16 [R2+0x1e380], R25 ;  /* 0x01e3801902007388 */ /* 0x0003e20000000400 */
[----:B------:R-:W-:-:S03]  /*3ca50*/  ISETP.GE.AND P0, PT, R15, R13, PT ;  /* 0x0000000d0f00720c */ /* 0x000fc60003f06270 */
[----:B0-----:R-:W3:Y:S04]  /*3ca60*/  LDL.LU R24, [R1+0x12c4] ;  /* 0x0012c40001187983 */ /* 0x001ee80000300800 */
[----:B-1----:R-:W3:Y:S04]  /*3ca70*/  LDL.LU R25, [R1+0x12c0] ;  /* 0x0012c00001197983 */ /* 0x002ee80000300800 */
[----:B--2---:R0:W-:Y:S01]  /*3ca80*/  STS.U16 [R4+0x400], R0 ;  /* 0x0004000004007388 */ /* 0x0041e20000000400 */
[----:B----4-:R-:W-:Y:S02]  /*3ca90*/  STS.U16 [R4+0x480], R19 ;  /* 0x0004801304007388 */ /* 0x010fe40000000400 */
[----:B------:R-:W-:Y:S01]  /*3caa0*/  STS.U16 [R4+0x500], R20 ;  /* 0x0005001404007388 */ /* 0x000fe20000000400 */
[----:B0-----:R-:W2:Y:S01]  /*3cab0*/  LDL.LU R0, [R1+0x12bc] ;  /* 0x0012bc0001007983 */ /* 0x001ea20000300800 */
[----:B------:R-:W4:Y:S02]  /*3cac0*/  LDL.LU R13, [R1+0x12b8] ;  /* 0x0012b800010d7983 */ /* 0x000f240000300800 */
[----:B------:R-:W4:Y:S02]  /*3cad0*/  LDL.LU R15, [R1+0x12b4] ;  /* 0x0012b400010f7983 */ /* 0x000f240000300800 */
[----:B------:R-:W4:Y:S01]  /*3cae0*/  LDL.LU R14, [R1+0x12b0] ;  /* 0x0012b000010e7983 */ /* 0x000f220000300800 */
[----:B------:R-:W4:Y:S01]  /*3caf0*/  LDL.LU R3, [R1+0x11cc] ;  /* 0x0011cc0001037983 */ /* 0x000f220000300800 */
[----:B------:R-:W4:Y:S02]  /*3cb00*/  LDL.LU R5, [R1+0x11c8] ;  /* 0x0011c80001057983 */ /* 0x000f240000300800 */
[----:B------:R-:W4:Y:S02]  /*3cb10*/  LDL.LU R6, [R1+0x11c4] ;  /* 0x0011c40001067983 */ /* 0x000f240000300800 */
[----:B------:R-:W4:Y:S01]  /*3cb20*/  LDL.LU R7, [R1+0x11c0] ;  /* 0x0011c00001077983 */ /* 0x000f220000300800 */
[----:B------:R-:W4:Y:S04]  /*3cb30*/  LDL.LU R8, [R1+0x11bc] ;  /* 0x0011bc0001087983 */ /* 0x000f280000300800 */
[----:B------:R-:W-:Y:S01]  /*3cb40*/  STS.U16 [R4+0x580], R21 ;  /* 0x0005801504007388 */ /* 0x000fe20000000400 */
[----:B------:R-:W4:Y:S02]  /*3cb50*/  LDL.LU R9, [R1+0x11b8] ;  /* 0x0011b80001097983 */ /* 0x000f240000300800 */
[----:B------:R-:W-:Y:S02]  /*3cb60*/  STS.U16 [R4+0x600], R22 ;  /* 0x0006001604007388 */ /* 0x000fe40000000400 */
[----:B------:R-:W4:Y:S01]  /*3cb70*/  LDL.LU R10, [R1+0x11b4] ;  /* 0x0011b400010a7983 */ /* 0x000f220000300800 */
[----:B------:R-:W-:Y:S04]  /*3cb80*/  STS.U16 [R4+0x680], R23 ;  /* 0x0006801704007388 */ /* 0x000fe80000000400 */
[----:B------:R-:W4:Y:S01]  /*3cb90*/  LDL.LU R11, [R1+0x11b0] ;  /* 0x0011b000010b7983 */ /* 0x000f220000300800 */
[----:B------:R0:W-:Y:S02]  /*3cba0*/  STS.U16 [R4+0x700], R26 ;  /* 0x0007001a04007388 */ /* 0x0001e40000000400 */
[----:B------:R-:W4:Y:S01]  /*3cbb0*/  LDL.LU R12, [R1+0x10cc] ;  /* 0x0010cc00010c7983 */ /* 0x000f220000300800 */
[----:B0-----:R-:W4:Y:S01]  /*3cbc0*/  LDL.LU R26, [R1+0x10c8] ;  /* 0x0010c800011a7983 */ /* 0x001f220000300800 */
[----:B------:R-:W4:Y:S02]  /*3cbd0*/  LDL.LU R16, [R1+0x10c4] ;  /* 0x0010c40001107983 */ /* 0x000f240000300800 */
[----:B------:R-:W4:Y:S01]  /*3cbe0*/  LDL.LU R17, [R1+0x10c0] ;  /* 0x0010c00001117983 */ /* 0x000f220000300800 */
[----:B---3--:R0:W-:Y:S04]  /*3cbf0*/  STS.U16 [R4+0x780], R27 ;  /* 0x0007801b04007388 */ /* 0x0081e80000000400 */
[----:B------:R-:W3:Y:S04]  /*3cc00*/  LDL.LU R18, [R1+0x10bc] ;  /* 0x0010bc0001127983 */ /* 0x000ee80000300800 */
[----:B------:R1:W-:Y:S04]  /*3cc10*/  STS.U16 [R4+0x2400], R28 ;  /* 0x0024001c04007388 */ /* 0x0003e80000000400 */
[----:B0-----:R-:W3:Y:S01]  /*3cc20*/  LDL.LU R27, [R1+0x10b8] ;  /* 0x0010b800011b7983 */ /* 0x001ee20000300800 */
[----:B-1----:R-:W3:Y:S03]  /*3cc30*/  LDL.LU R28, [R1+0x10b4] ;  /* 0x0010b400011c7983 */ /* 0x002ee60000300800 */
[----:B------:R0:W-:Y:S04]  /*3cc40*/  STS.U16 [R4+0x2480], R29 ;  /* 0x0024801d04007388 */ /* 0x0001e80000000400 */
[----:B0-----:R-:W3:Y:S01]  /*3cc50*/  LDL.LU R29, [R1+0x10b0] ;  /* 0x0010b000011d7983 */ /* 0x001ee20000300800 */
[----:B------:R-:W3:Y:S02]  /*3cc60*/  LDL.LU R19, [R1+0xfcc] ;  /* 0x000fcc0001137983 */ /* 0x000ee40000300800 */
[----:B------:R-:W3:Y:S02]  /*3cc70*/  LDL.LU R20, [R1+0xfc8] ;  /* 0x000fc80001147983 */ /* 0x000ee40000300800 */
[----:B------:R-:W3:Y:S01]  /*3cc80*/  LDL.LU R21, [R1+0xfc4] ;  /* 0x000fc40001157983 */ /* 0x000ee20000300800 */
[----:B------:R-:W3:Y:S04]  /*3cc90*/  LDL.LU R22, [R1+0xfc0] ;  /* 0x000fc00001167983 */ /* 0x000ee80000300800 */
[----:B------:R0:W-:Y:S01]  /*3cca0*/  STS.U16 [R4+0x2500], R24 ;  /* 0x0025001804007388 */ /* 0x0001e20000000400 */
[----:B------:R-:W3:Y:S02]  /*3ccb0*/  LDL.LU R23, [R1+0xfbc] ;  /* 0x000fbc0001177983 */ /* 0x000ee40000300800 */
[----:B------:R1:W-:Y:S01]  /*3ccc0*/  STS.U16 [R4+0x2580], R25 ;  /* 0x0025801904007388 */ /* 0x0003e20000000400 */
[----:B0-----:R-:W3:Y:S01]  /*3ccd0*/  LDL.LU R24, [R1+0xfb8] ;  /* 0x000fb80001187983 */ /* 0x001ee20000300800 */
[----:B-1----:R-:W3:Y:S03]  /*3cce0*/  LDL.LU R25, [R1+0xfb4] ;  /* 0x000fb40001197983 */ /* 0x002ee60000300800 */
[----:B--2---:R0:W-:Y:S01]  /*3ccf0*/  STS.U16 [R4+0x2600], R0 ;  /* 0x0026000004007388 */ /* 0x0041e20000000400 */
[----:B----4-:R-:W-:Y:S02]  /*3cd00*/  STS.U16 [R4+0x2680], R13 ;  /* 0x0026800d04007388 */ /* 0x010fe40000000400 */
[----:B------:R-:W-:Y:S02]  /*3cd10*/  STS.U16 [R4+0x2700], R15 ;  /* 0x0027000f04007388 */ /* 0x000fe40000000400 */
[----:B------:R-:W-:Y:S01]  /*3cd20*/  STS.U16 [R4+0x2780], R14 ;  /* 0x0027800e04007388 */ /* 0x000fe20000000400 */
[----:B------:R-:W-:Y:S01]  /*3cd30*/  STS.U16 [R4+0x4400], R3 ;  /* 0x0044000304007388 */ /* 0x000fe20000000400 */
[----:B------:R-:W-:Y:S03]  /*3cd40*/  STS.U16 [R4+0x4480], R5 ;  /* 0x0044800504007388 */ /* 0x000fe60000000400 */
[----:B0-----:R-:W2:Y:S01]  /*3cd50*/  LDL.LU R0, [R1+0xfb0] ;  /* 0x000fb00001007983 */ /* 0x001ea20000300800 */
[----:B------:R-:W-:Y:S02]  /*3cd60*/  STS.U16 [R4+0x4500], R6 ;  /* 0x0045000604007388 */ /* 0x000fe40000000400 */
[----:B------:R-:W-:Y:S02]  /*3cd70*/  STS.U16 [R4+0x4580], R7 ;  /* 0x0045800704007388 */ /* 0x000fe40000000400 */
[----:B------:R-:W-:Y:S01]  /*3cd80*/  STS.U16 [R4+0x4600], R8 ;  /* 0x0046000804007388 */ /* 0x000fe20000000400 */
[----:B------:R-:W-:Y:S01]  /*3cd90*/  STS.U16 [R4+0x4680], R9 ;  /* 0x0046800904007388 */ /* 0x000fe20000000400 */
[----:B------:R-:W-:Y:S02]  /*3cda0*/  STS.U16 [R4+0x4700], R10 ;  /* 0x0047000a04007388 */ /* 0x000fe40000000400 */
[----:B------:R-:W-:Y:S02]  /*3cdb0*/  STS.U16 [R4+0x4780], R11 ;  /* 0x0047800b04007388 */ /* 0x000fe40000000400 */
[----:B------:R-:W-:Y:S01]  /*3cdc0*/  STS.U16 [R4+0x6400], R12 ;  /* 0x0064000c04007388 */ /* 0x000fe20000000400 */
[----:B------:R0:W-:Y:S04]  /*3cdd0*/  STS.U16 [R4+0x6480], R26 ;  /* 0x0064801a04007388 */ /* 0x0001e80000000400 */
[----:B0-----:R-:W4:Y:S01]  /*3cde0*/  LDL.LU R26, [R1+0xecc] ;  /* 0x000ecc00011a7983 */ /* 0x001f220000300800 */
[----:B------:R-:W-:Y:S02]  /*3cdf0*/  STS.U16 [R4+0x6500], R16 ;  /* 0x0065001004007388 */ /* 0x000fe40000000400 */
[----:B------:R-:W-:Y:S01]  /*3ce00*/  STS.U16 [R4+0x6580], R17 ;  /* 0x0065801104007388 */ /* 0x000fe20000000400 */
[----:B---3--:R-:W-:Y:S04]  /*3ce10*/  STS.U16 [R4+0x6600], R18 ;  /* 0x0066001204007388 */ /* 0x008fe80000000400 */
[----:B------:R0:W-:Y:S01]  /*3ce20*/  STS.U16 [R4+0x6680], R27 ;  /* 0x0066801b04007388 */ /* 0x0001e20000000400 */
[----:B------:R1:W-:Y:S03]  /*3ce30*/  STS.U16 [R4+0x6700], R28 ;  /* 0x0067001c04007388 */ /* 0x0003e60000000400 */
[----:B0-----:R-:W3:Y:S01]  /*3ce40*/  LDL.LU R27, [R1+0xec8] ;  /* 0x000ec800011b7983 */ /* 0x001ee20000300800 */
[----:B-1----:R-:W3:Y:S03]  /*3ce50*/  LDL.LU R28, [R1+0xec4] ;  /* 0x000ec400011c7983 */ /* 0x002ee60000300800 */
[----:B------:R0:W-:Y:S01]  /*3ce60*/  STS.U16 [R4+0x6780], R29 ;  /* 0x0067801d04007388 */ /* 0x0001e20000000400 */
[----:B------:R-:W-:Y:S02]  /*3ce70*/  STS.U16 [R4+0x8400], R19 ;  /* 0x0084001304007388 */ /* 0x000fe40000000400 */
[----:B------:R-:W-:Y:S02]  /*3ce80*/  STS.U16 [R4+0x8480], R20 ;  /* 0x0084801404007388 */ /* 0x000fe40000000400 */
[----:B------:R-:W-:Y:S01]  /*3ce90*/  STS.U16 [R4+0x8500], R21 ;  /* 0x0085001504007388 */ /* 0x000fe20000000400 */
[----:B0-----:R-:W3:Y:S01]  /*3cea0*/  LDL.LU R29, [R1+0xec0] ;  /* 0x000ec000011d7983 */ /* 0x001ee20000300800 */
[----:B------:R-:W3:Y:S02]  /*3ceb0*/  LDL.LU R13, [R1+0xebc] ;  /* 0x000ebc00010d7983 */ /* 0x000ee40000300800 */
[----:B------:R-:W3:Y:S02]  /*3cec0*/  LDL.LU R15, [R1+0xeb8] ;  /* 0x000eb800010f7983 */ /* 0x000ee40000300800 */
[----:B------:R-:W3:Y:S01]  /*3ced0*/  LDL.LU R14, [R1+0xeb4] ;  /* 0x000eb400010e7983 */ /* 0x000ee20000300800 */
[----:B------:R-:W3:Y:S01]  /*3cee0*/  LDL.LU R3, [R1+0xeb0] ;  /* 0x000eb00001037983 */ /* 0x000ee20000300800 */
[----:B------:R-:W3:Y:S02]  /*3cef0*/  LDL.LU R5, [R1+0xdcc] ;  /* 0x000dcc0001057983 */ /* 0x000ee40000300800 */
[----:B------:R-:W3:Y:S02]  /*3cf00*/  LDL.LU R6, [R1+0xdc8] ;  /* 0x000dc80001067983 */ /* 0x000ee40000300800 */
[----:B------:R-:W3:Y:S01]  /*3cf10*/  LDL.LU R7, [R1+0xdc4] ;  /* 0x000dc40001077983 */ /* 0x000ee20000300800 */
[----:B------:R-:W-:Y:S04]  /*3cf20*/  STS.U16 [R4+0x8580], R22 ;  /* 0x0085801604007388 */ /* 0x000fe80000000400 */
[----:B------:R-:W3:Y:S01]  /*3cf30*/  LDL.LU R8, [R1+0xdc0] ;  /* 0x000dc00001087983 */ /* 0x000ee20000300800 */
[----:B------:R-:W-:Y:S02]  /*3cf40*/  STS.U16 [R4+0x8600], R23 ;  /* 0x0086001704007388 */ /* 0x000fe40000000400 */
[----:B------:R-:W3:Y:S02]  /*3cf50*/  LDL.LU R9, [R1+0xdbc] ;  /* 0x000dbc0001097983 */ /* 0x000ee40000300800 */
[----:B------:R-:W-:Y:S01]  /*3cf60*/  STS.U16 [R4+0x8680], R24 ;  /* 0x0086801804007388 */ /* 0x000fe20000000400 */
[----:B------:R-:W3:Y:S04]  /*3cf70*/  LDL.LU R10, [R1+0xdb8] ;  /* 0x000db800010a7983 */ /* 0x000ee80000300800 */
[----:B------:R-:W-:Y:S01]  /*3cf80*/  STS.U16 [R4+0x8700], R25 ;  /* 0x0087001904007388 */ /* 0x000fe20000000400 */
[----:B------:R-:W3:Y:S02]  /*3cf90*/  LDL.LU R11, [R1+0xdb4] ;  /* 0x000db400010b7983 */ /* 0x000ee40000300800 */
[----:B------:R-:W3:Y:S01]  /*3cfa0*/  LDL.LU R12, [R1+0xdb0] ;  /* 0x000db000010c7983 */ /* 0x000ee20000300800 */
[----:B--2---:R0:W-:Y:S04]  /*3cfb0*/  STS.U16 [R4+0x8780], R0 ;  /* 0x0087800004007388 */ /* 0x0041e80000000400 */
[----:B0-----:R-:W2:Y:S01]  /*3cfc0*/  LDL.LU R0, [R1+0xccc] ;  /* 0x000ccc0001007983 */ /* 0x001ea20000300800 */
[----:B------:R-:W2:Y:S02]  /*3cfd0*/  LDL.LU R16, [R1+0xcc8] ;  /* 0x000cc80001107983 */ /* 0x000ea40000300800 */
[----:B------:R-:W2:Y:S02]  /*3cfe0*/  LDL.LU R17, [R1+0xcc4] ;  /* 0x000cc40001117983 */ /* 0x000ea40000300800 */
[----:B------:R-:W2:Y:S01]  /*3cff0*/  LDL.LU R18, [R1+0xcc0] ;  /* 0x000cc00001127983 */ /* 0x000ea20000300800 */
[----:B------:R-:W2:Y:S01]  /*3d000*/  LDL.LU R24, [R1+0xcbc] ;  /* 0x000cbc0001187983 */ /* 0x000ea20000300800 */
[----:B------:R-:W2:Y:S03]  /*3d010*/  LDL.LU R25, [R1+0xcb8] ;  /* 0x000cb80001197983 */ /* 0x000ea60000300800 */
[----:B----4-:R0:W-:Y:S04]  /*3d020*/  STS.U16 [R4+0xa400], R26 ;  /* 0x00a4001a04007388 */ /* 0x0101e80000000400 */
[----:B0-----:R-:W4:Y:S01]  /*3d030*/  LDL.LU R26, [R1+0xcb4] ;  /* 0x000cb400011a7983 */ /* 0x001f220000300800 */
[----:B------:R-:W4:Y:S02]  /*3d040*/  LDL.LU R19, [R1+0xcb0] ;  /* 0x000cb00001137983 */ /* 0x000f240000300800 */
[----:B------:R-:W4:Y:S02]  /*3d050*/  LDL.LU R20, [R1+0xbcc] ;  /* 0x000bcc0001147983 */ /* 0x000f240000300800 */
[----:B------:R-:W4:Y:S01]  /*3d060*/  LDL.LU R21, [R1+0xbc8] ;  /* 0x000bc80001157983 */ /* 0x000f220000300800 */
[----:B------:R-:W4:Y:S04]  /*3d070*/  LDL.LU R22, [R1+0xbc4] ;  /* 0x000bc40001167983 */ /* 0x000f280000300800 */
[----:B---3--:R0:W-:Y:S01]  /*3d080*/  STS.U16 [R4+0xa480], R27 ;  /* 0x00a4801b04007388 */ /* 0x0081e20000000400 */
[----:B------:R-:W3:Y:S02]  /*3d090*/  LDL.LU R23, [R1+0xbc0] ;  /* 0x000bc00001177983 */ /* 0x000ee40000300800 */
[----:B------:R1:W-:Y:S01]  /*3d0a0*/  STS.U16 [R4+0xa500], R28 ;  /* 0x00a5001c04007388 */ /* 0x0003e20000000400 */
[----:B0-----:R-:W3:Y:S01]  /*3d0b0*/  LDL.LU R27, [R1+0xbbc] ;  /* 0x000bbc00011b7983 */ /* 0x001ee20000300800 */
[----:B-1----:R-:W3:Y:S03]  /*3d0c0*/  LDL.LU R28, [R1+0xbb8] ;  /* 0x000bb800011c7983 */ /* 0x002ee60000300800 */
[----:B------:R0:W-:Y:S01]  /*3d0d0*/  STS.U16 [R4+0xa580], R29 ;  /* 0x00a5801d04007388 */ /* 0x0001e20000000400 */
[----:B------:R-:W-:Y:S02]  /*3d0e0*/  STS.U16 [R4+0xa600], R13 ;  /* 0x00a6000d04007388 */ /* 0x000fe40000000400 */
[----:B------:R-:W-:Y:S02]  /*3d0f0*/  STS.U16 [R4+0xa680], R15 ;  /* 0x00a6800f04007388 */ /* 0x000fe40000000400 */
[----:B------:R-:W-:Y:S01]  /*3d100*/  STS.U16 [R4+0xa700], R14 ;  /* 0x00a7000e04007388 */ /* 0x000fe20000000400 */
[----:B------:R-:W-:Y:S01]  /*3d110*/  STS.U16 [R4+0xa780], R3 ;  /* 0x00a7800304007388 */ /* 0x000fe20000000400 */
[----:B------:R-:W-:Y:S02]  /*3d120*/  STS.U16 [R4+0xc400], R5 ;  /* 0x00c4000504007388 */ /* 0x000fe40000000400 */
[----:B------:R-:W-:Y:S02]  /*3d130*/  STS.U16 [R4+0xc480], R6 ;  /* 0x00c4800604007388 */ /* 0x000fe40000000400 */
[----:B------:R-:W-:Y:S01]  /*3d140*/  STS.U16 [R4+0xc500], R7 ;  /* 0x00c5000704007388 */ /* 0x000fe20000000400 */
[----:B------:R-:W-:Y:S01]  /*3d150*/  STS.U16 [R4+0xc580], R8 ;  /* 0x00c5800804007388 */ /* 0x000fe20000000400 */
[----:B------:R-:W-:Y:S03]  /*3d160*/  STS.U16 [R4+0xc600], R9 ;  /* 0x00c6000904007388 */ /* 0x000fe60000000400 */
[----:B0-----:R-:W3:Y:S04]  /*3d170*/  LDL.LU R29, [R1+0xbb4] ;  /* 0x000bb400011d7983 */ /* 0x001ee80000300800 */
[----:B------:R-:W-:Y:S01]  /*3d180*/  STS.U16 [R4+0xc680], R10 ;  /* 0x00c6800a04007388 */ /* 0x000fe20000000400 */
[----:B------:R-:W-:Y:S03]  /*3d190*/  STS.U16 [R4+0xc700], R11 ;  /* 0x00c7000b04007388 */ /* 0x000fe60000000400 */
[----:B------:R-:W-:Y:S04]  /*3d1a0*/  STS.U16 [R4+0xc780], R12 ;  /* 0x00c7800c04007388 */ /* 0x000fe80000000400 */
[----:B--2---:R0:W-:Y:S01]  /*3d1b0*/  STS.U16 [R4+0xe400], R0 ;  /* 0x00e4000004007388 */ /* 0x0041e20000000400 */
[----:B------:R-:W-:Y:S02]  /*3d1c0*/  STS.U16 [R4+0xe480], R16 ;  /* 0x00e4801004007388 */ /* 0x000fe40000000400 */
[----:B------:R-:W-:Y:S01]  /*3d1d0*/  STS.U16 [R4+0xe500], R17 ;  /* 0x00e5001104007388 */ /* 0x000fe20000000400 */
[----:B0-----:R-:W2:Y:S01]  /*3d1e0*/  LDL.LU R0, [R1+0xbb0] ;  /* 0x000bb00001007983 */ /* 0x001ea20000300800 */
[----:B------:R-:W-:Y:S02]  /*3d1f0*/  STS.U16 [R4+0xe580], R18 ;  /* 0x00e5801204007388 */ /* 0x000fe40000000400 */
[----:B------:R0:W-:Y:S02]  /*3d200*/  STS.U16 [R4+0xe600], R24 ;  /* 0x00e6001804007388 */ /* 0x0001e40000000400 */
[----:B------:R1:W-:Y:S01]  /*3d210*/  STS.U16 [R4+0xe680], R25 ;  /* 0x00e6801904007388 */ /* 0x0003e20000000400 */
[----:B0-----:R-:W2:Y:S04]  /*3d220*/  LDL.LU R24, [R1+0xac8] ;  /* 0x000ac80001187983 */ /* 0x001ea80000300800 */
[----:B----4-:R0:W-:Y:S01]  /*3d230*/  STS.U16 [R4+0xe700], R26 ;  /* 0x00e7001a04007388 */ /* 0x0101e20000000400 */
[----:B-1----:R-:W4:Y:S03]  /*3d240*/  LDL.LU R25, [R1+0xac4] ;  /* 0x000ac40001197983 */ /* 0x002f260000300800 */
[----:B0-----:R-:W4:Y:S01]  /*3d250*/  LDL.LU R26, [R1+0xac0] ;  /* 0x000ac000011a7983 */ /* 0x001f220000300800 */
[----:B------:R-:W4:Y:S02]  /*3d260*/  LDL.LU R13, [R1+0xabc] ;  /* 0x000abc00010d7983 */ /* 0x000f240000300800 */
[----:B------:R-:W4:Y:S02]  /*3d270*/  LDL.LU R15, [R1+0xab8] ;  /* 0x000ab800010f7983 */ /* 0x000f240000300800 */
[----:B------:R-:W4:Y:S01]  /*3d280*/  LDL.LU R14, [R1+0xab4] ;  /* 0x000ab400010e7983 */ /* 0x000f220000300800 */
[----:B------:R-:W4:Y:S01]  /*3d290*/  LDL.LU R3, [R1+0xab0] ;  /* 0x000ab00001037983 */ /* 0x000f220000300800 */
[----:B------:R-:W4:Y:S02]  /*3d2a0*/  LDL.LU R5, [R1+0xaac] ;  /* 0x000aac0001057983 */ /* 0x000f240000300800 */
[----:B------:R-:W4:Y:S01]  /*3d2b0*/  LDL.LU R6, [R1+0x9c8] ;  /* 0x0009c80001067983 */ /* 0x000f220000300800 */
[----:B------:R-:W-:Y:S01]  /*3d2c0*/  STS.U16 [R4+0xe780], R19 ;  /* 0x00e7801304007388 */ /* 0x000fe20000000400 */
[----:B------:R-:W4:Y:S02]  /*3d2d0*/  LDL.LU R7, [R1+0x9c4] ;  /* 0x0009c40001077983 */ /* 0x000f240000300800 */
[----:B------:R-:W-:Y:S02]  /*3d2e0*/  STS.U16 [R4+0x10400], R20 ;  /* 0x0104001404007388 */ /* 0x000fe40000000400 */
[----:B------:R-:W4:Y:S01]  /*3d2f0*/  LDL.LU R8, [R1+0x9c0] ;  /* 0x0009c00001087983 */ /* 0x000f220000300800 */
[----:B------:R-:W-:Y:S04]  /*3d300*/  STS.U16 [R4+0x10480], R21 ;  /* 0x0104801504007388 */ /* 0x000fe80000000400 */
[----:B------:R-:W4:Y:S01]  /*3d310*/  LDL.LU R9, [R1+0x9bc] ;  /* 0x0009bc0001097983 */ /* 0x000f220000300800 */
[----:B------:R-:W-:Y:S02]  /*3d320*/  STS.U16 [R4+0x10500], R22 ;  /* 0x0105001604007388 */ /* 0x000fe40000000400 */
[----:B------:R-:W4:Y:S01]  /*3d330*/  LDL.LU R10, [R1+0x9b8] ;  /* 0x0009b800010a7983 */ /* 0x000f220000300800 */
[----:B---3--:R-:W-:Y:S04]  /*3d340*/  STS.U16 [R4+0x10580], R23 ;  /* 0x0105801704007388 */ /* 0x008fe80000000400 */
[----:B------:R-:W3:Y:S04]  /*3d350*/  LDL.LU R11, [R1+0x9b4] ;  /* 0x0009b400010b7983 */ /* 0x000ee80000300800 */
[----:B------:R0:W-:Y:S01]  /*3d360*/  STS.U16 [R4+0x10600], R27 ;  /* 0x0106001b04007388 */ /* 0x0001e20000000400 */
[----:B------:R-:W3:Y:S02]  /*3d370*/  LDL.LU R12, [R1+0x9b0] ;  /* 0x0009b000010c7983 */ /* 0x000ee40000300800 */
[----:B------:R1:W-:Y:S01]  /*3d380*/  STS.U16 [R4+0x10680], R28 ;  /* 0x0106801c04007388 */ /* 0x0003e20000000400 */
[----:B0-----:R-:W3:Y:S01]  /*3d390*/  LDL.LU R27, [R1+0x9ac] ;  /* 0x0009ac00011b7983 */ /* 0x001ee20000300800 */
[----:B------:R-:W3:Y:S02]  /*3d3a0*/  LDL.LU R16, [R1+0x8c8] ;  /* 0x0008c80001107983 */ /* 0x000ee40000300800 */
[----:B------:R-:W3:Y:S02]  /*3d3b0*/  LDL.LU R17, [R1+0x8c4] ;  /* 0x0008c40001117983 */ /* 0x000ee40000300800 */
[----:B------:R-:W3:Y:S01]  /*3d3c0*/  LDL.LU R18, [R1+0x8c0] ;  /* 0x0008c00001127983 */ /* 0x000ee20000300800 */
[----:B-1----:R-:W3:Y:S04]  /*3d3d0*/  LDL.LU R28, [R1+0x8bc] ;  /* 0x0008bc00011c7983 */ /* 0x002ee80000300800 */
[----:B------:R0:W-:Y:S04]  /*3d3e0*/  STS.U16 [R4+0x10700], R29 ;  /* 0x0107001d04007388 */ /* 0x0001e80000000400 */
[----:B0-----:R-:W3:Y:S04]  /*3d3f0*/  LDL.LU R29, [R1+0x8b8] ;  /* 0x0008b800011d7983 */ /* 0x001ee80000300800 */
[----:B--2---:R0:W-:Y:S04]  /*3d400*/  STS.U16 [R4+0x10780], R0 ;  /* 0x0107800004007388 */ /* 0x0041e80000000400 */
[----:B0-----:R-:W2:Y:S01]  /*3d410*/  LDL.LU R0, [R1+0x8b4] ;  /* 0x0008b40001007983 */ /* 0x001ea20000300800 */
[----:B------:R-:W2:Y:S02]  /*3d420*/  LDL.LU R19, [R1+0x8b0] ;  /* 0x0008b00001137983 */ /* 0x000ea40000300800 */
[----:B------:R-:W2:Y:S02]  /*3d430*/  LDL.LU R20, [R1+0x8ac] ;  /* 0x0008ac0001147983 */ /* 0x000ea40000300800 */
[----:B------:R-:W2:Y:S01]  /*3d440*/  LDL.LU R21, [R1+0x380] ;  /* 0x0003800001157983 */ /* 0x000ea20000300800 */
[----:B------:R-:W2:Y:S04]  /*3d450*/  LDL.LU R22, [R1+0x37c] ;  /* 0x00037c0001167983 */ /* 0x000ea80000300800 */
[----:B------:R0:W-:Y:S01]  /*3d460*/  STS.U16 [R4+0x12400], R24 ;  /* 0x0124001804007388 */ /* 0x0001e20000000400 */
[----:B------:R-:W2:Y:S02]  /*3d470*/  LDL.LU R23, [R1+0x378] ;  /* 0x0003780001177983 */ /* 0x000ea40000300800 */
[----:B----4-:R1:W-:Y:S01]  /*3d480*/  STS.U16 [R4+0x12480], R25 ;  /* 0x0124801904007388 */ /* 0x0103e20000000400 */
[----:B------:R4:W-:Y:S04]  /*3d490*/  STS.U16 [R4+0x12500], R26 ;  /* 0x0125001a04007388 */ /* 0x0009e80000000400 */
[----:B0-----:R-:W2:Y:S01]  /*3d4a0*/  LDL.LU R24, [R1+0x374] ;  /* 0x0003740001187983 */ /* 0x001ea20000300800 */
[----:B-1----:R-:W2:Y:S03]  /*3d4b0*/  LDL.LU R25, [R1+0x370] ;  /* 0x0003700001197983 */ /* 0x002ea60000300800 */
[----:B----4-:R-:W4:Y:S01]  /*3d4c0*/  LDL.LU R26, [R1+0x36c] ;  /* 0x00036c00011a7983 */ /* 0x010f220000300800 */
        /* <DEDUP_REMOVED lines=8> */
[----:B------:R-:W-:Y:S02]  /*3d550*/  STS.U16 [R4+0x14580], R9 ;  /* 0x0145800904007388 */ /* 0x000fe40000000400 */
[----:B------:R-:W-:Y:S01]  /*3d560*/  STS.U16 [R4+0x14600], R10 ;  /* 0x0146000a04007388 */ /* 0x000fe20000000400 */
[----:B---3--:R-:W-:Y:S04]  /*3d570*/  STS.U16 [R4+0x14680], R11 ;  /* 0x0146800b04007388 */ /* 0x008fe80000000400 */
[----:B------:R-:W-:Y:S04]  /*3d580*/  STS.U16 [R4+0x14700], R12 ;  /* 0x0147000c04007388 */ /* 0x000fe80000000400 */
[----:B------:R0:W-:Y:S01]  /*3d590*/  STS.U16 [R4+0x14780], R27 ;  /* 0x0147801b04007388 */ /* 0x0001e20000000400 */
[----:B------:R-:W-:Y:S02]  /*3d5a0*/  STS.U16 [R4+0x16400], R16 ;  /* 0x0164001004007388 */ /* 0x000fe40000000400 */
[----:B------:R-:W-:Y:S02]  /*3d5b0*/  STS.U16 [R4+0x16480], R17 ;  /* 0x0164801104007388 */ /* 0x000fe40000000400 */
[----:B------:R-:W-:Y:S01]  /*3d5c0*/  STS.U16 [R4+0x16500], R18 ;  /* 0x0165001204007388 */ /* 0x000fe20000000400 */
[----:B------:R1:W-:Y:S04]  /*3d5d0*/  STS.U16 [R4+0x16580], R28 ;  /* 0x0165801c04007388 */ /* 0x0003e80000000400 */
[----:B0-----:R-:W3:Y:S04]  /*3d5e0*/  LDL.LU R27, [R1+0x368] ;  /* 0x00036800011b7983 */ /* 0x001ee80000300800 */
[----:B-1----:R-:W3:Y:S04]  /*3d5f0*/  LDL.LU R28, [R1+0x364] ;  /* 0x00036400011c7983 */ /* 0x002ee80000300800 */
[----:B------:R0:W-:Y:S04]  /*3d600*/  STS.U16 [R4+0x16600], R29 ;  /* 0x0166001d04007388 */ /* 0x0001e80000000400 */
[----:B0-----:R-:W3:Y:S04]  /*3d610*/  LDL.LU R29, [R1+0x270] ;  /* 0x00027000011d7983 */ /* 0x001ee80000300800 */
[----:B--2---:R0:W-:Y:S01]  /*3d620*/  STS.U16 [R4+0x16680], R0 ;  /* 0x0166800004007388 */ /* 0x0041e20000000400 */
[----:B------:R-:W-:Y:S02]  /*3d630*/  STS.U16 [R4+0x16700], R19 ;  /* 0x0167001304007388 */ /* 0x000fe40000000400 */
[----:B------:R-:W-:Y:S02]  /*3d640*/  STS.U16 [R4+0x16780], R20 ;  /* 0x0167801404007388 */ /* 0x000fe40000000400 */
[----:B------:R-:W-:Y:S01]  /*3d650*/  STS.U16 [R4+0x18400], R21 ;  /* 0x0184001504007388 */ /* 0x000fe20000000400 */
[----:B0-----:R-:W2:Y:S01]  /*3d660*/  LDL.LU R0, [R1+0x26c] ;  /* 0x00026c0001007983 */ /* 0x001ea20000300800 */
[----:B------:R-:W2:Y:S02]  /*3d670*/  LDL.LU R13, [R1+0x268] ;  /* 0x00026800010d7983 */ /* 0x000ea40000300800 */
[----:B------:R-:W2:Y:S02]  /*3d680*/  LDL.LU R15, [R1+0x264] ;  /* 0x00026400010f7983 */ /* 0x000ea40000300800 */
[----:B------:R-:W2:Y:S01]  /*3d690*/  LDL.LU R14, [R1+0x260] ;  /* 0x00026000010e7983 */ /* 0x000ea20000300800 */
[----:B------:R-:W2:Y:S01]  /*3d6a0*/  LDL.LU R3, [R1+0x25c] ;  /* 0x00025c0001037983 */ /* 0x000ea20000300800 */
[----:B------:R-:W2:Y:S02]  /*3d6b0*/  LDL.LU R5, [R1+0x258] ;  /* 0x0002580001057983 */ /* 0x000ea40000300800 */
[----:B------:R-:W2:Y:S02]  /*3d6c0*/  LDL.LU R6, [R1+0x254] ;  /* 0x0002540001067983 */ /* 0x000ea40000300800 */
[----:B------:R-:W2:Y:S01]  /*3d6d0*/  LDL.LU R7, [R1+0x160] ;  /* 0x0001600001077983 */ /* 0x000ea20000300800 */
[----:B------:R-:W-:Y:S04]  /*3d6e0*/  STS.U16 [R4+0x18480], R22 ;  /* 0x0184801604007388 */ /* 0x000fe80000000400 */
[----:B------:R-:W2:Y:S01]  /*3d6f0*/  LDL.LU R8, [R1+0x15c] ;  /* 0x00015c0001087983 */ /* 0x000ea20000300800 */
[----:B------:R-:W-:Y:S02]  /*3d700*/  STS.U16 [R4+0x18500], R23 ;  /* 0x0185001704007388 */ /* 0x000fe40000000400 */
[----:B------:R-:W2:Y:S02]  /*3d710*/  LDL.LU R9, [R1+0x158] ;  /* 0x0001580001097983 */ /* 0x000ea40000300800 */
[----:B------:R-:W-:Y:S01]  /*3d720*/  STS.U16 [R4+0x18580], R24 ;  /* 0x0185801804007388 */ /* 0x000fe20000000400 */
[----:B------:R-:W2:Y:S04]  /*3d730*/  LDL.LU R10, [R1+0x154] ;  /* 0x00015400010a7983 */ /* 0x000ea80000300800 */
[----:B------:R-:W-:Y:S01]  /*3d740*/  STS.U16 [R4+0x18600], R25 ;  /* 0x0186001904007388 */ /* 0x000fe20000000400 */
[----:B------:R-:W2:Y:S02]  /*3d750*/  LDL.LU R11, [R1+0x150] ;  /* 0x00015000010b7983 */ /* 0x000ea40000300800 */
[----:B----4-:R0:W-:Y:S02]  /*3d760*/  STS.U16 [R4+0x18680], R26 ;  /* 0x0186801a04007388 */ /* 0x0101e40000000400 */
[----:B------:R-:W4:Y:S01]  /*3d770*/  LDL.LU R12, [R1+0x14c] ;  /* 0x00014c00010c7983 */ /* 0x000f220000300800 */
[----:B0-----:R-:W4:Y:S01]  /*3d780*/  LDL.LU R26, [R1+0x148] ;  /* 0x00014800011a7983 */ /* 0x001f220000300800 */
[----:B------:R-:W4:Y:S02]  /*3d790*/  LDL.LU R16, [R1+0x144] ;  /* 0x0001440001107983 */ /* 0x000f240000300800 */
[----:B------:R-:W4:Y:S02]  /*3d7a0*/  LDL.LU R17, [R1+0x60] ;  /* 0x0000600001117983 */ /* 0x000f240000300800 */
[----:B------:R-:W4:Y:S01]  /*3d7b0*/  LDL.LU R18, [R1+0x5c] ;  /* 0x00005c0001127983 */ /* 0x000f220000300800 */
[----:B------:R-:W4:Y:S01]  /*3d7c0*/  LDL.LU R19, [R1+0x58] ;  /* 0x0000580001137983 */ /* 0x000f220000300800 */
[----:B------:R-:W4:Y:S02]  /*3d7d0*/  LDL.LU R20, [R1+0x54] ;  /* 0x0000540001147983 */ /* 0x000f240000300800 */
[----:B------:R-:W4:Y:S02]  /*3d7e0*/  LDL.LU R21, [R1+0x50] ;  /* 0x0000500001157983 */ /* 0x000f240000300800 */
[----:B------:R-:W4:Y:S01]  /*3d7f0*/  LDL.LU R22, [R1+0x4c] ;  /* 0x00004c0001167983 */ /* 0x000f220000300800 */
[----:B------:R-:W4:Y:S01]  /*3d800*/  LDL.LU R23, [R1+0x48] ;  /* 0x0000480001177983 */ /* 0x000f220000300800 */
[----:B------:R-:W4:Y:S02]  /*3d810*/  LDL.LU R24, [R1+0x44] ;  /* 0x0000440001187983 */ /* 0x000f240000300800 */
[----:B------:R-:W4:Y:S01]  /*3d820*/  LDL.LU R25, [R1+0x13ac] ;  /* 0x0013ac0001197983 */ /* 0x000f220000300800 */
[----:B---3--:R0:W-:Y:S04]  /*3d830*/  STS.U16 [R4+0x18700], R27 ;  /* 0x0187001b04007388 */ /* 0x0081e80000000400 */
        /* <DEDUP_REMOVED lines=15> */
[----:B0-----:R-:W2:Y:S04]  /*3d930*/  LDL.LU R0, [R1+0x139c] ;  /* 0x00139c0001007983 */ /* 0x001ea80000300800 */
[----:B------:R-:W-:Y:S01]  /*3d940*/  STS.U16 [R4+0x1c580], R10 ;  /* 0x01c5800a04007388 */ /* 0x000fe20000000400 */
[----:B------:R-:W-:Y:S03]  /*3d950*/  STS.U16 [R4+0x1c600], R11 ;  /* 0x01c6000b04007388 */ /* 0x000fe60000000400 */
[----:B----4-:R-:W-:Y:S04]  /*3d960*/  STS.U16 [R4+0x1c680], R12 ;  /* 0x01c6800c04007388 */ /* 0x010fe80000000400 */
[----:B------:R0:W-:Y:S04]  /*3d970*/  STS.U16 [R4+0x1c700], R26 ;  /* 0x01c7001a04007388 */ /* 0x0001e80000000400 */
[----:B0-----:R-:W0:Y:S01]  /*3d980*/  S2R R26, SR_TID.X ;  /* 0x00000000001a7919 */ /* 0x001e220000002100 */
        /* <DEDUP_REMOVED lines=8> */
[----:B------:R-:W-:Y:S01]  /*3da10*/  STS.U16 [R4+0x1e780], R24 ;  /* 0x01e7801804007388 */ /* 0x000fe20000000400 */
[----:B0-----:R-:W-:-:S05]  /*3da20*/  LOP3.LUT R26, R26, 0x3f, RZ, 0xc0, !PT ;  /* 0x0000003f1a1a7812 */ /* 0x001fca00078ec0ff */
[----:B------:R-:W-:-:S05]  /*3da30*/  IMAD.SHL.U32 R3, R26, 0x2, RZ ;  /* 0x000000021a037824 */ /* 0x000fca00078e00ff */
[----:B------:R-:W-:Y:S01]  /*3da40*/  LOP3.LUT R3, R3, 0x20, RZ, 0x3c, !PT ;  /* 0x0000002003037812 */ /* 0x000fe200078e3cff */
[----:B------:R-:W-:Y:S04]  /*3da50*/  STL [R1+0x38d0], R26 ;  /* 0x0038d01a01007387 */ /* 0x000fe80000100800 */
[----:B------:R-:W-:Y:S04]  /*3da60*/  STS.U16 [R3+0x800], R25 ;  /* 0x0008001903007388 */ /* 0x000fe80000000400 */
[----:B---3--:R-:W-:Y:S01]  /*3da70*/  STS.U16 [R3+0x880], R27 ;  /* 0x0008801b03007388 */ /* 0x008fe20000000400 */
[----:B------:R0:W-:Y:S03]  /*3da80*/  STS.U16 [R3+0x900], R28 ;  /* 0x0009001c03007388 */ /* 0x0001e60000000400 */
[----:B0-----:R-:W3:Y:S04]  /*3da90*/  LDL.LU R28, [R1+0x1394] ;  /* 0x00139400011c7983 */ /* 0x001ee80000300800 */
[----:B---3--:R0:W-:Y:S04]  /*3daa0*/  STL [R1+0x38e4], R28 ;  /* 0x0038e41c01007387 */ /* 0x0081e80000100800 */
[----:B0-----:R-:W3:Y:S01]  /*3dab0*/  LDL.LU R28, [R1+0x1398] ;  /* 0x00139800011c7983 */ /* 0x001ee20000300800 */
[----:B------:R-:W4:Y:S02]  /*3dac0*/  LDL.LU R26, [R1+0x12ac] ;  /* 0x0012ac00011a7983 */ /* 0x000f240000300800 */
[----:B------:R-:W-:Y:S02]  /*3dad0*/  STS.U16 [R3+0x980], R29 ;  /* 0x0009801d03007388 */ /* 0x000fe40000000400 */
[----:B--2---:R-:W-:Y:S01]  /*3dae0*/  STS.U16 [R3+0xa00], R0 ;  /* 0x000a000003007388 */ /* 0x004fe20000000400 */
[----:B----4-:R0:W-:Y:S04]  /*3daf0*/  STL [R1+0x38e0], R26 ;  /* 0x0038e01a01007387 */ /* 0x0101e80000100800 */
[----:B0-----:R-:W2:Y:S01]  /*3db00*/  LDL.LU R26, [R1+0x1390] ;  /* 0x00139000011a7983 */ /* 0x001ea20000300800 */
[----:B------:R-:W4:Y:S02]  /*3db10*/  LDL.LU R2, [R1+0x12a8] ;  /* 0x0012a80001027983 */ /* 0x000f240000300800 */
[----:B------:R-:W2:Y:S02]  /*3db20*/  LDL.LU R13, [R1+0x12a4] ;  /* 0x0012a400010d7983 */ /* 0x000ea40000300800 */
[----:B------:R-:W2:Y:S01]  /*3db30*/  LDL.LU R15, [R1+0x12a0] ;  /* 0x0012a000010f7983 */ /* 0x000ea20000300800 */
[----:B------:R-:W2:Y:S01]  /*3db40*/  LDL.LU R14, [R1+0x129c] ;  /* 0x00129c00010e7983 */ /* 0x000ea20000300800 */
[----:B------:R-:W2:Y:S02]  /*3db50*/  LDL.LU R4, [R1+0x1298] ;  /* 0x0012980001047983 */ /* 0x000ea40000300800 */
        /* <DEDUP_REMOVED lines=20> */
[----:B------:R-:W2:Y:S01]  /*3dca0*/  LDL.LU R0, [R1+0xfa4] ;  /* 0x000fa40001007983 */ /* 0x000ea20000300800 */
[----:B---3--:R0:W-:Y:S04]  /*3dcb0*/  STS.U16 [R3+0xa80], R28 ;  /* 0x000a801c03007388 */ /* 0x0081e80000000400 */
[----:B0-----:R-:W3:Y:S04]  /*3dcc0*/  LDL.LU R28, [R1+0x38e4] ;  /* 0x0038e400011c7983 */ /* 0x001ee80000300800 */
[----:B---3--:R0:W-:Y:S01]  /*3dcd0*/  STS.U16 [R3+0xb00], R28 ;  /* 0x000b001c03007388 */ /* 0x0081e20000000400 */
[----:B--2---:R1:W-:Y:S03]  /*3dce0*/  STS.U16 [R3+0xb80], R26 ;  /* 0x000b801a03007388 */ /* 0x0043e60000000400 */
[----:B0-----:R-:W2:Y:S01]  /*3dcf0*/  LDL.LU R28, [R1+0xfa0] ;  /* 0x000fa000011c7983 */ /* 0x001ea20000300800 */
[----:B-1----:R-:W3:Y:S03]  /*3dd00*/  LDL.LU R26, [R1+0x38e0] ;  /* 0x0038e000011a7983 */ /* 0x002ee60000300800 */
[----:B---3--:R-:W-:Y:S01]  /*3dd10*/  STS.U16 [R3+0x2800], R26 ;  /* 0x0028001a03007388 */ /* 0x008fe20000000400 */
[----:B----4-:R-:W-:Y:S02]  /*3dd20*/  STS.U16 [R3+0x2880], R2 ;  /* 0x0028800203007388 */ /* 0x010fe40000000400 */
        /* <DEDUP_REMOVED lines=23> */
[----:B------:R0:W-:Y:S02]  /*3dea0*/  STS.U16 [R3+0x8880], R29 ;  /* 0x0088801d03007388 */ /* 0x0001e40000000400 */
[----:B------:R1:W-:Y:S01]  /*3deb0*/  STS.U16 [R3+0x8900], R0 ;  /* 0x0089000003007388 */ /* 0x0003e20000000400 */
[----:B0-----:R-:W3:Y:S01]  /*3dec0*/  LDL.LU R29, [R1+0xf9c] ;  /* 0x000f9c00011d7983 */ /* 0x001ee20000300800 */
[----:B-1----:R-:W4:Y:S02]  /*3ded0*/  LDL.LU R0, [R1+0xf98] ;  /* 0x000f980001007983 */ /* 0x002f240000300800 */
[----:B------:R-:W3:Y:S02]  /*3dee0*/  LDL.LU R26, [R1+0xf90] ;  /* 0x000f9000011a7983 */ /* 0x000ee40000300800 */
[----:B--2---:R-:W-:Y:S01]  /*3def0*/  STS.U16 [R3+0x8980], R28 ;  /* 0x0089801c03007388 */ /* 0x004fe20000000400 */
[----:B---3--:R0:W-:Y:S04]  /*3df00*/  STL [R1+0x38dc], R26 ;  /* 0x0038dc1a01007387 */ /* 0x0081e80000100800 */
[----:B0-----:R-:W2:Y:S01]  /*3df10*/  LDL.LU R26, [R1+0xf94] ;  /* 0x000f9400011a7983 */ /* 0x001ea20000300800 */
[----:B------:R-:W3:Y:S02]  /*3df20*/  LDL.LU R2, [R1+0xeac] ;  /* 0x000eac0001027983 */ /* 0x000ee40000300800 */
[----:B------:R-:W3:Y:S02]  /*3df30*/  LDL.LU R13, [R1+0xea8] ;  /* 0x000ea800010d7983 */ /* 0x000ee40000300800 */
[----:B------:R-:W3:Y:S01]  /*3df40*/  LDL.LU R15, [R1+0xea4] ;  /* 0x000ea400010f7983 */ /* 0x000ee20000300800 */
[----:B------:R-:W3:Y:S01]  /*3df50*/  LDL.LU R14, [R1+0xea0] ;  /* 0x000ea000010e7983 */ /* 0x000ee20000300800 */
        /* <DEDUP_REMOVED lines=20> */
[----:B------:R-:W3:Y:S03]  /*3e0a0*/  LDL.LU R28, [R1+0xbac] ;  /* 0x000bac00011c7983 */ /* 0x000ee60000300800 */
[----:B------:R0:W-:Y:S01]  /*3e0b0*/  STS.U16 [R3+0x8a00], R29 ;  /* 0x008a001d03007388 */ /* 0x0001e20000000400 */
[----:B----4-:R1:W-:Y:S03]  /*3e0c0*/  STS.U16 [R3+0x8a80], R0 ;  /* 0x008a800003007388 */ /* 0x0103e60000000400 */
[----:B0-----:R-:W4:Y:S01]  /*3e0d0*/  LDL.LU R29, [R1+0xba8] ;  /* 0x000ba800011d7983 */ /* 0x001f220000300800 */
[----:B-1----:R-:W3:Y:S03]  /*3e0e0*/  LDL.LU R0, [R1+0xba4] ;  /* 0x000ba40001007983 */ /* 0x002ee60000300800 */
[----:B--2---:R0:W-:Y:S04]  /*3e0f0*/  STS.U16 [R3+0x8b00], R26 ;  /* 0x008b001a03007388 */ /* 0x0041e80000000400 */
[----:B0-----:R-:W2:Y:S04]  /*3e100*/  LDL.LU R26, [R1+0x38dc] ;  /* 0x0038dc00011a7983 */ /* 0x001ea80000300800 */
[----:B--2---:R-:W-:Y:S01]  /*3e110*/  STS.U16 [R3+0x8b80], R26 ;  /* 0x008b801a03007388 */ /* 0x004fe20000000400 */
[----:B---3--:R-:W-:Y:S02]  /*3e120*/  STS.U16 [R3+0xa800], R2 ;  /* 0x00a8000203007388 */ /* 0x008fe40000000400 */
        /* <DEDUP_REMOVED lines=22> */
[----:B------:R0:W-:Y:S01]  /*3e290*/  STS.U16 [R3+0xeb80], R27 ;  /* 0x00eb801b03007388 */ /* 0x0001e20000000400 */
[----:B------:R1:W-:Y:S03]  /*3e2a0*/  STS.U16 [R3+0x10800], R28 ;  /* 0x0108001c03007388 */ /* 0x0003e60000000400 */
[----:B0-----:R-:W2:Y:S01]  /*3e2b0*/  LDL.LU R27, [R1+0xba0] ;  /* 0x000ba000011b7983 */ /* 0x001ea20000300800 */
[----:B-1----:R-:W3:Y:S02]  /*3e2c0*/  LDL.LU R28, [R1+0xb9c] ;  /* 0x000b9c00011c7983 */ /* 0x002ee40000300800 */
[----:B------:R-:W2:Y:S02]  /*3e2d0*/  LDL.LU R26, [R1+0xb94] ;  /* 0x000b9400011a7983 */ /* 0x000ea40000300800 */
[----:B----4-:R-:W-:Y:S01]  /*3e2e0*/  STS.U16 [R3+0x10880], R29 ;  /* 0x0108801d03007388 */ /* 0x010fe20000000400 */
[----:B------:R-:W-:Y:S04]  /*3e2f0*/  STS.U16 [R3+0x10900], R0 ;  /* 0x0109000003007388 */ /* 0x000fe80000000400 */
[----:B--2---:R0:W-:Y:S04]  /*3e300*/  STL [R1+0x38d8], R26 ;  /* 0x0038d81a01007387 */ /* 0x0041e80000100800 */
        /* <DEDUP_REMOVED lines=25> */
[----:B------:R0:W-:Y:S01]  /*3e4a0*/  STS.U16 [R3+0x10980], R27 ;  /* 0x0109801b03007388 */ /* 0x0001e20000000400 */
[----:B------:R-:W4:Y:S02]  /*3e4b0*/  LDL.LU R25, [R1+0x444] ;  /* 0x0004440001197983 */ /* 0x000f240000300800 */
[----:B---3--:R1:W-:Y:S01]  /*3e4c0*/  STS.U16 [R3+0x10a00], R28 ;  /* 0x010a001c03007388 */ /* 0x0083e20000000400 */
[----:B0-----:R-:W3:Y:S01]  /*3e4d0*/  LDL.LU R27, [R1+0x360] ;  /* 0x00036000011b7983 */ /* 0x001ee20000300800 */
[----:B-1----:R-:W3:Y:S03]  /*3e4e0*/  LDL.LU R28, [R1+0x35c] ;  /* 0x00035c00011c7983 */ /* 0x002ee60000300800 */
[----:B--2---:R0:W-:Y:S04]  /*3e4f0*/  STS.U16 [R3+0x10a80], R26 ;  /* 0x010a801a03007388 */ /* 0x0041e80000000400 */
[----:B0-----:R-:W2:Y:S04]  /*3e500*/  LDL.LU R26, [R1+0x38d8] ;  /* 0x0038d800011a7983 */ /* 0x001ea80000300800 */
[----:B--2---:R-:W-:Y:S01]  /*3e510*/  STS.U16 [R3+0x10b00], R26 ;  /* 0x010b001a03007388 */ /* 0x004fe20000000400 */
        /* <DEDUP_REMOVED lines=22> */
[----:B------:R0:W-:Y:S01]  /*3e680*/  STS.U16 [R3+0x16a80], R29 ;  /* 0x016a801d03007388 */ /* 0x0001e20000000400 */
[----:B------:R1:W-:Y:S04]  /*3e690*/  STS.U16 [R3+0x16b00], R0 ;  /* 0x016b000003007388 */ /* 0x0003e80000000400 */
[----:B0-----:R-:W2:Y:S01]  /*3e6a0*/  LDL.LU R29, [R1+0x358] ;  /* 0x00035800011d7983 */ /* 0x001ea20000300800 */
[----:B-1----:R-:W4:Y:S02]  /*3e6b0*/  LDL.LU R0, [R1+0x354] ;  /* 0x0003540001007983 */ /* 0x002f240000300800 */
[----:B------:R-:W2:Y:S02]  /*3e6c0*/  LDL.LU R26, [R1+0x34c] ;  /* 0x00034c00011a7983 */ /* 0x000ea40000300800 */
[----:B------:R-:W-:Y:S01]  /*3e6d0*/  STS.U16 [R3+0x16b80], R25 ;  /* 0x016b801903007388 */ /* 0x000fe20000000400 */
[----:B---3--:R-:W-:Y:S04]  /*3e6e0*/  STS.U16 [R3+0x18800], R27 ;  /* 0x0188001b03007388 */ /* 0x008fe80000000400 */
[----:B--2---:R0:W-:Y:S04]  /*3e6f0*/  STL [R1+0x38d4], R26 ;  /* 0x0038d41a01007387 */ /* 0x0041e80000100800 */
        /* <DEDUP_REMOVED lines=24> */
[----:B------:R0:W-:Y:S04]  /*3e880*/  STS.U16 [R3+0x18880], R28 ;  /* 0x0188801c03007388 */ /* 0x0001e80000000400 */
[----:B------:R-:W3:Y:S01]  /*3e890*/  LDL.LU R27, [R1+0x2c] ;  /* 0x00002c00011b7983 */ /* 0x000ee20000300800 */
[----:B------:R1:W-:Y:S02]  /*3e8a0*/  STS.U16 [R3+0x18900], R29 ;  /* 0x0189001d03007388 */ /* 0x0003e40000000400 */
[----:B----4-:R4:W-:Y:S01]  /*3e8b0*/  STS.U16 [R3+0x18980], R0 ;  /* 0x0189800003007388 */ /* 0x0109e20000000400 */
[----:B0-----:R-:W3:Y:S01]  /*3e8c0*/  LDL.LU R28, [R1+0x28] ;  /* 0x00002800011c7983 */ /* 0x001ee20000300800 */
[----:B-1----:R-:W3:Y:S02]  /*3e8d0*/  LDL.LU R29, [R1+0x24] ;  /* 0x00002400011d7983 */ /* 0x002ee40000300800 */
[----:B----4-:R-:W4:Y:S01]  /*3e8e0*/  LDL.LU R0, [R1+0x138c] ;  /* 0x00138c0001007983 */ /* 0x010f220000300800 */
[----:B--2---:R0:W-:Y:S04]  /*3e8f0*/  STS.U16 [R3+0x18a00], R26 ;  /* 0x018a001a03007388 */ /* 0x0041e80000000400 */
[----:B0-----:R-:W2:Y:S04]  /*3e900*/  LDL.LU R26, [R1+0x38d4] ;  /* 0x0038d400011a7983 */ /* 0x001ea80000300800 */
[----:B--2---:R0:W-:Y:S01]  /*3e910*/  STS.U16 [R3+0x18a80], R26 ;  /* 0x018a801a03007388 */ /* 0x0041e20000000400 */
[----:B---3--:R-:W-:Y:S02]  /*3e920*/  STS.U16 [R3+0x18b00], R2 ;  /* 0x018b000203007388 */ /* 0x008fe40000000400 */
[----:B------:R1:W-:Y:S01]  /*3e930*/  STS.U16 [R3+0x18b80], R13 ;  /* 0x018b800d03007388 */ /* 0x0003e20000000400 */
[----:B0-----:R-:W2:Y:S01]  /*3e940*/  LDL.LU R26, [R1+0x38d0] ;  /* 0x0038d000011a7983 */ /* 0x001ea20000300800 */
[----:B-1----:R-:W3:Y:S03]  /*3e950*/  LDL.LU R13, [R1+0x137c] ;  /* 0x00137c00010d7983 */ /* 0x002ee60000300800 */
[----:B---3--:R0:W-:Y:S04]  /*3e960*/  STL [R1+0x38c4], R13 ;  /* 0x0038c40d01007387 */ /* 0x0081e80000100800 */
[----:B0-----:R-:W3:Y:S04]  /*3e970*/  LDL.LU R13, [R1+0x1380] ;  /* 0x00138000010d7983 */ /* 0x001ee80000300800 */
[----:B---3--:R0:W-:Y:S04]  /*3e980*/  STL [R1+0x38c8], R13 ;  /* 0x0038c80d01007387 */ /* 0x0081e80000100800 */
[----:B0-----:R-:W3:Y:S01]  /*3e990*/  LDL.LU R13, [R1+0x1384] ;  /* 0x00138400010d7983 */ /* 0x001ee20000300800 */
        /* <DEDUP_REMOVED lines=23> */
[----:B------:R-:W-:Y:S04]  /*3eb10*/  STS.U16 [R3+0x1eb80], R29 ;  /* 0x01eb801d03007388 */ /* 0x000fe80000000400 */
[----:B---3--:R0:W-:Y:S04]  /*3eb20*/  STL [R1+0x38cc], R13 ;  /* 0x0038cc0d01007387 */ /* 0x0081e80000100800 */
        /* <DEDUP_REMOVED lines=15> */
[----:B------:R-:W3:Y:S02]  /*3ec20*/  LDL.LU R18, [R1+0x1180] ;  /* 0x0011800001127983 */ /* 0x000ee40000300800 */
[----:B--2---:R-:W-:Y:S01]  /*3ec30*/  IMAD.SHL.U32 R2, R26, 0x2, RZ ;  /* 0x000000021a027824 */ /* 0x004fe200078e00ff */
[----:B------:R-:W2:Y:S01]  /*3ec40*/  LDL.LU R19, [R1+0x117c] ;  /* 0x00117c0001137983 */ /* 0x000ea20000300800 */
[----:B------:R-:W2:Y:S02]  /*3ec50*/  LDL.LU R20, [R1+0x1178] ;  /* 0x0011780001147983 */ /* 0x000ea40000300800 */
[----:B------:R-:W2:Y:S02]  /*3ec60*/  LDL.LU R21, [R1+0x1174] ;  /* 0x0011740001157983 */ /* 0x000ea40000300800 */
[----:B------:R-:W2:Y:S01]  /*3ec70*/  LDL.LU R22, [R1+0x1170] ;  /* 0x0011700001167983 */ /* 0x000ea20000300800 */
[----:B------:R-:W2:Y:S01]  /*3ec80*/  LDL.LU R23, [R1+0x108c] ;  /* 0x00108c0001177983 */ /* 0x000ea20000300800 */
[----:B------:R-:W-:Y:S01]  /*3ec90*/  LOP3.LUT R2, R2, 0x30, RZ, 0x3c, !PT ;  /* 0x0000003002027812 */ /* 0x000fe200078e3cff */
[----:B------:R-:W2:Y:S02]  /*3eca0*/  LDL.LU R24, [R1+0x1088] ;  /* 0x0010880001187983 */ /* 0x000ea40000300800 */
[----:B------:R-:W2:Y:S01]  /*3ecb0*/  LDL.LU R25, [R1+0x1084] ;  /* 0x0010840001197983 */ /* 0x000ea20000300800 */
[----:B------:R-:W2:Y:S01]  /*3ecc0*/  LDL.LU R26, [R1+0x1080] ;  /* 0x00108000011a7983 */ /* 0x000ea20000300800 */
[----:B------:R-:W2:Y:S02]  /*3ecd0*/  LDL.LU R27, [R1+0x107c] ;  /* 0x00107c00011b7983 */ /* 0x000ea40000300800 */
[----:B------:R-:W2:Y:S01]  /*3ece0*/  LDL.LU R28, [R1+0x1078] ;  /* 0x00107800011c7983 */ /* 0x000ea20000300800 */
[----:B----4-:R0:W-:Y:S01]  /*3ecf0*/  STS.U16 [R2+0xc00], R0 ;  /* 0x000c000002007388 */ /* 0x0101e20000000400 */
[----:B------:R-:W4:Y:S03]  /*3ed00*/  LDL.LU R29, [R1+0x1074] ;  /* 0x00107400011d7983 */ /* 0x000f260000300800 */
[----:B0-----:R-:W2:Y:S04]  /*3ed10*/  LDL.LU R0, [R1+0x1070] ;  /* 0x0010700001007983 */ /* 0x001ea80000300800 */
[----:B---3--:R0:W-:Y:S04]  /*3ed20*/  STS.U16 [R2+0xc80], R13 ;  /* 0x000c800d02007388 */ /* 0x0081e80000000400 */
[----:B0-----:R-:W3:Y:S04]  /*3ed30*/  LDL.LU R13, [R1+0x38cc] ;  /* 0x0038cc00010d7983 */ /* 0x001ee80000300800 */
[----:B---3--:R0:W-:Y:S04]  /*3ed40*/  STS.U16 [R2+0xd00], R13 ;  /* 0x000d000d02007388 */ /* 0x0081e80000000400 */
[----:B0-----:R-:W3:Y:S04]  /*3ed50*/  LDL.LU R13, [R1+0x38c8] ;  /* 0x0038c800010d7983 */ /* 0x001ee80000300800 */
[----:B---3--:R0:W-:Y:S04]  /*3ed60*/  STS.U16 [R2+0xd80], R13 ;  /* 0x000d800d02007388 */ /* 0x0081e80000000400 */
[----:B0-----:R-:W3:Y:S04]  /*3ed70*/  LDL.LU R13, [R1+0x38c4] ;  /* 0x0038c400010d7983 */ /* 0x001ee80000300800 */
[----:B---3--:R-:W-:Y:S01]  /*3ed80*/  STS.U16 [R2+0xe00], R13 ;  /* 0x000e000d02007388 */ /* 0x008fe20000000400 */
        /* <DEDUP_REMOVED lines=15> */
[----:B--2---:R-:W-:Y:S01]  /*3ee80*/  STS.U16 [R2+0x4e00], R19 ;  /* 0x004e001302007388 */ /* 0x004fe20000000400 */
        /* <DEDUP_REMOVED lines=9> */
[----:B----4-:R0:W-:Y:S02]  /*3ef20*/  STS.U16 [R2+0x6f00], R29 ;  /* 0x006f001d02007388 */ /* 0x0101e40000000400 */
[----:B0-----:R-:W2:Y:S01]  /*3ef30*/  LDL.LU R29, [R1+0xf8c] ;  /* 0x000f8c00011d7983 */ /* 0x001ea20000300800 */
[----:B------:R-:W3:Y:S03]  /*3ef40*/  LDL.LU R13, [R1+0xf80] ;  /* 0x000f8000010d7983 */ /* 0x000ee60000300800 */
[----:B---3--:R0:W-:Y:S04]  /*3ef50*/  STL [R1+0x38bc], R13 ;  /* 0x0038bc0d01007387 */ /* 0x0081e80000100800 */
[----:B0-----:R-:W3:Y:S01]  /*3ef60*/  LDL.LU R13, [R1+0xf84] ;  /* 0x000f8400010d7983 */ /* 0x001ee20000300800 */
[----:B------:R-:W-:Y:S03]  /*3ef70*/  STS.U16 [R2+0x6f80], R0 ;  /* 0x006f800002007388 */ /* 0x000fe60000000400 */
[----:B---3--:R0:W-:Y:S04]  /*3ef80*/  STL [R1+0x38c0], R13 ;  /* 0x0038c00d01007387 */ /* 0x0081e80000100800 */
[----:B0-----:R-:W3:Y:S01]  /*3ef90*/  LDL.LU R13, [R1+0xf88] ;  /* 0x000f8800010d7983 */ /* 0x001ee20000300800 */
        /* <DEDUP_REMOVED lines=24> */
[----:B------:R-:W4:Y:S03]  /*3f120*/  LDL.LU R0, [R1+0xc7c] ;  /* 0x000c7c0001007983 */ /* 0x000f260000300800 */
[----:B--2---:R0:W-:Y:S01]  /*3f130*/  STS.U16 [R2+0x8c00], R29 ;  /* 0x008c001d02007388 */ /* 0x0041e20000000400 */
[----:B------:R-:W2:Y:S03]  /*3f140*/  LDL.LU R28, [R1+0xc78] ;  /* 0x000c7800011c7983 */ /* 0x000ea60000300800 */
[----:B0-----:R-:W2:Y:S04]  /*3f150*/  LDL.LU R29, [R1+0xc74] ;  /* 0x000c7400011d7983 */ /* 0x001ea80000300800 */
[----:B---3--:R0:W-:Y:S04]  /*3f160*/  STS.U16 [R2+0x8c80], R13 ;  /* 0x008c800d02007388 */ /* 0x0081e80000000400 */
[----:B0-----:R-:W3:Y:S04]  /*3f170*/  LDL.LU R13, [R1+0x38c0] ;  /* 0x0038c000010d7983 */ /* 0x001ee80000300800 */
[----:B---3--:R0:W-:Y:S04]  /*3f180*/  STS.U16 [R2+0x8d00], R13 ;  /* 0x008d000d02007388 */ /* 0x0081e80000000400 */
[----:B0-----:R-:W3:Y:S04]  /*3f190*/  LDL.LU R13, [R1+0x38bc] ;  /* 0x0038bc00010d7983 */ /* 0x001ee80000300800 */
        /* <DEDUP_REMOVED lines=25> */
[----:B------:R0:W-:Y:S03]  /*3f330*/  STS.U16 [R2+0xee00], R0 ;  /* 0x00ee000002007388 */ /* 0x0001e60000000400 */
[----:B0-----:R-:W3:Y:S01]  /*3f340*/  LDL.LU R0, [R1+0xc70] ;  /* 0x000c700001007983 */ /* 0x001ee20000300800 */
[----:B------:R-:W4:Y:S03]  /*3f350*/  LDL.LU R13, [R1+0xb84] ;  /* 0x000b8400010d7983 */ /* 0x000f260000300800 */
[----:B----4-:R0:W-:Y:S04]  /*3f360*/  STL [R1+0x38b4], R13 ;  /* 0x0038b40d01007387 */ /* 0x0101e80000100800 */
[----:B0-----:R-:W4:Y:S01]  /*3f370*/  LDL.LU R13, [R1+0xb88] ;  /* 0x000b8800010d7983 */ /* 0x001f220000300800 */
[----:B--2---:R-:W-:Y:S02]  /*3f380*/  STS.U16 [R2+0xee80], R28 ;  /* 0x00ee801c02007388 */ /* 0x004fe40000000400 */
[----:B------:R-:W-:Y:S01]  /*3f390*/  STS.U16 [R2+0xef00], R29 ;  /* 0x00ef001d02007388 */ /* 0x000fe20000000400 */
[----:B----4-:R0:W-:Y:S04]  /*3f3a0*/  STL [R1+0x38b8], R13 ;  /* 0x0038b80d01007387 */ /* 0x0101e80000100800 */
        /* <DEDUP_REMOVED lines=26> */
[----:B---3--:R0:W-:Y:S01]  /*3f550*/  STS.U16 [R2+0xef80], R0 ;  /* 0x00ef800002007388 */ /* 0x0081e20000000400 */
[----:B------:R-:W3:Y:S03]  /*3f560*/  LDL.LU R28, [R1+0x430] ;  /* 0x00043000011c7983 */ /* 0x000ee60000300800 */
[----:B0-----:R-:W3:Y:S04]  /*3f570*/  LDL.LU R0, [R1+0x42c] ;  /* 0x00042c0001007983 */ /* 0x001ee80000300800 */
[----:B--2---:R0:W-:Y:S04]  /*3f580*/  STS.U16 [R2+0x10c00], R13 ;  /* 0x010c000d02007388 */ /* 0x0041e80000000400 */
[----:B0-----:R-:W2:Y:S04]  /*3f590*/  LDL.LU R13, [R1+0x38b8] ;  /* 0x0038b800010d7983 */ /* 0x001ea80000300800 */
        /* <DEDUP_REMOVED lines=25> */
[----:B------:R0:W-:Y:S02]  /*3f730*/  STS.U16 [R2+0x16c80], R29 ;  /* 0x016c801d02007388 */ /* 0x0001e40000000400 */
[----:B0-----:R-:W2:Y:S01]  /*3f740*/  LDL.LU R29, [R1+0x428] ;  /* 0x00042800011d7983 */ /* 0x001ea20000300800 */
[----:B------:R-:W4:Y:S03]  /*3f750*/  LDL.LU R13, [R1+0x33c] ;  /* 0x00033c00010d7983 */ /* 0x000f260000300800 */
[----:B----4-:R0:W-:Y:S04]  /*3f760*/  STL [R1+0x38ac], R13 ;  /* 0x0038ac0d01007387 */ /* 0x0101e80000100800 */
[----:B0-----:R-:W4:Y:S04]  /*3f770*/  LDL.LU R13, [R1+0x340] ;  /* 0x00034000010d7983 */ /* 0x001f280000300800 */
[----:B------:R-:W-:Y:S01]  /*3f780*/  STS.U16 [R2+0x16d00], R26 ;  /* 0x016d001a02007388 */ /* 0x000fe20000000400 */
[----:B------:R-:W-:Y:S02]  /*3f790*/  STS.U16 [R2+0x16d80], R27 ;  /* 0x016d801b02007388 */ /* 0x000fe40000000400 */
[----:B---3--:R-:W-:Y:S02]  /*3f7a0*/  STS.U16 [R2+0x16e00], R28 ;  /* 0x016e001c02007388 */ /* 0x008fe40000000400 */
[----:B------:R-:W-:Y:S01]  /*3f7b0*/  STS.U16 [R2+0x16e80], R0 ;  /* 0x016e800002007388 */ /* 0x000fe20000000400 */
[----:B----4-:R0:W-:Y:S04]  /*3f7c0*/  STL [R1+0x38b0], R13 ;  /* 0x0038b00d01007387 */ /* 0x0101e80000100800 */
        /* <DEDUP_REMOVED lines=33> */
[----:B---3--:R0:W-:Y:S04]  /*3f9e0*/  STS.U16 [R2+0x18c80], R13 ;  /* 0x018c800d02007388 */ /* 0x0081e80000000400 */
[----:B0-----:R-:W3:Y:S04]  /*3f9f0*/  LDL.LU R13, [R1+0x4] ;  /* 0x00000400010d7983 */ /* 0x001ee80000300800 */
[----:B---3--:R0:W-:Y:S04]  /*3fa00*/  STL [R1+0x38a4], R13 ;  /* 0x0038a40d01007387 */ /* 0x0081e80000100800 */
[----:B0-----:R-:W3:Y:S01]  /*3fa10*/  LDL.LU R13, [R1+0x8] ;  /* 0x00000800010d7983 */ /* 0x001ee20000300800 */
        /* <DEDUP_REMOVED lines=18> */
[----:B------:R-:W4:Y:S02]  /*3fb40*/  LDL.LU R15, [R1+0x136c] ;  /* 0x00136c00010f7983 */ /* 0x000f240000300800 */
[----:B------:R-:W-:Y:S02]  /*3fb50*/  STS.U16 [R2+0x1cd00], R20 ;  /* 0x01cd001402007388 */ /* 0x000fe40000000400 */
[----:B------:R-:W-:Y:S01]  /*3fb60*/  STS.U16 [R2+0x1cd80], R21 ;  /* 0x01cd801502007388 */ /* 0x000fe20000000400 */
[----:B------:R-:W-:Y:S01]  /*3fb70*/  STS.U16 [R2+0x1ce00], R22 ;  /* 0x01ce001602007388 */ /* 0x000fe20000000400 */
[----:B------:R-:W-:Y:S02]  /*3fb80*/  STS.U16 [R2+0x1ce80], R23 ;  /* 0x01ce801702007388 */ /* 0x000fe40000000400 */
[----:B------:R0:W-:Y:S02]  /*3fb90*/  STS.U16 [R2+0x1cf00], R0 ;  /* 0x01cf000002007388 */ /* 0x0001e40000000400 */
[----:B0-----:R-:W0:Y:S01]  /*3fba0*/  S2R R0, SR_TID.X ;  /* 0x0000000000007919 */ /* 0x001e220000002100 */
[----:B------:R-:W-:Y:S02]  /*3fbb0*/  STS.U16 [R2+0x1cf80], R24 ;  /* 0x01cf801802007388 */ /* 0x000fe40000000400 */
[----:B------:R-:W-:Y:S02]  /*3fbc0*/  STS.U16 [R2+0x1ec00], R25 ;  /* 0x01ec001902007388 */ /* 0x000fe40000000400 */
[----:B------:R-:W-:Y:S01]  /*3fbd0*/  STS.U16 [R2+0x1ec80], R26 ;  /* 0x01ec801a02007388 */ /* 0x000fe20000000400 */
[----:B------:R-:W-:Y:S01]  /*3fbe0*/  STS.U16 [R2+0x1ed00], R27 ;  /* 0x01ed001b02007388 */ /* 0x000fe20000000400 */
[----:B--2---:R-:W-:Y:S02]  /*3fbf0*/  STS.U16 [R2+0x1ed80], R28 ;  /* 0x01ed801c02007388 */ /* 0x004fe40000000400 */
[----:B------:R1:W-:Y:S01]  /*3fc00*/  STS.U16 [R2+0x1ee00], R29 ;  /* 0x01ee001d02007388 */ /* 0x0003e20000000400 */
[----:B0-----:R-:W-:-:S05]  /*3fc10*/  LOP3.LUT R0, R0, 0x3f, RZ, 0xc0, !PT ;  /* 0x0000003f00007812 */ /* 0x001fca00078ec0ff */
[C---:B-1----:R-:W-:Y:S01]  /*3fc20*/  IMAD.SHL.U32 R2, R0.reuse, 0x2, RZ ;  /* 0x0000000200027824 */ /* 0x042fe200078e00ff */
[----:B----4-:R0:W-:Y:S01]  /*3fc30*/  STL [R1+0x38a0], R15 ;  /* 0x0038a00f01007387 */ /* 0x0101e20000100800 */
[----:B------:R-:W2:Y:S02]  /*3fc40*/  LDL.LU R14, [R1+0x1368] ;  /* 0x00136800010e7983 */ /* 0x000ea40000300800 */
[----:B------:R-:W4:Y:S02]  /*3fc50*/  LDL.LU R3, [R1+0x1364] ;  /* 0x0013640001037983 */ /* 0x000f240000300800 */
        /* <DEDUP_REMOVED lines=14> */
[----:B0-----:R-:W-:-:S02]  /*3fd40*/  IMAD.SHL.U32 R15, R0, 0x2, RZ ;  /* 0x00000002000f7824 */ /* 0x001fc400078e00ff */
[----:B------:R-:W2:Y:S02]  /*3fd50*/  LDL.LU R21, [R1+0x1168] ;  /* 0x0011680001157983 */ /* 0x000ea40000300800 */
[----:B------:R-:W2:Y:S01]  /*3fd60*/  LDL.LU R22, [R1+0x1164] ;  /* 0x0011640001167983 */ /* 0x000ea20000300800 */
[----:B------:R-:W2:Y:S01]  /*3fd70*/  LDL.LU R23, [R1+0x1160] ;  /* 0x0011600001177983 */ /* 0x000ea20000300800 */
[----:B------:R-:W2:Y:S02]  /*3fd80*/  LDL.LU R24, [R1+0x115c] ;  /* 0x00115c0001187983 */ /* 0x000ea40000300800 */
[----:B------:R-:W2:Y:S01]  /*3fd90*/  LDL.LU R25, [R1+0x1158] ;  /* 0x0011580001197983 */ /* 0x000ea20000300800 */
[----:B------:R-:W-:Y:S01]  /*3fda0*/  LOP3.LUT R15, R15, 0x30, RZ, 0x3c, !PT ;  /* 0x000000300f0f7812 */ /* 0x000fe200078e3cff */
[----:B------:R-:W2:Y:S01]  /*3fdb0*/  LDL.LU R26, [R1+0x1154] ;  /* 0x00115400011a7983 */ /* 0x000ea20000300800 */
[----:B------:R-:W2:Y:S02]  /*3fdc0*/  LDL.LU R27, [R1+0x1150] ;  /* 0x00115000011b7983 */ /* 0x000ea40000300800 */
[----:B------:R-:W2:Y:S02]  /*3fdd0*/  LDL.LU R28, [R1+0x106c] ;  /* 0x00106c00011c7983 */ /* 0x000ea40000300800 */
[----:B------:R-:W2:Y:S01]  /*3fde0*/  LDL.LU R29, [R1+0x1068] ;  /* 0x00106800011d7983 */ /* 0x000ea20000300800 */
[----:B------:R-:W2:Y:S04]  /*3fdf0*/  LDL.LU R0, [R1+0x1064] ;  /* 0x0010640001007983 */ /* 0x000ea80000300800 */
[----:B---3--:R0:W-:Y:S04]  /*3fe00*/  STS.U16 [R15+0x1ee80], R13 ;  /* 0x01ee800d0f007388 */ /* 0x0081e80000000400 */
[----:B0-----:R-:W3:Y:S04]  /*3fe10*/  LDL.LU R13, [R1+0x38a8] ;  /* 0x0038a800010d7983 */ /* 0x001ee80000300800 */
[----:B---3--:R0:W-:Y:S04]  /*3fe20*/  STS.U16 [R15+0x1ef00], R13 ;  /* 0x01ef000d0f007388 */ /* 0x0081e80000000400 */
[----:B0-----:R-:W3:Y:S04]  /*3fe30*/  LDL.LU R13, [R1+0x38a4] ;  /* 0x0038a400010d7983 */ /* 0x001ee80000300800 */
[----:B---3--:R0:W-:Y:S04]  /*3fe40*/  STS.U16 [R15+0x1ef80], R13 ;  /* 0x01ef800d0f007388 */ /* 0x0081e80000000400 */
[----:B0-----:R-:W3:Y:S01]  /*3fe50*/  LDL.LU R15, [R1+0x38a0] ;  /* 0x0038a000010f7983 */ /* 0x001ee20000300800 */
[----:B------:R-:W2:Y:S03]  /*3fe60*/  LDL.LU R13, [R1+0x1054] ;  /* 0x00105400010d7983 */ /* 0x000ea60000300800 */
[----:B--2---:R0:W-:Y:S04]  /*3fe70*/  STL [R1+0x3894], R13 ;  /* 0x0038940d01007387 */ /* 0x0041e80000100800 */
[----:B0-----:R-:W2:Y:S04]  /*3fe80*/  LDL.LU R13, [R1+0x1058] ;  /* 0x00105800010d7983 */ /* 0x001ea80000300800 */
[----:B--2---:R0:W-:Y:S04]  /*3fe90*/  STL [R1+0x3898], R13 ;  /* 0x0038980d01007387 */ /* 0x0041e80000100800 */
[----:B0-----:R-:W2:Y:S01]  /*3fea0*/  LDL.LU R13, [R1+0x105c] ;  /* 0x00105c00010d7983 */ /* 0x001ea20000300800 */
[----:B------:R-:W-:-:S05]  /*3feb0*/  LOP3.LUT R2, R2, 0x40, RZ, 0x3c, !PT ;  /* 0x0000004002027812 */ /* 0x000fca00078e3cff */
[----:B---3--:R-:W-:Y:S01]  /*3fec0*/  STS.U16 [R2+0x1000], R15 ;  /* 0x0010000f02007388 */ /* 0x008fe20000000400 */
[----:B------:R-:W-:Y:S02]  /*3fed0*/  STS.U16 [R2+0x1080], R14 ;  /* 0x0010800e02007388 */ /* 0x000fe40000000400 */
[----:B----4-:R-:W-:Y:S02]  /*3fee0*/  STS.U16 [R2+0x1100], R3 ;  /* 0x0011000302007388 */ /* 0x010fe40000000400 */
        /* <DEDUP_REMOVED lines=8> */
[----:B--2---:R0:W-:Y:S04]  /*3ff70*/  STL [R1+0x389c], R13 ;  /* 0x00389c0d01007387 */ /* 0x0041e80000100800 */
[----:B0-----:R-:W2:Y:S01]  /*3ff80*/  LDL.LU R13, [R1+0x1060] ;  /* 0x00106000010d7983 */ /* 0x001ea20000300800 */
[----:B------:R-:W3:Y:S02]  /*3ff90*/  LDL.LU R15, [R1+0x1050] ;  /* 0x00105000010f7983 */ /* 0x000ee40000300800 */
[----:B------:R-:W4:Y:S02]  /*3ffa0*/  LDL.LU R14, [R1+0xf6c] ;  /* 0x000f6c00010e7983 */ /* 0x000f240000300800 */
[----:B------:R-:W3:Y:S01]  /*3ffb0*/  LDL.LU R3, [R1+0xf68] ;  /* 0x000f680001037983 */ /* 0x000ee20000300800 */
[----:B------:R-:W3:Y:S01]  /*3ffc0*/  LDL.LU R4, [R1+0xf64] ;  /* 0x000f640001047983 */ /* 0x000ee20000300800 */
[----:B------:R-:W3:Y:S02]  /*3ffd0*/  LDL.LU R5, [R1+0xf60] ;  /* 0x000f600001057983 */ /* 0x000ee40000300800 */
[----:B------:R-:W3:Y:S02]  /*3ffe0*/  LDL.LU R6, [R1+0xf5c] ;  /* 0x000f5c0001067983 */ /* 0x000ee40000300800 */
[----:B------:R-:W3:Y:S01]  /*3fff0*/  LDL.LU R7, [R1+0xf58] ;  /* 0x000f580001077983 */ /* 0x000ee20000300800 */
[----:B------:R-:W3:Y:S01]  /*40000*/  LDL.LU R8, [R1+0xf54] ;  /* 0x000f540001087983 */ /* 0x000ee20000300800 */
[----:B------:R-:W3:Y:S02]  /*40010*/  LDL.LU R9, [R1+0xf50] ;  /* 0x000f500001097983 */ /* 0x000ee40000300800 */
[----:B------:R-:W3:Y:S01]  /*40020*/  LDL.LU R10, [R1+0xe6c] ;  /* 0x000e6c00010a7983 */ /* 0x000ee20000300800 */
[----:B------:R0:W-:Y:S01]  /*40030*/  STS.U16 [R2+0x3180], R12 ;  /* 0x0031800c02007388 */ /* 0x0001e20000000400 */
[----:B------:R-:W3:Y:S02]  /*40040*/  LDL.LU R11, [R1+0xe68] ;  /* 0x000e6800010b7983 */ /* 0x000ee40000300800 */
[----:B------:R1:W-:Y:S02]  /*40050*/  STS.U16 [R2+0x3200], R16 ;  /* 0x0032001002007388 */ /* 0x0003e40000000400 */
[----:B------:R1:W-:Y:S01]  /*40060*/  STS.U16 [R2+0x3280], R17 ;  /* 0x0032801102007388 */ /* 0x0003e20000000400 */
[----:B------:R1:W-:Y:S01]  /*40070*/  STS.U16 [R2+0x3300], R18 ;  /* 0x0033001202007388 */ /* 0x0003e20000000400 */
[----:B------:R1:W-:Y:S02]  /*40080*/  STS.U16 [R2+0x3380], R19 ;  /* 0x0033801302007388 */ /* 0x0003e40000000400 */
[----:B------:R1:W-:Y:S01]  /*40090*/  STS.U16 [R2+0x5000], R20 ;  /* 0x0050001402007388 */ /* 0x0003e20000000400 */
[----:B0-----:R-:W3:Y:S01]  /*400a0*/  LDL.LU R12, [R1+0xe64] ;  /* 0x000e6400010c7983 */ /* 0x001ee20000300800 */
[----:B-1----:R-:W3:Y:S03]  /*400b0*/  LDL.LU R16, [R1+0xe60] ;  /* 0x000e600001107983 */ /* 0x002ee60000300800 */
[----:B------:R-:W3:Y:S04]  /*400c0*/  LDL.LU R17, [R1+0xe5c] ;  /* 0x000e5c0001117983 */ /* 0x000ee80000300800 */
[----:B------:R-:W3:Y:S01]  /*400d0*/  LDL.LU R18, [R1+0xe58] ;  /* 0x000e580001127983 */ /* 0x000ee20000300800 */
[----:B------:R-:W3:Y:S02]  /*400e0*/  LDL.LU R19, [R1+0xe54] ;  /* 0x000e540001137983 */ /* 0x000ee40000300800 */
[----:B------:R0:W-:Y:S02]  /*400f0*/  STS.U16 [R2+0x5080], R21 ;  /* 0x0050801502007388 */ /* 0x0001e40000000400 */
[----:B------:R-:W3:Y:S01]  /*40100*/  LDL.LU R20, [R1+0xe50] ;  /* 0x000e500001147983 */ /* 0x000ee20000300800 */
[----:B------:R1:W-:Y:S01]  /*40110*/  STS.U16 [R2+0x5100], R22 ;  /* 0x0051001602007388 */ /* 0x0003e20000000400 */
[----:B------:R1:W-:Y:S02]  /*40120*/  STS.U16 [R2+0x5180], R23 ;  /* 0x0051801702007388 */ /* 0x0003e40000000400 */
[----:B------:R1:W-:Y:S02]  /*40130*/  STS.U16 [R2+0x5200], R24 ;  /* 0x0052001802007388 */ /* 0x0003e40000000400 */
[----:B------:R1:W-:Y:S01]  /*40140*/  STS.U16 [R2+0x5280], R25 ;  /* 0x0052801902007388 */ /* 0x0003e20000000400 */
[----:B------:R1:W-:Y:S04]  /*40150*/  STS.U16 [R2+0x5300], R26 ;  /* 0x0053001a02007388 */ /* 0x0003e80000000400 */
        /* <DEDUP_REMOVED lines=9> */
[----:B------:R1:W-:Y:S01]  /*401f0*/  STS.U16 [R2+0x7100], R0 ;  /* 0x0071000002007388 */ /* 0x0003e20000000400 */
[----:B0-----:R-:W3:Y:S01]  /*40200*/  LDL.LU R27, [R1+0xd54] ;  /* 0x000d5400011b7983 */ /* 0x001ee20000300800 */
[----:B-1----:R-:W3:Y:S02]  /*40210*/  LDL.LU R28, [R1+0xd50] ;  /* 0x000d5000011c7983 */ /* 0x002ee40000300800 */
[----:B------:R-:W3:Y:S01]  /*40220*/  LDL.LU R29, [R1+0xc6c] ;  /* 0x000c6c00011d7983 */ /* 0x000ee20000300800 */
[----:B------:R-:W3:Y:S04]  /*40230*/  LDL.LU R0, [R1+0xc68] ;  /* 0x000c680001007983 */ /* 0x000ee80000300800 */
[----:B--2---:R0:W-:Y:S04]  /*40240*/  STS.U16 [R2+0x7180], R13 ;  /* 0x0071800d02007388 */ /* 0x0041e80000000400 */
[----:B0-----:R-:W2:Y:S04]  /*40250*/  LDL.LU R13, [R1+0x389c] ;  /* 0x00389c00010d7983 */ /* 0x001ea80000300800 */
[----:B--2---:R0:W-:Y:S04]  /*40260*/  STS.U16 [R2+0x7200], R13 ;  /* 0x0072000d02007388 */ /* 0x0041e80000000400 */
[----:B0-----:R-:W2:Y:S04]  /*40270*/  LDL.LU R13, [R1+0x3898] ;  /* 0x00389800010d7983 */ /* 0x001ea80000300800 */
[----:B--2---:R0:W-:Y:S04]  /*40280*/  STS.U16 [R2+0x7280], R13 ;  /* 0x0072800d02007388 */ /* 0x0041e80000000400 */
[----:B0-----:R-:W2:Y:S04]  /*40290*/  LDL.LU R13, [R1+0x3894] ;  /* 0x00389400010d7983 */ /* 0x001ea80000300800 */
[----:B--2---:R0:W-:Y:S04]  /*402a0*/  STS.U16 [R2+0x7300], R13 ;  /* 0x0073000d02007388 */ /* 0x0041e80000000400 */
[----:B0-----:R-:W2:Y:S04]  /*402b0*/  LDL.LU R13, [R1+0xc58] ;  /* 0x000c5800010d7983 */ /* 0x001ea80000300800 */
[----:B--2---:R0:W-:Y:S04]  /*402c0*/  STL [R1+0x3888], R13 ;  /* 0x0038880d01007387 */ /* 0x0041e80000100800 */
[----:B0-----:R-:W2:Y:S04]  /*402d0*/  LDL.LU R13, [R1+0xc5c] ;  /* 0x000c5c00010d7983 */ /* 0x001ea80000300800 */
[----:B--2---:R0:W-:Y:S04]  /*402e0*/  STL [R1+0x388c], R13 ;  /* 0x00388c0d01007387 */ /* 0x0041e80000100800 */
[----:B0-----:R-:W2:Y:S01]  /*402f0*/  LDL.LU R13, [R1+0xc60] ;  /* 0x000c6000010d7983 */ /* 0x001ea20000300800 */
[----:B---3--:R-:W-:Y:S02]  /*40300*/  STS.U16 [R2+0x7380], R15 ;  /* 0x0073800f02007388 */ /* 0x008fe40000000400 */
        /* <DEDUP_REMOVED lines=25> */
[----:B------:R-:W3:Y:S04]  /*404a0*/  LDL.LU R12, [R1+0xa64] ;  /* 0x000a6400010c7983 */ /* 0x000ee80000300800 */
        /* <DEDUP_REMOVED lines=26> */
[----:B------:R1:W-:Y:S04]  /*40650*/  STS.U16 [R2+0xf080], R0 ;  /* 0x00f0800002007388 */ /* 0x0003e80000000400 */
[----:B0-----:R-:W3:Y:S01]  /*40660*/  LDL.LU R29, [R1+0x94c] ;  /* 0x00094c00011d7983 */ /* 0x001ee20000300800 */
[----:B-1----:R-:W3:Y:S03]  /*40670*/  LDL.LU R0, [R1+0x420] ;  /* 0x0004200001007983 */ /* 0x002ee60000300800 */
[----:B--2---:R0:W-:Y:S04]  /*40680*/  STS.U16 [R2+0xf100], R13 ;  /* 0x00f1000d02007388 */ /* 0x0041e80000000400 */
[----:B0-----:R-:W2:Y:S04]  /*40690*/  LDL.LU R13, [R1+0x3890] ;  /* 0x00389000010d7983 */ /* 0x001ea80000300800 */
[----:B--2---:R0:W-:Y:S04]  /*406a0*/  STS.U16 [R2+0xf180], R13 ;  /* 0x00f1800d02007388 */ /* 0x0041e80000000400 */
[----:B0-----:R-:W2:Y:S04]  /*406b0*/  LDL.LU R13, [R1+0x388c] ;  /* 0x00388c00010d7983 */ /* 0x001ea80000300800 */
[----:B--2---:R0:W-:Y:S04]  /*406c0*/  STS.U16 [R2+0xf200], R13 ;  /* 0x00f2000d02007388 */ /* 0x0041e80000000400 */
[----:B0-----:R-:W2:Y:S04]  /*406d0*/  LDL.LU R13, [R1+0x3888] ;  /* 0x00388800010d7983 */ /* 0x001ea80000300800 */
[----:B--2---:R-:W-:Y:S01]  /*406e0*/  STS.U16 [R2+0xf280], R13 ;  /* 0x00f2800d02007388 */ /* 0x004fe20000000400 */
[----:B---3--:R-:W-:Y:S02]  /*406f0*/  STS.U16 [R2+0xf300], R15 ;  /* 0x00f3000f02007388 */ /* 0x008fe40000000400 */
[----:B----4-:R-:W-:Y:S02]  /*40700*/  STS.U16 [R2+0xf380], R14 ;  /* 0x00f3800e02007388 */ /* 0x010fe40000000400 */
[----:B------:R0:W-:Y:S02]  /*40710*/  STS.U16 [R2+0x11000], R3 ;  /* 0x0110000302007388 */ /* 0x0001e40000000400 */
[----:B0-----:R-:W2:Y:S04]  /*40720*/  LDL.LU R3, [R1+0x410] ;  /* 0x0004100001037983 */ /* 0x001ea80000300800 */
[----:B--2---:R0:W-:Y:S04]  /*40730*/  STL [R1+0x387c], R3 ;  /* 0x00387c0301007387 */ /* 0x0041e80000100800 */
[----:B0-----:R-:W2:Y:S04]  /*40740*/  LDL.LU R3, [R1+0x414] ;  /* 0x0004140001037983 */ /* 0x001ea80000300800 */
[----:B--2---:R0:W-:Y:S04]  /*40750*/  STL [R1+0x3880], R3 ;  /* 0x0038800301007387 */ /* 0x0041e80000100800 */
[----:B0-----:R-:W2:Y:S04]  /*40760*/  LDL.LU R3, [R1+0x418] ;  /* 0x0004180001037983 */ /* 0x001ea80000300800 */
        /* <DEDUP_REMOVED lines=21> */
[----:B--2---:R0:W-:Y:S04]  /*408c0*/  STL [R1+0x3884], R3 ;  /* 0x0038840301007387 */ /* 0x0041e80000100800 */
[----:B0-----:R-:W2:Y:S01]  /*408d0*/  LDL.LU R3, [R1+0x41c] ;  /* 0x00041c0001037983 */ /* 0x001ea20000300800 */
[----:B------:R-:W3:Y:S02]  /*408e0*/  LDL.LU R23, [R1+0x40c] ;  /* 0x00040c0001177983 */ /* 0x000ee40000300800 */
[----:B------:R-:W4:Y:S02]  /*408f0*/  LDL.LU R24, [R1+0x408] ;  /* 0x0004080001187983 */ /* 0x000f240000300800 */
[----:B------:R-:W3:Y:S01]  /*40900*/  LDL.LU R25, [R1+0x404] ;  /* 0x0004040001197983 */ /* 0x000ee20000300800 */
[----:B------:R-:W3:Y:S04]  /*40910*/  LDL.LU R26, [R1+0x314] ;  /* 0x00031400011a7983 */ /* 0x000ee80000300800 */
[----:B------:R0:W-:Y:S01]  /*40920*/  STS.U16 [R2+0x15300], R28 ;  /* 0x0153001c02007388 */ /* 0x0001e20000000400 */
[----:B------:R-:W3:Y:S02]  /*40930*/  LDL.LU R27, [R1+0x30c] ;  /* 0x00030c00011b7983 */ /* 0x000ee40000300800 */
[----:B------:R1:W-:Y:S02]  /*40940*/  STS.U16 [R2+0x15380], R29 ;  /* 0x0153801d02007388 */ /* 0x0003e40000000400 */
[----:B------:R1:W-:Y:S01]  /*40950*/  STS.U16 [R2+0x17000], R0 ;  /* 0x0170000002007388 */ /* 0x0003e20000000400 */
[----:B0-----:R-:W3:Y:S01]  /*40960*/  LDL.LU R28, [R1+0x308] ;  /* 0x00030800011c7983 */ /* 0x001ee20000300800 */
[----:B-1----:R-:W3:Y:S02]  /*40970*/  LDL.LU R29, [R1+0x304] ;  /* 0x00030400011d7983 */ /* 0x002ee40000300800 */
        /* <DEDUP_REMOVED lines=20> */
[----:B--2---:R0:W-:Y:S04]  /*40ac0*/  STS.U16 [R2+0x17080], R3 ;  /* 0x0170800302007388 */ /* 0x0041e80000000400 */
[----:B0-----:R-:W2:Y:S04]  /*40ad0*/  LDL.LU R3, [R1+0x3884] ;  /* 0x0038840001037983 */ /* 0x001ea80000300800 */
[----:B--2---:R0:W-:Y:S04]  /*40ae0*/  STS.U16 [R2+0x17100], R3 ;  /* 0x0171000302007388 */ /* 0x0041e80000000400 */
[----:B0-----:R-:W2:Y:S04]  /*40af0*/  LDL.LU R3, [R1+0x3880] ;  /* 0x0038800001037983 */ /* 0x001ea80000300800 */
[----:B--2---:R0:W-:Y:S04]  /*40b00*/  STS.U16 [R2+0x17180], R3 ;  /* 0x0171800302007388 */ /* 0x0041e80000000400 */
[----:B0-----:R-:W2:Y:S04]  /*40b10*/  LDL.LU R3, [R1+0x387c] ;  /* 0x00387c0001037983 */ /* 0x001ea80000300800 */
[----:B--2---:R0:W-:Y:S01]  /*40b20*/  STS.U16 [R2+0x17200], R3 ;  /* 0x0172000302007388 */ /* 0x0041e20000000400 */
[----:B---3--:R1:W-:Y:S02]  /*40b30*/  STS.U16 [R2+0x17280], R23 ;  /* 0x0172801702007388 */ /* 0x0083e40000000400 */
[----:B----4-:R2:W-:Y:S02]  /*40b40*/  STS.U16 [R2+0x17300], R24 ;  /* 0x0173001802007388 */ /* 0x0105e40000000400 */
[----:B------:R3:W-:Y:S01]  /*40b50*/  STS.U16 [R2+0x17380], R25 ;  /* 0x0173801902007388 */ /* 0x0007e20000000400 */
[----:B------:R3:W-:Y:S01]  /*40b60*/  STS.U16 [R2+0x19000], R26 ;  /* 0x0190001a02007388 */ /* 0x0007e20000000400 */
[----:B------:R3:W-:Y:S03]  /*40b70*/  STS.U16 [R2+0x19080], R27 ;  /* 0x0190801b02007388 */ /* 0x0007e60000000400 */
[----:B0-----:R-:W4:Y:S01]  /*40b80*/  LDL.LU R3, [R1+0x3878] ;  /* 0x0038780001037983 */ /* 0x001f220000300800 */
[----:B-1----:R-:W4:Y:S02]  /*40b90*/  LDL.LU R23, [R1+0x3874] ;  /* 0x0038740001177983 */ /* 0x002f240000300800 */
[----:B--2---:R-:W2:Y:S02]  /*40ba0*/  LDL.LU R24, [R1+0x3870] ;  /* 0x0038700001187983 */ /* 0x004ea40000300800 */
[----:B---3--:R-:W3:Y:S01]  /*40bb0*/  LDL.LU R25, [R1+0x386c] ;  /* 0x00386c0001197983 */ /* 0x008ee20000300800 */
[----:B------:R-:W2:Y:S01]  /*40bc0*/  LDL.LU R26, [R1+0x3868] ;  /* 0x00386800011a7983 */ /* 0x000ea20000300800 */
[----:B------:R-:W2:Y:S03]  /*40bd0*/  LDL.LU R27, [R1+0x3864] ;  /* 0x00386400011b7983 */ /* 0x000ea60000300800 */
[----:B------:R0:W-:Y:S01]  /*40be0*/  STS.U16 [R2+0x19100], R28 ;  /* 0x0191001c02007388 */ /* 0x0001e20000000400 */
[----:B------:R1:W-:Y:S02]  /*40bf0*/  STS.U16 [R2+0x19180], R29 ;  /* 0x0191801d02007388 */ /* 0x0003e40000000400 */
[----:B------:R1:W-:Y:S01]  /*40c00*/  STS.U16 [R2+0x19200], R0 ;  /* 0x0192000002007388 */ /* 0x0003e20000000400 */
[----:B0-----:R-:W2:Y:S01]  /*40c10*/  LDL.LU R28, [R1+0x3860] ;  /* 0x00386000011c7983 */ /* 0x001ea20000300800 */
[----:B-1----:R-:W2:Y:S02]  /*40c20*/  LDL.LU R29, [R1+0x385c] ;  /* 0x00385c00011d7983 */ /* 0x002ea40000300800 */
[----:B------:R-:W3:Y:S02]  /*40c30*/  LDL.LU R0, [R1+0x3858] ;  /* 0x0038580001007983 */ /* 0x000ee40000300800 */
        /* <DEDUP_REMOVED lines=19> */
[----:B--2---:R-:W-:Y:S04]  /*40d70*/  STL [R1+0x3768], R29 ;  /* 0x0037681d01007387 */ /* 0x004fe80000100800 */
[----:B---3--:R-:W-:Y:S01]  /*40d80*/  STS.U16 [R2+0x1f000], R0 ;  /* 0x01f0000002007388 */ /* 0x008fe20000000400 */
[----:B------:R-:W-:Y:S02]  /*40d90*/  STS.U16 [R2+0x1f080], R29 ;  /* 0x01f0801d02007388 */ /* 0x000fe40000000400 */
[----:B------:R-:W-:Y:S02]  /*40da0*/  STS.U16 [R2+0x1f100], R28 ;  /* 0x01f1001c02007388 */ /* 0x000fe40000000400 */
[----:B------:R-:W-:Y:S01]  /*40db0*/  STL [R1+0x376c], R28 ;  /* 0x00376c1c01007387 */ /* 0x000fe20000100800 */
[----:B------:R-:W-:Y:S04]  /*40dc0*/  STS.U16 [R2+0x1f180], R27 ;  /* 0x01f1801b02007388 */ /* 0x000fe80000000400 */
[----:B------:R-:W-:Y:S01]  /*40dd0*/  STL [R1+0x3770], R27 ;  /* 0x0037701b01007387 */ /* 0x000fe20000100800 */
[----:B------:R-:W-:Y:S02]  /*40de0*/  STS.U16 [R2+0x1f200], R26 ;  /* 0x01f2001a02007388 */ /* 0x000fe40000000400 */
[----:B------:R-:W-:Y:S02]  /*40df0*/  STL [R1+0x3774], R26 ;  /* 0x0037741a01007387 */ /* 0x000fe40000100800 */
[----:B------:R-:W-:Y:S01]  /*40e00*/  STS.U16 [R2+0x1f280], R25 ;  /* 0x01f2801902007388 */ /* 0x000fe20000000400 */
[----:B------:R0:W-:Y:S04]  /*40e10*/  STL [R1+0x3778], R25 ;  /* 0x0037781901007387 */ /* 0x0001e80000100800 */
[----:B0-----:R-:W2:Y:S04]  /*40e20*/  LDL.LU R25, [R1+0x1348] ;  /* 0x0013480001197983 */ /* 0x001ea80000300800 */
[----:B------:R-:W0:Y:S04]  /*40e30*/  S2R R0, SR_TID.X ;  /* 0x0000000000007919 */ /* 0x000e280000002100 */
[----:B------:R1:W-:Y:S01]  /*40e40*/  STS.U16 [R2+0x1f300], R24 ;  /* 0x01f3001802007388 */ /* 0x0003e20000000400 */
[----:B0-----:R-:W-:-:S05]  /*40e50*/  LOP3.LUT R0, R0, 0x3f, RZ, 0xc0, !PT ;  /* 0x0000003f00007812 */ /* 0x001fca00078ec0ff */
[----:B------:R-:W-:Y:S01]  /*40e60*/  IMAD.SHL.U32 R13, R0, 0x2, RZ ;  /* 0x00000002000d7824 */ /* 0x000fe200078e00ff */
[----:B--2---:R4:W-:Y:S01]  /*40e70*/  STL [R1+0x3854], R25 ;  /* 0x0038541901007387 */ /* 0x0049e20000100800 */
[----:B------:R-:W2:Y:S02]  /*40e80*/  LDL.LU R26, [R1+0x1344] ;  /* 0x00134400011a7983 */ /* 0x000ea40000300800 */
[----:B------:R-:W3:Y:S02]  /*40e90*/  LDL.LU R27, [R1+0x1340] ;  /* 0x00134000011b7983 */ /* 0x000ee40000300800 */
[----:B------:R-:W2:Y:S01]  /*40ea0*/  LDL.LU R28, [R1+0x133c] ;  /* 0x00133c00011c7983 */ /* 0x000ea20000300800 */
[----:B------:R-:W2:Y:S01]  /*40eb0*/  LDL.LU R29, [R1+0x1338] ;  /* 0x00133800011d7983 */ /* 0x000ea20000300800 */
[----:B-1----:R-:W2:Y:S02]  /*40ec0*/  LDL.LU R2, [R1+0x1334] ;  /* 0x0013340001027983 */ /* 0x002ea40000300800 */
[----:B------:R-:W2:Y:S02]  /*40ed0*/  LDL.LU R15, [R1+0x1330] ;  /* 0x00133000010f7983 */ /* 0x000ea40000300800 */
[----:B------:R-:W2:Y:S01]  /*40ee0*/  LDL.LU R14, [R1+0x124c] ;  /* 0x00124c00010e7983 */ /* 0x000ea20000300800 */
[----:B------:R-:W2:Y:S01]  /*40ef0*/  LDL.LU R4, [R1+0x1248] ;  /* 0x0012480001047983 */ /* 0x000ea20000300800 */
[----:B------:R-:W2:Y:S02]  /*40f00*/  LDL.LU R5, [R1+0x1244] ;  /* 0x0012440001057983 */ /* 0x000ea40000300800 */
[----:B------:R-:W2:Y:S02]  /*40f10*/  LDL.LU R6, [R1+0x1240] ;  /* 0x0012400001067983 */ /* 0x000ea40000300800 */
[----:B------:R-:W2:Y:S01]  /*40f20*/  LDL.LU R7, [R1+0x123c] ;  /* 0x00123c0001077983 */ /* 0x000ea20000300800 */
[----:B------:R-:W2:Y:S01]  /*40f30*/  LDL.LU R8, [R1+0x1238] ;  /* 0x0012380001087983 */ /* 0x000ea20000300800 */
[----:B----4-:R-:W-:Y:S01]  /*40f40*/  LOP3.LUT R25, R3, 0x3f, RZ, 0xc0, !PT ;  /* 0x0000003f03197812 */ /* 0x010fe200078ec0ff */
[----:B------:R-:W4:Y:S02]  /*40f50*/  LDL.LU R9, [R1+0x1234] ;  /* 0x0012340001097983 */ /* 0x000f240000300800 */
[----:B------:R-:W2:Y:S01]  /*40f60*/  LDL.LU R10, [R1+0x1230] ;  /* 0x00123000010a7983 */ /* 0x000ea20000300800 */
[----:B------:R-:W2:Y:S01]  /*40f70*/  LDL.LU R11, [R1+0x114c] ;  /* 0x00114c00010b7983 */ /* 0x000ea20000300800 */
[----:B------:R-:W2:Y:S02]  /*40f80*/  LDL.LU R12, [R1+0x1148] ;  /* 0x00114800010c7983 */ /* 0x000ea40000300800 */
[----:B------:R-:W2:Y:S02]  /*40f90*/  LDL.LU R16, [R1+0x1144] ;  /* 0x0011440001107983 */ /* 0x000ea40000300800 */
[----:B------:R-:W-:Y:S01]  /*40fa0*/  IMAD.SHL.U32 R25, R25, 0x2, RZ ;  /* 0x0000000219197824 */ /* 0x000fe200078e00ff */
        /* <DEDUP_REMOVED lines=9> */
[----:B------:R0:W-:Y:S03]  /*41040*/  STL [R1+0x377c], R24 ;  /* 0x00377c1801007387 */ /* 0x0001e60000100800 */
[----:B------:R1:W-:Y:S04]  /*41050*/  STS.U16 [R25+0x1f380], R23 ;  /* 0x01f3801719007388 */ /* 0x0003e80000000400 */
[----:B0-----:R-:W2:Y:S01]  /*41060*/  LDL.LU R24, [R1+0x134c] ;  /* 0x00134c0001187983 */ /* 0x001ea20000300800 */
[----:B-1----:R-:W2:Y:S02]  /*41070*/  LDL.LU R25, [R1+0x3854] ;  /* 0x0038540001197983 */ /* 0x002ea40000300800 */
[----:B------:R0:W-:Y:S02]  /*41080*/  STL [R1+0x3780], R23 ;  /* 0x0037801701007387 */ /* 0x0001e40000100800 */
[----:B0-----:R-:W2:Y:S04]  /*41090*/  LDL.LU R23, [R1+0x1034] ;  /* 0x0010340001177983 */ /* 0x001ea80000300800 */
[----:B--2---:R0:W-:Y:S04]  /*410a0*/  STL [R1+0x3848], R23 ;  /* 0x0038481701007387 */ /* 0x0041e80000100800 */
[----:B0-----:R-:W2:Y:S04]  /*410b0*/  LDL.LU R23, [R1+0x1038] ;  /* 0x0010380001177983 */ /* 0x001ea80000300800 */
[----:B--2---:R0:W-:Y:S04]  /*410c0*/  STL [R1+0x384c], R23 ;  /* 0x00384c1701007387 */ /* 0x0041e80000100800 */
[----:B0-----:R-:W2:Y:S01]  /*410d0*/  LDL.LU R23, [R1+0x103c] ;  /* 0x00103c0001177983 */ /* 0x001ea20000300800 */
[----:B------:R-:W-:-:S05]  /*410e0*/  LOP3.LUT R13, R13, 0x50, RZ, 0x3c, !PT ;  /* 0x000000500d0d7812 */ /* 0x000fca00078e3cff */
[----:B------:R-:W-:Y:S01]  /*410f0*/  STS.U16 [R13+0x1400], R24 ;  /* 0x001400180d007388 */ /* 0x000fe20000000400 */
[----:B------:R-:W-:Y:S02]  /*41100*/  STS.U16 [R13+0x1480], R25 ;  /* 0x001480190d007388 */ /* 0x000fe40000000400 */
[----:B------:R-:W-:Y:S02]  /*41110*/  STS.U16 [R13+0x1500], R26 ;  /* 0x0015001a0d007388 */ /* 0x000fe40000000400 */
[----:B---3--:R-:W-:Y:S01]  /*41120*/  STS.U16 [R13+0x1580], R27 ;  /* 0x0015801b0d007388 */ /* 0x008fe20000000400 */
        /* <DEDUP_REMOVED lines=23> */
[----:B----4-:R4:W-:Y:S01]  /*412a0*/  STS.U16 [R13+0x3700], R9 ;  /* 0x003700090d007388 */ /* 0x0109e20000000400 */
[----:B------:R4:W-:Y:S02]  /*412b0*/  STS.U16 [R13+0x3780], R10 ;  /* 0x0037800a0d007388 */ /* 0x0009e40000000400 */
[----:B------:R4:W-:Y:S01]  /*412c0*/  STS.U16 [R13+0x5400], R11 ;  /* 0x0054000b0d007388 */ /* 0x0009e20000000400 */
[----:B0-----:R-:W3:Y:S01]  /*412d0*/  LDL.LU R6, [R1+0xe44] ;  /* 0x000e440001067983 */ /* 0x001ee20000300800 */
[----:B-1----:R-:W3:Y:S02]  /*412e0*/  LDL.LU R7, [R1+0xe40] ;  /* 0x000e400001077983 */ /* 0x002ee40000300800 */
[----:B------:R-:W3:Y:S01]  /*412f0*/  LDL.LU R8, [R1+0xe3c] ;  /* 0x000e3c0001087983 */ /* 0x000ee20000300800 */
[----:B----4-:R-:W4:Y:S01]  /*41300*/  LDL.LU R9, [R1+0xe38] ;  /* 0x000e380001097983 */ /* 0x010f220000300800 */
        /* <DEDUP_REMOVED lines=63> */
[----:B----4-:R1:W-:Y:S02]  /*41700*/  STS.U16 [R13+0xb680], R9 ;  /* 0x00b680090d007388 */ /* 0x0103e40000000400 */
[----:B------:R4:W-:Y:S01]  /*41710*/  STS.U16 [R13+0xb700], R10 ;  /* 0x00b7000a0d007388 */ /* 0x0009e20000000400 */
[----:B------:R4:W-:Y:S01]  /*41720*/  STS.U16 [R13+0xb780], R11 ;  /* 0x00b7800b0d007388 */ /* 0x0009e20000000400 */
[----:B------:R4:W-:Y:S02]  /*41730*/  STS.U16 [R13+0xd400], R12 ;  /* 0x00d4000c0d007388 */ /* 0x0009e40000000400 */
[----:B------:R4:W-:Y:S01]  /*41740*/  STS.U16 [R13+0xd480], R16 ;  /* 0x00d480100d007388 */ /* 0x0009e20000000400 */
[----:B0-----:R-:W3:Y:S01]  /*41750*/  LDL.LU R8, [R1+0xa3c] ;  /* 0x000a3c0001087983 */ /* 0x001ee20000300800 */
[----:B-1----:R-:W3:Y:S02]  /*41760*/  LDL.LU R9, [R1+0xa38] ;  /* 0x000a380001097983 */ /* 0x002ee40000300800 */
[----:B----4-:R-:W4:Y:S01]  /*41770*/  LDL.LU R10, [R1+0xa34] ;  /* 0x000a3400010a7983 */ /* 0x010f220000300800 */
        /* <DEDUP_REMOVED lines=33> */
[----:B------:R0:W-:Y:S04]  /*41990*/  STS.U16 [R13+0x11680], R15 ;  /* 0x0116800f0d007388 */ /* 0x0001e80000000400 */
[----:B0-----:R-:W2:Y:S04]  /*419a0*/  LDL.LU R15, [R1+0x3f0] ;  /* 0x0003f000010f7983 */ /* 0x001ea80000300800 */
[----:B--2---:R0:W-:Y:S04]  /*419b0*/  STL [R1+0x3830], R15 ;  /* 0x0038300f01007387 */ /* 0x0041e80000100800 */
[----:B0-----:R-:W2:Y:S04]  /*419c0*/  LDL.LU R15, [R1+0x3f4] ;  /* 0x0003f400010f7983 */ /* 0x001ea80000300800 */
[----:B--2---:R0:W-:Y:S04]  /*419d0*/  STL [R1+0x3834], R15 ;  /* 0x0038340f01007387 */ /* 0x0041e80000100800 */
        /* <DEDUP_REMOVED lines=8> */
[----:B----4-:R-:W-:Y:S01]  /*41a60*/  STS.U16 [R13+0x13680], R10 ;  /* 0x0136800a0d007388 */ /* 0x010fe20000000400 */
        /* <DEDUP_REMOVED lines=63> */
[----:B------:R-:W2:Y:S02]  /*41e60*/  LDL.LU R22, [R1+0x380c] ;  /* 0x00380c0001167983 */ /* 0x000ea40000300800 */
[----:B------:R0:W-:Y:S01]  /*41e70*/  STS.U16 [R13+0x19680], R23 ;  /* 0x019680170d007388 */ /* 0x0001e20000000400 */
[----:B------:R1:W-:Y:S01]  /*41e80*/  STS.U16 [R13+0x19700], R24 ;  /* 0x019700180d007388 */ /* 0x0003e20000000400 */
[----:B------:R1:W-:Y:S02]  /*41e90*/  STS.U16 [R13+0x19780], R25 ;  /* 0x019780190d007388 */ /* 0x0003e40000000400 */
[----:B------:R1:W-:Y:S02]  /*41ea0*/  STS.U16 [R13+0x1b400], R26 ;  /* 0x01b4001a0d007388 */ /* 0x0003e40000000400 */
[----:B------:R1:W-:Y:S01]  /*41eb0*/  STS.U16 [R13+0x1b480], R27 ;  /* 0x01b4801b0d007388 */ /* 0x0003e20000000400 */
[----:B------:R1:W-:Y:S04]  /*41ec0*/  STS.U16 [R13+0x1b500], R28 ;  /* 0x01b5001c0d007388 */ /* 0x0003e80000000400 */
[----:B0-----:R-:W3:Y:S01]  /*41ed0*/  LDL.LU R23, [R1+0x1314] ;  /* 0x0013140001177983 */ /* 0x001ee20000300800 */
[----:B-1----:R-:W3:Y:S03]  /*41ee0*/  LDL.LU R24, [R1+0x1310] ;  /* 0x0013100001187983 */ /* 0x002ee60000300800 */
[----:B------:R-:W3:Y:S01]  /*41ef0*/  LDL.LU R25, [R1+0x122c] ;  /* 0x00122c0001197983 */ /* 0x000ee20000300800 */
[----:B------:R-:W3:Y:S03]  /*41f00*/  LDL.LU R26, [R1+0x1228] ;  /* 0x00122800011a7983 */ /* 0x000ee60000300800 */
[----:B------:R-:W4:Y:S04]  /*41f10*/  LDL.LU R27, [R1+0x1224] ;  /* 0x00122400011b7983 */ /* 0x000f280000300800 */
[----:B------:R0:W-:Y:S01]  /*41f20*/  STS.U16 [R13+0x1b580], R29 ;  /* 0x01b5801d0d007388 */ /* 0x0001e20000000400 */
[----:B------:R-:W4:Y:S02]  /*41f30*/  LDL.LU R28, [R1+0x1220] ;  /* 0x00122000011c7983 */ /* 0x000f240000300800 */
[----:B------:R1:W-:Y:S02]  /*41f40*/  STS.U16 [R13+0x1b600], R2 ;  /* 0x01b600020d007388 */ /* 0x0003e40000000400 */
[----:B------:R1:W-:Y:S01]  /*41f50*/  STS.U16 [R13+0x1b680], R14 ;  /* 0x01b6800e0d007388 */ /* 0x0003e20000000400 */
[----:B------:R1:W-:Y:S01]  /*41f60*/  STS.U16 [R13+0x1b700], R4 ;  /* 0x01b700040d007388 */ /* 0x0003e20000000400 */
[----:B------:R1:W-:Y:S02]  /*41f70*/  STS.U16 [R13+0x1b780], R5 ;  /* 0x01b780050d007388 */ /* 0x0003e40000000400 */
[----:B------:R1:W-:Y:S01]  /*41f80*/  STS.U16 [R13+0x1d400], R6 ;  /* 0x01d400060d007388 */ /* 0x0003e20000000400 */
[----:B0-----:R-:W4:Y:S01]  /*41f90*/  LDL.LU R29, [R1+0x121c] ;  /* 0x00121c00011d7983 */ /* 0x001f220000300800 */
[----:B-1----:R-:W4:Y:S03]  /*41fa0*/  LDL.LU R2, [R1+0x1218] ;  /* 0x0012180001027983 */ /* 0x002f260000300800 */
[----:B------:R-:W4:Y:S04]  /*41fb0*/  LDL.LU R14, [R1+0x1214] ;  /* 0x00121400010e7983 */ /* 0x000f280000300800 */
[----:B------:R-:W4:Y:S01]  /*41fc0*/  LDL.LU R4, [R1+0x1210] ;  /* 0x0012100001047983 */ /* 0x000f220000300800 */
[----:B------:R-:W4:Y:S02]  /*41fd0*/  LDL.LU R5, [R1+0x112c] ;  /* 0x00112c0001057983 */ /* 0x000f240000300800 */
[----:B------:R0:W-:Y:S02]  /*41fe0*/  STS.U16 [R13+0x1d480], R7 ;  /* 0x01d480070d007388 */ /* 0x0001e40000000400 */
[----:B------:R-:W4:Y:S01]  /*41ff0*/  LDL.LU R6, [R1+0x1128] ;  /* 0x0011280001067983 */ /* 0x000f220000300800 */
[----:B------:R1:W-:Y:S01]  /*42000*/  STS.U16 [R13+0x1d500], R8 ;  /* 0x01d500080d007388 */ /* 0x0003e20000000400 */
[----:B------:R1:W-:Y:S02]  /*42010*/  STS.U16 [R13+0x1d580], R9 ;  /* 0x01d580090d007388 */ /* 0x0003e40000000400 */
[----:B------:R1:W-:Y:S02]  /*42020*/  STS.U16 [R13+0x1d600], R10 ;  /* 0x01d6000a0d007388 */ /* 0x0003e40000000400 */
[----:B------:R1:W-:Y:S01]  /*42030*/  STS.U16 [R13+0x1d680], R11 ;  /* 0x01d6800b0d007388 */ /* 0x0003e20000000400 */
[----:B------:R1:W-:Y:S04]  /*42040*/  STS.U16 [R13+0x1d700], R0 ;  /* 0x01d700000d007388 */ /* 0x0003e80000000400 */
[----:B0-----:R-:W4:Y:S01]  /*42050*/  LDL.LU R7, [R1+0x1124] ;  /* 0x0011240001077983 */ /* 0x001f220000300800 */
[----:B-1----:R-:W4:Y:S03]  /*42060*/  LDL.LU R8, [R1+0x1120] ;  /* 0x0011200001087983 */ /* 0x002f260000300800 */
[----:B------:R-:W4:Y:S04]  /*42070*/  LDL.LU R9, [R1+0x111c] ;  /* 0x00111c0001097983 */ /* 0x000f280000300800 */
[----:B------:R-:W4:Y:S01]  /*42080*/  LDL.LU R10, [R1+0x1118] ;  /* 0x00111800010a7983 */ /* 0x000f220000300800 */
[----:B------:R-:W4:Y:S02]  /*42090*/  LDL.LU R11, [R1+0x1114] ;  /* 0x00111400010b7983 */ /* 0x000f240000300800 */
[----:B------:R0:W-:Y:S02]  /*420a0*/  STS.U16 [R13+0x1d780], R3 ;  /* 0x01d780030d007388 */ /* 0x0001e40000000400 */
[----:B------:R-:W4:Y:S01]  /*420b0*/  LDL.LU R0, [R1+0x1110] ;  /* 0x0011100001007983 */ /* 0x000f220000300800 */
[----:B0-----:R-:W4:Y:S04]  /*420c0*/  LDL.LU R3, [R1+0x102c] ;  /* 0x00102c0001037983 */ /* 0x001f280000300800 */
[----:B--2---:R-:W-:Y:S04]  /*420d0*/  STS.U16 [R13+0x1f400], R22 ;  /* 0x01f400160d007388 */ /* 0x004fe80000000400 */
[----:B------:R0:W-:Y:S01]  /*420e0*/  STL [R1+0x3784], R22 ;  /* 0x0037841601007387 */ /* 0x0001e20000100800 */
[----:B------:R-:W-:Y:S02]  /*420f0*/  STS.U16 [R13+0x1f480], R21 ;  /* 0x01f480150d007388 */ /* 0x000fe40000000400 */
[----:B------:R-:W-:Y:S02]  /*42100*/  STS.U16 [R13+0x1f500], R20 ;  /* 0x01f500140d007388 */ /* 0x000fe40000000400 */
[----:B------:R-:W-:Y:S01]  /*42110*/  STS.U16 [R13+0x1f580], R19 ;  /* 0x01f580130d007388 */ /* 0x000fe20000000400 */
[----:B0-----:R-:W2:Y:S01]  /*42120*/  LDL.LU R22, [R1+0x1318] ;  /* 0x0013180001167983 */ /* 0x001ea20000300800 */
[----:B------:R0:W-:Y:S03]  /*42130*/  STL [R1+0x3788], R21 ;  /* 0x0037881501007387 */ /* 0x0001e60000100800 */
[----:B------:R-:W-:Y:S01]  /*42140*/  STS.U16 [R13+0x1f600], R18 ;  /* 0x01f600120d007388 */ /* 0x000fe20000000400 */
[----:B---3--:R-:W-:Y:S03]  /*42150*/  STS.U16 [R13+0x1f680], R17 ;  /* 0x01f680110d007388 */ /* 0x008fe60000000400 */
[----:B0-----:R-:W3:Y:S01]  /*42160*/  LDL.LU R21, [R1+0x131c] ;  /* 0x00131c0001157983 */ /* 0x001ee20000300800 */
[----:B------:R0:W-:Y:S02]  /*42170*/  STL [R1+0x378c], R20 ;  /* 0x00378c1401007387 */ /* 0x0001e40000100800 */
[----:B------:R4:W-:Y:S01]  /*42180*/  STS.U16 [R13+0x1f700], R16 ;  /* 0x01f700100d007388 */ /* 0x0009e20000000400 */
[----:B0-----:R-:W2:Y:S01]  /*42190*/  LDL.LU R20, [R1+0x1320] ;  /* 0x0013200001147983 */ /* 0x001ea20000300800 */
[----:B------:R0:W-:Y:S02]  /*421a0*/  STL [R1+0x3790], R19 ;  /* 0x0037901301007387 */ /* 0x0001e40000100800 */
[----:B----4-:R-:W-:Y:S01]  /*421b0*/  IMAD.SHL.U32 R13, R15, 0x2, RZ ;  /* 0x000000020f0d7824 */ /* 0x010fe200078e00ff */
[----:B0-----:R-:W4:Y:S01]  /*421c0*/  LDL.LU R19, [R1+0x1324] ;  /* 0x0013240001137983 */ /* 0x001f220000300800 */
[----:B------:R0:W-:Y:S03]  /*421d0*/  STL [R1+0x3794], R18 ;  /* 0x0037941201007387 */ /* 0x0001e60000100800 */
[----:B0-----:R-:W2:Y:S01]  /*421e0*/  LDL.LU R18, [R1+0x1328] ;  /* 0x0013280001127983 */ /* 0x001ea20000300800 */
[----:B------:R0:W-:Y:S03]  /*421f0*/  STL [R1+0x3798], R17 ;  /* 0x0037981101007387 */ /* 0x0001e60000100800 */
[----:B0-----:R-:W2:Y:S01]  /*42200*/  LDL.LU R17, [R1+0x132c] ;  /* 0x00132c0001117983 */ /* 0x001ea20000300800 */
[----:B------:R0:W-:Y:S03]  /*42210*/  STL [R1+0x37e4], R15 ;  /* 0x0037e40f01007387 */ /* 0x0001e60000100800 */
[----:B0-----:R-:W0:Y:S01]  /*42220*/  S2R R15, SR_TID.X ;  /* 0x00000000000f7919 */ /* 0x001e220000002100 */
[----:B------:R-:W-:Y:S02]  /*42230*/  STL [R1+0x379c], R16 ;  /* 0x00379c1001007387 */ /* 0x000fe40000100800 */
[----:B------:R-:W-:Y:S01]  /*42240*/  STL [R1+0x37a0], R12 ;  /* 0x0037a00c01007387 */ /* 0x000fe20000100800 */
[----:B0-----:R-:W-:-:S05]  /*42250*/  LOP3.LUT R15, R15, 0x3f, RZ, 0xc0, !PT ;  /* 0x0000003f0f0f7812 */ /* 0x001fca00078ec0ff */
[----:B------:R-:W-:-:S05]  /*42260*/  IMAD.SHL.U32 R15, R15, 0x2, RZ ;  /* 0x000000020f0f7824 */ /* 0x000fca00078e00ff */
[----:B------:R-:W-:-:S05]  /*42270*/  LOP3.LUT R15, R15, 0x50, RZ, 0x3c, !PT ;  /* 0x000000500f0f7812 */ /* 0x000fca00078e3cff */
[----:B------:R0:W-:Y:S04]  /*42280*/  STS.U16 [R15+0x1f780], R12 ;  /* 0x01f7800c0f007388 */ /* 0x0001e80000000400 */
        /* <DEDUP_REMOVED lines=8> */
[----:B----4-:R-:W-:Y:S02]  /*42310*/  STS.U16 [R13+0x1900], R19 ;  /* 0x001900130d007388 */ /* 0x010fe40000000400 */
[----:B------:R-:W-:Y:S01]  /*42320*/  STS.U16 [R13+0x1980], R20 ;  /* 0x001980140d007388 */ /* 0x000fe20000000400 */
[----:B---3--:R-:W-:Y:S01]  /*42330*/  STS.U16 [R13+0x1a00], R21 ;  /* 0x001a00150d007388 */ /* 0x008fe20000000400 */
        /* <DEDUP_REMOVED lines=21> */
[----:B------:R1:W-:Y:S02]  /*42490*/  STS.U16 [R13+0x3a00], R29 ;  /* 0x003a001d0d007388 */ /* 0x0003e40000000400 */
[----:B------:R1:W-:Y:S01]  /*424a0*/  STS.U16 [R13+0x3a80], R2 ;  /* 0x003a80020d007388 */ /* 0x0003e20000000400 */
[----:B------:R1:W-:Y:S01]  /*424b0*/  STS.U16 [R13+0x3b00], R14 ;  /* 0x003b000e0d007388 */ /* 0x0003e20000000400 */
[----:B------:R1:W-:Y:S03]  /*424c0*/  STS.U16 [R13+0x3b80], R4 ;  /* 0x003b80040d007388 */ /* 0x0003e60000000400 */
        /* <DEDUP_REMOVED lines=20> */
[----:B------:R1:W-:Y:S03]  /*42610*/  STS.U16 [R13+0x7800], R3 ;  /* 0x007800030d007388 */ /* 0x0003e60000000400 */
[----:B0-----:R-:W3:Y:S01]  /*42620*/  LDL.LU R11, [R1+0xd18] ;  /* 0x000d1800010b7983 */ /* 0x001ee20000300800 */
[----:B-1----:R-:W3:Y:S02]  /*42630*/  LDL.LU R0, [R1+0xd14] ;  /* 0x000d140001007983 */ /* 0x002ee40000300800 */
[----:B------:R-:W3:Y:S01]  /*42640*/  LDL.LU R3, [R1+0xd10] ;  /* 0x000d100001037983 */ /* 0x000ee20000300800 */
        /* <DEDUP_REMOVED lines=76> */
[----:B----4-:R0:W-:Y:S02]  /*42b10*/  STS.U16 [R13+0xfa80], R15 ;  /* 0x00fa800f0d007388 */ /* 0x0101e40000000400 */
        /* <DEDUP_REMOVED lines=32> */
[----:B------:R-:W3:Y:S03]  /*42d20*/  LDL.LU R8, [R1+0x3c4] ;  /* 0x0003c40001087983 */ /* 0x000ee60000300800 */
[----:B------:R0:W-:Y:S01]  /*42d30*/  STS.U16 [R13+0x15980], R10 ;  /* 0x0159800a0d007388 */ /* 0x0001e20000000400 */
[----:B------:R-:W3:Y:S02]  /*42d40*/  LDL.LU R9, [R1+0x2d0] ;  /* 0x0002d00001097983 */ /* 0x000ee40000300800 */
        /* <DEDUP_REMOVED lines=44> */
[----:B------:R1:W-:Y:S02]  /*43010*/  STS.U16 [R13+0x19900], R11 ;  /* 0x0199000b0d007388 */ /* 0x0003e40000000400 */
[----:B------:R1:W-:Y:S01]  /*43020*/  STS.U16 [R13+0x19980], R0 ;  /* 0x019980000d007388 */ /* 0x0003e20000000400 */
[----:B------:R1:W-:Y:S04]  /*43030*/  STS.U16 [R13+0x19a00], R3 ;  /* 0x019a00030d007388 */ /* 0x0003e80000000400 */
[----:B0-----:R-:W2:Y:S01]  /*43040*/  LDL.LU R9, [R1+0x37cc] ;  /* 0x0037cc0001097983 */ /* 0x001ea20000300800 */
[----:B-1----:R-:W2:Y:S03]  /*43050*/  LDL.LU R10, [R1+0x37c8] ;  /* 0x0037c800010a7983 */ /* 0x002ea60000300800 */
[----:B------:R-:W2:Y:S01]  /*43060*/  LDL.LU R11, [R1+0x37c4] ;  /* 0x0037c400010b7983 */ /* 0x000ea20000300800 */
[----:B------:R-:W2:Y:S03]  /*43070*/  LDL.LU R0, [R1+0x37c0] ;  /* 0x0037c00001007983 */ /* 0x000ea60000300800 */
[----:B------:R-:W2:Y:S04]  /*43080*/  LDL.LU R3, [R1+0x37bc] ;  /* 0x0037bc0001037983 */ /* 0x000ea80000300800 */
        /* <DEDUP_REMOVED lines=28> */
[----:B--2---:R-:W-:Y:S01]  /*43250*/  STS.U16 [R13+0x1db00], R3 ;  /* 0x01db00030d007388 */ /* 0x004fe20000000400 */
[----:B------:R0:W-:Y:S03]  /*43260*/  STS.U16 [R13+0x1db80], R0 ;  /* 0x01db80000d007388 */ /* 0x0001e60000000400 */
[----:B0-----:R-:W2:Y:S01]  /*43270*/  LDL.LU R0, [R1+0x1200] ;  /* 0x0012000001007983 */ /* 0x001ea20000300800 */
[----:B------:R-:W2:Y:S02]  /*43280*/  LDL.LU R3, [R1+0x11fc] ;  /* 0x0011fc0001037983 */ /* 0x000ea40000300800 */
[----:B------:R-:W-:Y:S02]  /*43290*/  STS.U16 [R13+0x1f800], R11 ;  /* 0x01f8000b0d007388 */ /* 0x000fe40000000400 */
[----:B------:R-:W-:Y:S02]  /*432a0*/  STS.U16 [R13+0x1f880], R10 ;  /* 0x01f8800a0d007388 */ /* 0x000fe40000000400 */
[----:B----4-:R-:W-:Y:S01]  /*432b0*/  IMAD.SHL.U32 R15, R15, 0x2, RZ ;  /* 0x000000020f0f7824 */ /* 0x010fe200078e00ff */
[----:B------:R-:W-:Y:S04]  /*432c0*/  STL [R1+0x37a4], R11 ;  /* 0x0037a40b01007387 */ /* 0x000fe80000100800 */
[----:B------:R-:W-:Y:S01]  /*432d0*/  STS.U16 [R13+0x1f900], R9 ;  /* 0x01f900090d007388 */ /* 0x000fe20000000400 */
[----:B------:R-:W-:Y:S02]  /*432e0*/  STL [R1+0x37a8], R10 ;  /* 0x0037a80a01007387 */ /* 0x000fe40000100800 */
[----:B------:R-:W-:Y:S02]  /*432f0*/  STS.U16 [R13+0x1f980], R8 ;  /* 0x01f980080d007388 */ /* 0x000fe40000000400 */
[----:B------:R-:W-:Y:S01]  /*43300*/  STL [R1+0x37ac], R9 ;  /* 0x0037ac0901007387 */ /* 0x000fe20000100800 */
[----:B------:R-:W-:Y:S04]  /*43310*/  STS.U16 [R13+0x1fa00], R7 ;  /* 0x01fa00070d007388 */ /* 0x000fe80000000400 */
[----:B------:R-:W-:Y:S01]  /*43320*/  STL [R1+0x37b0], R8 ;  /* 0x0037b00801007387 */ /* 0x000fe20000100800 */
[----:B---3--:R-:W-:Y:S03]  /*43330*/  STS.U16 [R13+0x1fa80], R6 ;  /* 0x01fa80060d007388 */ /* 0x008fe60000000400 */
[----:B------:R-:W-:Y:S01]  /*43340*/  STL [R1+0x37b4], R7 ;  /* 0x0037b40701007387 */ /* 0x000fe20000100800 */
[----:B------:R-:W-:-:S03]  /*43350*/  LOP3.LUT R15, R15, 0x70, RZ, 0x3c, !PT ;  /* 0x000000700f0f7812 */ /* 0x000fc600078e3cff */
[----:B------:R-:W-:Y:S04]  /*43360*/  STS.U16 [R13+0x1fb00], R5 ;  /* 0x01fb00050d007388 */ /* 0x000fe80000000400 */
[----:B------:R-:W-:Y:S01]  /*43370*/  STL [R1+0x37b8], R6 ;  /* 0x0037b80601007387 */ /* 0x000fe20000100800 */
[----:B------:R0:W-:Y:S02]  /*43380*/  STS.U16 [R13+0x1fb80], R4 ;  /* 0x01fb80040d007388 */ /* 0x0001e40000000400 */
[----:B------:R1:W-:Y:S02]  /*43390*/  STS.U16 [R15+0x1c00], R14 ;  /* 0x001c000e0f007388 */ /* 0x0003e40000000400 */
[----:B------:R-:W-:Y:S01]  /*433a0*/  STS.U16 [R15+0x1c80], R21 ;  /* 0x001c80150f007388 */ /* 0x000fe20000000400 */
[----:B------:R-:W-:Y:S01]  /*433b0*/  STS.U16 [R15+0x1d00], R22 ;  /* 0x001d00160f007388 */ /* 0x000fe20000000400 */
[----:B------:R-:W-:Y:S03]  /*433c0*/  STS.U16 [R15+0x1d80], R23 ;  /* 0x001d80170f007388 */ /* 0x000fe60000000400 */
[----:B0-----:R-:W3:Y:S01]  /*433d0*/  LDL.LU R13, [R1+0x11f8] ;  /* 0x0011f800010d7983 */ /* 0x001ee20000300800 */
[----:B------:R-:W-:Y:S02]  /*433e0*/  STS.U16 [R15+0x1e00], R24 ;  /* 0x001e00180f007388 */ /* 0x000fe40000000400 */
[----:B------:R-:W-:Y:S02]  /*433f0*/  STS.U16 [R15+0x1e80], R25 ;  /* 0x001e80190f007388 */ /* 0x000fe40000000400 */
[----:B------:R-:W-:Y:S01]  /*43400*/  STS.U16 [R15+0x1f00], R26 ;  /* 0x001f001a0f007388 */ /* 0x000fe20000000400 */
[----:B------:R-:W-:Y:S01]  /*43410*/  STS.U16 [R15+0x1f80], R27 ;  /* 0x001f801b0f007388 */ /* 0x000fe20000000400 */
[----:B------:R-:W-:Y:S02]  /*43420*/  STS.U16 [R15+0x3c00], R28 ;  /* 0x003c001c0f007388 */ /* 0x000fe40000000400 */
[----:B------:R-:W-:Y:S01]  /*43430*/  STS.U16 [R15+0x3c80], R29 ;  /* 0x003c801d0f007388 */ /* 0x000fe20000000400 */
[----:B-1----:R-:W4:Y:S01]  /*43440*/  LDL.LU R14, [R1+0x11f4] ;  /* 0x0011f400010e7983 */ /* 0x002f220000300800 */
[----:B------:R-:W-:Y:S02]  /*43450*/  STS.U16 [R15+0x3d00], R2 ;  /* 0x003d00020f007388 */ /* 0x000fe40000000400 */
[----:B------:R-:W3:Y:S01]  /*43460*/  LDL.LU R4, [R1+0x11f0] ;  /* 0x0011f00001047983 */ /* 0x000ee20000300800 */
[----:B--2---:R0:W-:Y:S04]  /*43470*/  STS.U16 [R15+0x3d80], R0 ;  /* 0x003d80000f007388 */ /* 0x0041e80000000400 */
        /* <DEDUP_REMOVED lines=13> */
[----:B------:R-:W2:Y:S03]  /*43550*/  LDL.LU R20, [R1+0xff8] ;  /* 0x000ff80001147983 */ /* 0x000ea60000300800 */
[----:B------:R0:W-:Y:S01]  /*43560*/  STS.U16 [R15+0x3e00], R3 ;  /* 0x003e00030f007388 */ /* 0x0001e20000000400 */
[----:B------:R-:W2:Y:S03]  /*43570*/  LDL.LU R2, [R1+0xff4] ;  /* 0x000ff40001027983 */ /* 0x000ea60000300800 */
        /* <DEDUP_REMOVED lines=8> */
[----:B------:R-:W2:Y:S04]  /*43600*/  LDL.LU R28, [R1+0xef0] ;  /* 0x000ef000011c7983 */ /* 0x000ea80000300800 */
[----:B---3--:R0:W-:Y:S01]  /*43610*/  STS.U16 [R15+0x3e80], R13 ;  /* 0x003e800d0f007388 */ /* 0x0081e20000000400 */
[----:B------:R-:W3:Y:S03]  /*43620*/  LDL.LU R29, [R1+0xe0c] ;  /* 0x000e0c00011d7983 */ /* 0x000ee60000300800 */
[----:B0-----:R-:W3:Y:S01]  /*43630*/  LDL.LU R13, [R1+0xe08] ;  /* 0x000e0800010d7983 */ /* 0x001ee20000300800 */
[----:B----4-:R0:W-:Y:S02]  /*43640*/  STS.U16 [R15+0x3f00], R14 ;  /* 0x003f000e0f007388 */ /* 0x0101e40000000400 */
[----:B------:R-:W-:Y:S01]  /*43650*/  STS.U16 [R15+0x3f80], R4 ;  /* 0x003f80040f007388 */ /* 0x000fe20000000400 */
[----:B0-----:R-:W4:Y:S04]  /*43660*/  LDL.LU R14, [R1+0xe04] ;  /* 0x000e0400010e7983 */ /* 0x001f280000300800 */
[----:B--2---:R0:W-:Y:S04]  /*43670*/  STS.U16 [R15+0x5c00], R0 ;  /* 0x005c00000f007388 */ /* 0x0041e80000000400 */
        /* <DEDUP_REMOVED lines=14> */
[----:B------:R0:W-:Y:S02]  /*43760*/  STS.U16 [R15+0x7f00], R2 ;  /* 0x007f00020f007388 */ /* 0x0001e40000000400 */
[----:B------:R1:W-:Y:S01]  /*43770*/  STS.U16 [R15+0x7f80], R3 ;  /* 0x007f80030f007388 */ /* 0x0003e20000000400 */
[----:B------:R-:W-:Y:S01]  /*43780*/  STS.U16 [R15+0x9c00], R21 ;  /* 0x009c00150f007388 */ /* 0x000fe20000000400 */
[----:B------:R-:W-:Y:S02]  /*43790*/  STS.U16 [R15+0x9c80], R22 ;  /* 0x009c80160f007388 */ /* 0x000fe40000000400 */
[----:B------:R-:W-:Y:S02]  /*437a0*/  STS.U16 [R15+0x9d00], R23 ;  /* 0x009d00170f007388 */ /* 0x000fe40000000400 */
[----:B------:R-:W-:Y:S01]  /*437b0*/  STS.U16 [R15+0x9d80], R24 ;  /* 0x009d80180f007388 */ /* 0x000fe20000000400 */
[----:B0-----:R-:W2:Y:S01]  /*437c0*/  LDL.LU R2, [R1+0xdfc] ;  /* 0x000dfc0001027983 */ /* 0x001ea20000300800 */
[----:B-1----:R-:W2:Y:S03]  /*437d0*/  LDL.LU R3, [R1+0xdf8] ;  /* 0x000df80001037983 */ /* 0x002ea60000300800 */
[----:B------:R-:W-:Y:S01]  /*437e0*/  STS.U16 [R15+0x9e00], R25 ;  /* 0x009e00190f007388 */ /* 0x000fe20000000400 */
[----:B------:R-:W-:Y:S02]  /*437f0*/  STS.U16 [R15+0x9e80], R26 ;  /* 0x009e801a0f007388 */ /* 0x000fe40000000400 */
[----:B------:R-:W-:Y:S02]  /*43800*/  STS.U16 [R15+0x9f00], R27 ;  /* 0x009f001b0f007388 */ /* 0x000fe40000000400 */
[----:B------:R-:W-:Y:S01]  /*43810*/  STS.U16 [R15+0x9f80], R28 ;  /* 0x009f801c0f007388 */ /* 0x000fe20000000400 */
[----:B---3--:R-:W-:Y:S01]  /*43820*/  STS.U16 [R15+0xbc00], R29 ;  /* 0x00bc001d0f007388 */ /* 0x008fe20000000400 */
[----:B------:R0:W-:Y:S03]  /*43830*/  STS.U16 [R15+0xbc80], R13 ;  /* 0x00bc800d0f007388 */ /* 0x0001e60000000400 */
[----:B------:R-:W3:Y:S04]  /*43840*/  LDL.LU R4, [R1+0xdf4] ;  /* 0x000df40001047983 */ /* 0x000ee80000300800 */
        /* <DEDUP_REMOVED lines=13> */
[----:B----4-:R0:W-:Y:S01]  /*43920*/  STS.U16 [R15+0xbd00], R14 ;  /* 0x00bd000e0f007388 */ /* 0x0101e20000000400 */
[----:B------:R-:W4:Y:S03]  /*43930*/  LDL.LU R20, [R1+0xbfc] ;  /* 0x000bfc0001147983 */ /* 0x000f260000300800 */
[----:B0-----:R-:W4:Y:S04]  /*43940*/  LDL.LU R14, [R1+0xbf8] ;  /* 0x000bf800010e7983 */ /* 0x001f280000300800 */
        /* <DEDUP_REMOVED lines=12> */
[----:B------:R1:W-:Y:S03]  /*43a10*/  STS.U16 [R15+0xbe80], R3 ;  /* 0x00be80030f007388 */ /* 0x0003e60000000400 */
[----:B0-----:R-:W2:Y:S01]  /*43a20*/  LDL.LU R2, [R1+0xa08] ;  /* 0x000a080001027983 */ /* 0x001ea20000300800 */
[----:B-1----:R-:W2:Y:S03]  /*43a30*/  LDL.LU R3, [R1+0xa04] ;  /* 0x000a040001037983 */ /* 0x002ea60000300800 */
[----:B---3--:R-:W-:Y:S04]  /*43a40*/  STS.U16 [R15+0xbf00], R4 ;  /* 0x00bf00040f007388 */ /* 0x008fe80000000400 */
        /* <DEDUP_REMOVED lines=13> */
[----:B----4-:R-:W-:Y:S03]  /*43b20*/  STS.U16 [R15+0xfe00], R20 ;  /* 0x00fe00140f007388 */ /* 0x010fe60000000400 */
[----:B0-----:R-:W3:Y:S04]  /*43b30*/  LDL.LU R13, [R1+0xa00] ;  /* 0x000a0000010d7983 */ /* 0x001ee80000300800 */
[----:B------:R0:W-:Y:S04]  /*43b40*/  STS.U16 [R15+0xfe80], R14 ;  /* 0x00fe800e0f007388 */ /* 0x0001e80000000400 */
        /* <DEDUP_REMOVED lines=12> */
[----:B------:R-:W2:Y:S04]  /*43c10*/  LDL.LU R6, [R1+0x9f4] ;  /* 0x0009f40001067983 */ /* 0x000ea80000300800 */
[----:B------:R-:W-:Y:S01]  /*43c20*/  STS.U16 [R15+0x13c00], R2 ;  /* 0x013c00020f007388 */ /* 0x000fe20000000400 */
[----:B------:R0:W-:Y:S03]  /*43c30*/  STS.U16 [R15+0x13c80], R3 ;  /* 0x013c80030f007388 */ /* 0x0001e60000000400 */
        /* <DEDUP_REMOVED lines=23> */
[----:B---3--:R0:W-:Y:S01]  /*43db0*/  STS.U16 [R15+0x13d00], R13 ;  /* 0x013d000d0f007388 */ /* 0x0081e20000000400 */
[----:B------:R-:W3:Y:S03]  /*43dc0*/  LDL.LU R2, [R1+0x29c] ;  /* 0x00029c0001027983 */ /* 0x000ee60000300800 */
[----:B----4-:R1:W-:Y:S04]  /*43dd0*/  STS.U16 [R15+0x13d80], R14 ;  /* 0x013d800e0f007388 */ /* 0x0103e80000000400 */
[----:B0-----:R-:W4:Y:S04]  /*43de0*/  LDL.LU R13, [R1+0x298] ;  /* 0x00029800010d7983 */ /* 0x001f280000300800 */
[----:B-1----:R-:W3:Y:S04]  /*43df0*/  LDL.LU R14, [R1+0x294] ;  /* 0x00029400010e7983 */ /* 0x002ee80000300800 */
[----:B--2---:R0:W-:Y:S04]  /*43e00*/  STS.U16 [R15+0x13e00], R0 ;  /* 0x013e00000f007388 */ /* 0x0041e80000000400 */
[----:B0-----:R-:W2:Y:S04]  /*43e10*/  LDL.LU R0, [R1+0x190] ;  /* 0x0001900001007983 */ /* 0x001ea80000300800 */
[----:B------:R0:W-:Y:S04]  /*43e20*/  STS.U16 [R15+0x13e80], R6 ;  /* 0x013e80060f007388 */ /* 0x0001e80000000400 */
[----:B0-----:R-:W2:Y:S04]  /*43e30*/  LDL.LU R6, [R1+0x37b8] ;  /* 0x0037b80001067983 */ /* 0x001ea80000300800 */
[----:B------:R0:W-:Y:S01]  /*43e40*/  STS.U16 [R15+0x13f00], R3 ;  /* 0x013f00030f007388 */ /* 0x0001e20000000400 */
[----:B------:R1:W-:Y:S02]  /*43e50*/  STS.U16 [R15+0x13f80], R7 ;  /* 0x013f80070f007388 */ /* 0x0003e40000000400 */
[----:B------:R1:W-:Y:S02]  /*43e60*/  STS.U16 [R15+0x15c00], R8 ;  /* 0x015c00080f007388 */ /* 0x0003e40000000400 */
[----:B------:R1:W-:Y:S01]  /*43e70*/  STS.U16 [R15+0x15c80], R9 ;  /* 0x015c80090f007388 */ /* 0x0003e20000000400 */
[----:B------:R1:W-:Y:S01]  /*43e80*/  STS.U16 [R15+0x15d00], R10 ;  /* 0x015d000a0f007388 */ /* 0x0003e20000000400 */
[----:B------:R1:W-:Y:S02]  /*43e90*/  STS.U16 [R15+0x15d80], R11 ;  /* 0x015d800b0f007388 */ /* 0x0003e40000000400 */
[----:B------:R1:W-:Y:S01]  /*43ea0*/  STS.U16 [R15+0x15e00], R12 ;  /* 0x015e000c0f007388 */ /* 0x0003e20000000400 */
[----:B0-----:R-:W2:Y:S01]  /*43eb0*/  LDL.LU R3, [R1+0x188] ;  /* 0x0001880001037983 */ /* 0x001ea20000300800 */
[----:B-1----:R-:W2:Y:S03]  /*43ec0*/  LDL.LU R7, [R1+0x37b4] ;  /* 0x0037b40001077983 */ /* 0x002ea60000300800 */
[----:B------:R-:W2:Y:S01]  /*43ed0*/  LDL.LU R8, [R1+0x37b0] ;  /* 0x0037b00001087983 */ /* 0x000ea20000300800 */
[----:B------:R-:W2:Y:S03]  /*43ee0*/  LDL.LU R9, [R1+0x37ac] ;  /* 0x0037ac0001097983 */ /* 0x000ea60000300800 */
[----:B------:R-:W2:Y:S01]  /*43ef0*/  LDL.LU R10, [R1+0x37a8] ;  /* 0x0037a800010a7983 */ /* 0x000ea20000300800 */
[----:B------:R-:W2:Y:S03]  /*43f00*/  LDL.LU R11, [R1+0x37a4] ;  /* 0x0037a400010b7983 */ /* 0x000ea60000300800 */
[----:B------:R0:W-:Y:S01]  /*43f10*/  STS.U16 [R15+0x15e80], R16 ;  /* 0x015e80100f007388 */ /* 0x0001e20000000400 */
[----:B------:R-:W2:Y:S02]  /*43f20*/  LDL.LU R12, [R1+0x37a0] ;  /* 0x0037a000010c7983 */ /* 0x000ea40000300800 */
        /* <DEDUP_REMOVED lines=8> */
[----:B------:R0:W-:Y:S03]  /*43fb0*/  STS.U16 [R15+0x17d80], R22 ;  /* 0x017d80160f007388 */ /* 0x0001e60000000400 */
[----:B------:R-:W2:Y:S01]  /*43fc0*/  LDL.LU R19, [R1+0x3790] ;  /* 0x0037900001137983 */ /* 0x000ea20000300800 */
[----:B------:R-:W2:Y:S02]  /*43fd0*/  LDL.LU R20, [R1+0x378c] ;  /* 0x00378c0001147983 */ /* 0x000ea40000300800 */
[----:B------:R-:W2:Y:S01]  /*43fe0*/  LDL.LU R21, [R1+0x3788] ;  /* 0x0037880001157983 */ /* 0x000ea20000300800 */
[----:B------:R1:W-:Y:S01]  /*43ff0*/  STS.U16 [R15+0x17e00], R4 ;  /* 0x017e00040f007388 */ /* 0x0003e20000000400 */
[----:B------:R1:W-:Y:S02]  /*44000*/  STS.U16 [R15+0x17e80], R5 ;  /* 0x017e80050f007388 */ /* 0x0003e40000000400 */
[----:B------:R1:W-:Y:S02]  /*44010*/  STS.U16 [R15+0x17f00], R23 ;  /* 0x017f00170f007388 */ /* 0x0003e40000000400 */
[----:B------:R3:W-:Y:S01]  /*44020*/  STS.U16 [R15+0x17f80], R24 ;  /* 0x017f80180f007388 */ /* 0x0007e20000000400 */
[----:B0-----:R-:W2:Y:S04]  /*44030*/  LDL.LU R22, [R1+0x3784] ;  /* 0x0037840001167983 */ /* 0x001ea80000300800 */
[----:B------:R0:W-:Y:S04]  /*44040*/  STS.U16 [R15+0x19c00], R25 ;  /* 0x019c00190f007388 */ /* 0x0001e80000000400 */
[----:B-1----:R-:W2:Y:S04]  /*44050*/  LDL R4, [R1+0x33e0] ;  /* 0x0033e00001047983 */ /* 0x002ea80000100800 */
[----:B------:R-:W2:Y:S01]  /*44060*/  LDL R5, [R1+0x33d4] ;  /* 0x0033d40001057983 */ /* 0x000ea20000100800 */
[----:B------:R-:W2:Y:S02]  /*44070*/  LDL.LU R23, [R1+0x3780] ;  /* 0x0037800001177983 */ /* 0x000ea40000300800 */
[----:B------:R1:W-:Y:S01]  /*44080*/  STS.U16 [R15+0x19c80], R26 ;  /* 0x019c801a0f007388 */ /* 0x0003e20000000400 */
[----:B---3--:R-:W3:Y:S01]  /*44090*/  LDL.LU R24, [R1+0x377c] ;  /* 0x00377c0001187983 */ /* 0x008ee20000300800 */
[----:B------:R4:W-:Y:S02]  /*440a0*/  STS.U16 [R15+0x19d00], R27 ;  /* 0x019d001b0f007388 */ /* 0x0009e40000000400 */
[----:B------:R4:W-:Y:S01]  /*440b0*/  STS.U16 [R15+0x19d80], R28 ;  /* 0x019d801c0f007388 */ /* 0x0009e20000000400 */
[----:B0-----:R-:W3:Y:S01]  /*440c0*/  LDL.LU R25, [R1+0x3778] ;  /* 0x0037780001197983 */ /* 0x001ee20000300800 */
[----:B------:R0:W-:Y:S03]  /*440d0*/  STS.U16 [R15+0x19e00], R29 ;  /* 0x019e001d0f007388 */ /* 0x0001e60000000400 */
[----:B-1----:R-:W3:Y:S01]  /*440e0*/  LDL.LU R26, [R1+0x3774] ;  /* 0x00377400011a7983 */ /* 0x002ee20000300800 */
[----:B----4-:R-:W4:Y:S02]  /*440f0*/  LDL.LU R27, [R1+0x3770] ;  /* 0x00377000011b7983 */ /* 0x010f240000300800 */
[----:B------:R1:W-:Y:S01]  /*44100*/  STS.U16 [R15+0x19e80], R2 ;  /* 0x019e80020f007388 */ /* 0x0003e20000000400 */
[----:B------:R-:W3:Y:S01]  /*44110*/  LDL.LU R28, [R1+0x376c] ;  /* 0x00376c00011c7983 */ /* 0x000ee20000300800 */
[----:B0-----:R-:W3:Y:S02]  /*44120*/  LDL.LU R29, [R1+0x3768] ;  /* 0x00376800011d7983 */ /* 0x001ee40000300800 */
[----:B------:R0:W-:Y:S02]  /*44130*/  STS.U16 [R15+0x19f00], R13 ;  /* 0x019f000d0f007388 */ /* 0x0001e40000000400 */
[----:B------:R0:W-:Y:S01]  /*44140*/  STS.U16 [R15+0x19f80], R14 ;  /* 0x019f800e0f007388 */ /* 0x0001e20000000400 */
[----:B-1----:R-:W3:Y:S04]  /*44150*/  LDL.LU R2, [R1+0x3764] ;  /* 0x0037640001027983 */ /* 0x002ee80000300800 */
[----:B0-----:R-:W3:Y:S01]  /*44160*/  LDL.LU R13, [R1+0x3760] ;  /* 0x00376000010d7983 */ /* 0x001ee20000300800 */
[----:B------:R-:W3:Y:S03]  /*44170*/  LDL.LU R14, [R1+0x375c] ;  /* 0x00375c00010e7983 */ /* 0x000ee60000300800 */
[----:B--2---:R0:W-:Y:S04]  /*44180*/  STS.U16 [R15+0x1bc00], R0 ;  /* 0x01bc00000f007388 */ /* 0x0041e80000000400 */
[----:B0-----:R-:W2:Y:S04]  /*44190*/  LDL.LU R0, [R1+0x3758] ;  /* 0x0037580001007983 */ /* 0x001ea80000300800 */
[----:B--2---:R0:W-:Y:S04]  /*441a0*/  STS.U16 [R15+0x1bc80], R0 ;  /* 0x01bc80000f007388 */ /* 0x0041e80000000400 */
[----:B0-----:R-:W2:Y:S01]  /*441b0*/  LDL.LU R0, [R1+0x3754] ;  /* 0x0037540001007983 */ /* 0x001ea20000300800 */
[----:B------:R0:W-:Y:S03]  /*441c0*/  STS.U16 [R15+0x1bd00], R3 ;  /* 0x01bd00030f007388 */ /* 0x0001e60000000400 */
[----:B0-----:R-:W3:Y:S01]  /*441d0*/  LDL.LU R3, [R1+0x3750] ;  /* 0x0037500001037983 */ /* 0x001ee20000300800 */
[----:B--2---:R-:W-:-:S06]  /*441e0*/  PRMT R0, RZ, 0x7610, R0 ;  /* 0x00007610ff007816 */ /* 0x004fcc0000000000 */
[----:B------:R-:W2:Y:S04]  /*441f0*/  @!P1 LDG.E.U16 R0, [R4.64] ;  /* 0x0000000604009981 */ /* 0x000ea8000c1e1500 */
[----:B---3--:R0:W-:Y:S04]  /*44200*/  STS.U16 [R15+0x1bd80], R3 ;  /* 0x01bd80030f007388 */ /* 0x0081e80000000400 */
[----:B0-----:R-:W3:Y:S01]  /*44210*/  LDL.LU R15, [R1+0x374c] ;  /* 0x00374c00010f7983 */ /* 0x001ee20000300800 */
[----:B------:R-:W3:Y:S03]  /*44220*/  LDL.LU R3, [R1+0x3748] ;  /* 0x0037480001037983 */ /* 0x000ee60000300800 */
[----:B--2---:R0:W-:Y:S04]  /*44230*/  STL [R1+0x9c], R0 ;  /* 0x00009c0001007387 */ /* 0x0041e80000100800 */
[----:B0-----:R-:W2:Y:S01]  /*44240*/  LDL.LU R0, [R1+0x3744] ;  /* 0x0037440001007983 */ /* 0x001ea20000300800 */
[----:B------:R-:W2:Y:S02]  /*44250*/  LDL R4, [R1+0x33e4] ;  /* 0x0033e40001047983 */ /* 0x000ea40000100800 */
[----:B------:R-:W2:Y:S01]  /*44260*/  LDL R5, [R1+0x33f0] ;  /* 0x0033f00001057983 */ /* 0x000ea20000100800 */
[----:B---3--:R-:W-:-:S02]  /*44270*/  PRMT R3, RZ, 0x7610, R3 ;  /* 0x00007610ff037816 */ /* 0x008fc40000000003 */
[----:B--2---:R-:W-:-:S04]  /*44280*/  @!P1 LOP3.LUT R5, R5, R4, RZ, 0x3c, !PT ;  /* 0x0000000405059212 */ /* 0x004fc800078e3cff */
[----:B------:R-:W-:-:S04]  /*44290*/  @!P1 LOP3.LUT R4, R5, R4, RZ, 0x3c, !PT ;  /* 0x0000000405049212 */ /* 0x000fc800078e3cff */
[----:B------:R-:W-:-:S05]  /*442a0*/  @!P1 LOP3.LUT R5, R5, R4, RZ, 0x3c, !PT ;  /* 0x0000000405059212 */ /* 0x000fca00078e3cff */
[----:B------:R-:W2:Y:S04]  /*442b0*/  @!P1 LDG.E.U16 R3, [R4.64] ;  /* 0x0000000604039981 */ /* 0x000ea8000c1e1500 */
[----:B--2---:R0:W-:Y:S04]  /*442c0*/  STL [R1+0x98], R3 ;  /* 0x0000980301007387 */ /* 0x0041e80000100800 */
[----:B0-----:R-:W2:Y:S01]  /*442d0*/  LDL.LU R3, [R1+0x3740] ;  /* 0x0037400001037983 */ /* 0x001ea20000300800 */
[----:B------:R-:W3:Y:S02]  /*442e0*/  LDL R4, [R1+0x33f4] ;  /* 0x0033f40001047983 */ /* 0x000ee40000100800 */
[----:B------:R-:W3:Y:S01]  /*442f0*/  LDL R5, [R1+0x3400] ;  /* 0x0034000001057983 */ /* 0x000ee20000100800 */
[----:B------:R-:W-:-:S02]  /*44300*/  PRMT R11, RZ, 0x7610, R11 ;  /* 0x00007610ff0b7816 */ /* 0x000fc4000000000b */
[----:B---3--:R-:W-:-:S04]  /*44310*/  @!P1 LOP3.LUT R5, R5, R4, RZ, 0x3c, !PT ;  /* 0x0000000405059212 */ /* 0x008fc800078e3cff */
[----:B------:R-:W-:-:S04]  /*44320*/  @!P1 LOP3.LUT R4, R5, R4, RZ, 0x3c, !PT ;  /* 0x0000000405049212 */ /* 0x000fc800078e3cff */
[----:B------:R-:W-:-:S05]  /*44330*/  @!P1 LOP3.LUT R5, R5, R4, RZ, 0x3c, !PT ;  /* 0x0000000405059212 */ /* 0x000fca00078e3cff */
[----:B------:R0:W3:Y:S04]  /*44340*/  @!P1 LDG.E.U16 R11, [R4.64] ;  /* 0x00000006040b9981 */ /* 0x0000e8000c1e1500 */
[----:B0-----:R-:W3:Y:S04]  /*44350*/  LDL R4, [R1+0x3404] ;  /* 0x0034040001047983 */ /* 0x001ee80000100800 */
[----:B------:R-:W3:Y:S01]  /*44360*/  LDL R5, [R1+0x3410] ;  /* 0x0034100001057983 */ /* 0x000ee20000100800 */
[----:B--2---:R-:W-:Y:S02]  /*44370*/  PRMT R3, RZ, 0x7610, R3 ;  /* 0x00007610ff037816 */ /* 0x004fe40000000003 */
[----:B---3--:R-:W-:-:S04]  /*44380*/  @!P1 LOP3.LUT R5, R5, R4, RZ, 0x3c, !PT ;  /* 0x0000000405059212 */ /* 0x008fc800078e3cff */
[----:B------:R-:W-:-:S04]  /*44390*/  @!P1 LOP3.LUT R4, R5, R4, RZ, 0x3c, !PT ;  /* 0x0000000405049212 */ /* 0x000fc800078e3cff */
[----:B------:R-:W-:-:S05]  /*443a0*/  @!P1 LOP3.LUT R5, R5, R4, RZ, 0x3c, !PT ;  /* 0x0000000405059212 */ /* 0x000fca00078e3cff */
[----:B------:R-:W2:Y:S04]  /*443b0*/  @!P1 LDG.E.U16 R3, [R4.64] ;  /* 0x0000000604039981 */ /* 0x000ea8000c1e1500 */
[----:B------:R0:W-:Y:S04]  /*443c0*/  STL [R1+0x94], R11 ;  /* 0x0000940b01007387 */ /* 0x0001e80000100800 */
[----:B0-----:R-:W3:Y:S04]  /*443d0*/  LDL R11, [R1+0x3460] ;  /* 0x00346000010b7983 */ /* 0x001ee80000100800 */
[----:B--2---:R0:W-:Y:S04]  /*443e0*/  STL [R1+0x90], R3 ;  /* 0x0000900301007387 */ /* 0x0041e80000100800 */
[----:B0-----:R-:W2:Y:S01]  /*443f0*/  LDL.LU R3, [R1+0x373c] ;  /* 0x00373c0001037983 */ /* 0x001ea20000300800 */
[----:B------:R-:W2:Y:S02]  /*44400*/  LDL R4, [R1+0x3414] ;  /* 0x0034140001047983 */ /* 0x000ea40000100800 */
[----:B------:R-:W2:Y:S01]  /*44410*/  LDL R5, [R1+0x3420] ;  /* 0x0034200001057983 */ /* 0x000ea20000100800 */
[----:B------:R-:W-:-:S02]  /*44420*/  PRMT R0, RZ, 0x7610, R0 ;  /* 0x00007610ff007816 */ /* 0x000fc40000000000 */
[----:B--2---:R-:W-:-:S04]  /*44430*/  @!P1 LOP3.LUT R5, R5, R4, RZ, 0x3c, !PT ;  /* 0x0000000405059212 */ /* 0x004fc800078e3cff */
[----:B------:R-:W-:-:S04]  /*44440*/  @!P1 LOP3.LUT R4, R5, R4, RZ, 0x3c, !PT ;  /* 0x0000000405049212 */ /* 0x000fc800078e3cff */
[----:B------:R-:W-:-:S05]  /*44450*/  @!P1 LOP3.LUT R5, R5, R4, RZ, 0x3c, !PT ;  /* 0x0000000405059212 */ /* 0x000fca00078e3cff */
[----:B------:R-:W2:Y:S04]  /*44460*/  @!P1 LDG.E.U16 R0, [R4.64] ;  /* 0x0000000604009981 */ /* 0x000ea8000c1e1500 */
        /* <DEDUP_REMOVED lines=26> */
[----:B------:R-:W2:Y:S01]  /*44610*/  @!P1 LDG.E.U16 R3, [R4.64] ;  /* 0x0000000604039981 */ /* 0x000ea2000c1e1500 */
[----:B------:R-:W-:-:S03]  /*44620*/  PRMT R10, RZ, 0x7610, R10 ;  /* 0x00007610ff0a7816 */ /* 0x000fc6000000000a */
[----:B--2---:R0:W-:Y:S04]  /*44630*/  STL [R1+0x80], R3 ;  /* 0x0000800301007387 */ /* 0x0041e80000100800 */
[----:B0-----:R-:W2:Y:S01]  /*44640*/  LDL.LU R3, [R1+0x372c] ;  /* 0x00372c0001037983 */ /* 0x001ea20000300800 */
[----:B------:R-:W2:Y:S02]  /*44650*/  LDL R5, [R1+0x3454] ;  /* 0x0034540001057983 */ /* 0x000ea40000100800 */
[----:B---3--:R-:W-:Y:S01]  /*44660*/  @!P1 IMAD.MOV.U32 R4, RZ, RZ, R11 ;  /* 0x000000ffff049224 */ /* 0x008fe200078e000b */
[----:B------:R-:W-:Y:S01]  /*44670*/  PRMT R0, RZ, 0x7610, R0 ;  /* 0x00007610ff007816 */ /* 0x000fe20000000000 */
[----:B------:R-:W3:Y:S04]  /*44680*/  LDL R11, [R1+0x34b4] ;  /* 0x0034b400010b7983 */ /* 0x000ee80000100800 */
[----:B--2---:R0:W2:Y:S04]  /*44690*/  @!P1 LDG.E.U16 R10, [R4.64] ;  /* 0x00000006040a9981 */ /* 0x0040a8000c1e1500 */
[----:B0-----:R-:W2:Y:S04]  /*446a0*/  LDL R4, [R1+0x3464] ;  /* 0x0034640001047983 */ /* 0x001ea80000100800 */
[----:B------:R-:W2:Y:S02]  /*446b0*/  LDL R5, [R1+0x3470] ;  /* 0x0034700001057983 */ /* 0x000ea40000100800 */
[----:B--2---:R-:W-:-:S04]  /*446c0*/  @!P1 LOP3.LUT R5, R5, R4, RZ, 0x3c, !PT ;  /* 0x0000000405059212 */ /* 0x004fc800078e3cff */
        /* <DEDUP_REMOVED lines=39> */
[----:B------:R-:W-:Y:S02]  /*44940*/  @!P1 LOP3.LUT R5, R5, R4, RZ, 0x3c, !PT ;  /* 0x0000000405059212 */ /* 0x000fe400078e3cff */
[----:B------:R-:W-:-:S03]  /*44950*/  PRMT R3, RZ, 0x7610, R3 ;  /* 0x00007610ff037816 */ /* 0x000fc60000000003 */
[----:B------:R3:W2:Y:S02]  /*44960*/  @!P1 LDG.E.U16 R15, [R4.64] ;  /* 0x00000006040f9981 */ /* 0x0006a4000c1e1500 */
[----:B---3--:R-:W-:Y:S02]  /*44970*/  @!P1 IMAD.MOV.U32 R4, RZ, RZ, R10 ;  /* 0x000000ffff049224 */ /* 0x008fe400078e000a */
[----:B------:R-:W-:-:S05]  /*44980*/  @!P1 IMAD.MOV.U32 R5, RZ, RZ, R11 ;  /* 0x000000ffff059224 */ /* 0x000fca00078e000b */
[----:B------:R-:W3:Y:S04]  /*44990*/  @!P1 LDG.E.U16 R3, [R4.64] ;  /* 0x0000000604039981 */ /* 0x000ee8000c1e1500 */
[----:B--2---:R0:W-:Y:S01]  /*449a0*/  STL [R1+0x68], R15 ;  /* 0x0000680f01007387 */ /* 0x0041e20000100800 */
[----:B------:R-:W2:Y:S02]  /*449b0*/  LDL R11, [R1+0x3504] ;  /* 0x00350400010b7983 */ /* 0x000ea40000100800 */
[----:B------:R-:W2:Y:S01]  /*449c0*/  LDL R10, [R1+0x3510] ;  /* 0x00351000010a7983 */ /* 0x000ea20000100800 */
[----:B0-----:R-:W2:Y:S04]  /*449d0*/  LDL R15, [R1+0x3500] ;  /* 0x00350000010f7983 */ /* 0x001ea80000100800 */
[----:B---3--:R0:W-:Y:S04]  /*449e0*/  STL [R1+0x64], R3 ;  /* 0x0000640301007387 */ /* 0x0081e80000100800 */
[----:B0-----:R-:W3:Y:S01]  /*449f0*/  LDL.LU R3, [R1+0x3718] ;  /* 0x0037180001037983 */ /* 0x001ee20000300800 */
[----:B------:R-:W2:Y:S02]  /*44a00*/  LDL R4, [R1+0x34c4] ;  /* 0x0034c40001047983 */ /* 0x000ea40000100800 */
[----:B------:R-:W2:Y:S01]  /*44a10*/  LDL R5, [R1+0x34d0] ;  /* 0x0034d00001057983 */ /* 0x000ea20000100800 */
[----:B------:R-:W-:-:S02]  /*44a20*/  PRMT R0, RZ, 0x7610, R0 ;  /* 0x00007610ff007816 */ /* 0x000fc40000000000 */
[----:B--2---:R-:W-:-:S04]  /*44a30*/  @!P1 LOP3.LUT R5, R5, R4, RZ, 0x3c, !PT ;  /* 0x0000000405059212 */ /* 0x004fc800078e3cff */
[----:B------:R-:W-:-:S04]  /*44a40*/  @!P1 LOP3.LUT R4, R5, R4, RZ, 0x3c, !PT ;  /* 0x0000000405049212 */ /* 0x000fc800078e3cff */
[----:B------:R-:W-:-:S05]  /*44a50*/  @!P1 LOP3.LUT R5, R5, R4, RZ, 0x3c, !PT ;  /* 0x0000000405059212 */ /* 0x000fca00078e3cff */
[----:B------:R0:W2:Y:S04]  /*44a60*/  @!P1 LDG.E.U16 R0, [R4.64] ;  /* 0x0000000604009981 */ /* 0x0000a8000c1e1500 */
[----:B0-----:R-:W2:Y:S04]  /*44a70*/  LDL R4, [R1+0x34d4] ;  /* 0x0034d40001047983 */ /* 0x001ea80000100800 */
[----:B------:R-:W2:Y:S01]  /*44a80*/  LDL R5, [R1+0x34e0] ;  /* 0x0034e00001057983 */ /* 0x000ea20000100800 */
[----:B------:R-:W-:Y:S02]  /*44a90*/  PRMT R14, RZ, 0x7610, R14 ;  /* 0x00007610ff0e7816 */ /* 0x000fe4000000000e */
[----:B--2---:R-:W-:-:S04]  /*44aa0*/  @!P1 LOP3.LUT R5, R5, R4, RZ, 0x3c, !PT ;  /* 0x0000000405059212 */ /* 0x004fc800078e3cff */
[----:B------:R-:W-:-:S04]  /*44ab0*/  @!P1 LOP3.LUT R4, R5, R4, RZ, 0x3c, !PT ;  /* 0x0000000405049212 */ /* 0x000fc800078e3cff */
[----:B------:R-:W-:-:S05]  /*44ac0*/  @!P1 LOP3.LUT R5, R5, R4, RZ, 0x3c, !PT ;  /* 0x0000000405059212 */ /* 0x000fca00078e3cff */
[----:B------:R-:W2:Y:S04]  /*44ad0*/  @!P1 LDG.E.U16 R14, [R4.64] ;  /* 0x00000006040e9981 */ /* 0x000ea8000c1e1500 */
[----:B------:R-:W-:Y:S04]  /*44ae0*/  STL [R1+0x3680], R0 ;  /* 0x0036800001007387 */ /* 0x000fe80000100800 */
        /* <DEDUP_REMOVED lines=8> */
[----:B------:R-:W2:Y:S01]  /*44b70*/  @!P1 LDG.E.U16 R3, [R4.64] ;  /* 0x0000000604039981 */ /* 0x000ea2000c1e1500 */
[----:B------:R-:W-:-:S03]  /*44b80*/  PRMT R14, RZ, 0x7610, R14 ;  /* 0x00007610ff0e7816 */ /* 0x000fc6000000000e */
[----:B--2---:R0:W-:Y:S04]  /*44b90*/  STL [R1+0x58], R3 ;  /* 0x0000580301007387 */ /* 0x0041e80000100800 */
[----:B0-----:R-:W2:Y:S01]  /*44ba0*/  LDL.LU R3, [R1+0x3710] ;  /* 0x0037100001037983 */ /* 0x001ea20000300800 */
[----:B------:R-:W3:Y:S02]  /*44bb0*/  LDL R5, [R1+0x34f4] ;  /* 0x0034f40001057983 */ /* 0x000ee40000100800 */
[----:B------:R-:W-:Y:S02]  /*44bc0*/  @!P1 IMAD.MOV.U32 R4, RZ, RZ, R15 ;  /* 0x000000ffff049224 */ /* 0x000fe400078e000f */
[----:B------:R-:W4:Y:S01]  /*44bd0*/  LDL R15, [R1+0x3550] ;  /* 0x00355000010f7983 */ /* 0x000f220000100800 */
[----:B--2---:R-:W-:-:S03]  /*44be0*/  PRMT R3, RZ, 0x7610, R3 ;  /* 0x00007610ff037816 */ /* 0x004fc60000000003 */
[----:B---3--:R0:W2:Y:S02]  /*44bf0*/  @!P1 LDG.E.U16 R14, [R4.64] ;  /* 0x00000006040e9981 */ /* 0x0080a4000c1e1500 */
[----:B0-----:R-:W-:Y:S02]  /*44c00*/  @!P1 IMAD.MOV.U32 R4, RZ, RZ, R10 ;  /* 0x000000ffff049224 */ /* 0x001fe400078e000a */
[----:B------:R-:W-:-:S05]  /*44c10*/  @!P1 IMAD.MOV.U32 R5, RZ, RZ, R11 ;  /* 0x000000ffff059224 */ /* 0x000fca00078e000b */
[----:B------:R-:W3:Y:S04]  /*44c20*/  @!P1 LDG.E.U16 R3, [R4.64] ;  /* 0x0000000604039981 */ /* 0x000ee8000c1e1500 */
[----:B--2---:R0:W-:Y:S04]  /*44c30*/  STL [R1+0x54], R14 ;  /* 0x0000540e01007387 */ /* 0x0041e80000100800 */
[----:B0-----:R-:W2:Y:S01]  /*44c40*/  LDL.LU R14, [R1+0x370c] ;  /* 0x00370c00010e7983 */ /* 0x001ea20000300800 */
[----:B------:R-:W4:Y:S02]  /*44c50*/  LDL R11, [R1+0x3554] ;  /* 0x00355400010b7983 */ /* 0x000f240000100800 */
[----:B------:R-:W4:Y:S01]  /*44c60*/  LDL R10, [R1+0x3560] ;  /* 0x00356000010a7983 */ /* 0x000f220000100800 */
[----:B---3--:R0:W-:Y:S04]  /*44c70*/  STL [R1+0x50], R3 ;  /* 0x0000500301007387 */ /* 0x0081e80000100800 */
[----:B0-----:R-:W3:Y:S01]  /*44c80*/  LDL.LU R3, [R1+0x3708] ;  /* 0x0037080001037983 */ /* 0x001ee20000300800 */
[----:B------:R-:W3:Y:S02]  /*44c90*/  LDL R4, [R1+0x3514] ;  /* 0x0035140001047983 */ /* 0x000ee40000100800 */
[----:B------:R-:W3:Y:S01]  /*44ca0*/  LDL R5, [R1+0x3520] ;  /* 0x0035200001057983 */ /* 0x000ee20000100800 */
[----:B--2---:R-:W-:-:S02]  /*44cb0*/  PRMT R14, RZ, 0x7610, R14 ;  /* 0x00007610ff0e7816 */ /* 0x004fc4000000000e */
[----:B---3--:R-:W-:-:S04]  /*44cc0*/  @!P1 LOP3.LUT R5, R5, R4, RZ, 0x3c, !PT ;  /* 0x0000000405059212 */ /* 0x008fc800078e3cff */
        /* <DEDUP_REMOVED lines=11> */
[----:B------:R-:W3:Y:S04]  /*44d80*/  @!P1 LDG.E.U16 R3, [R4.64] ;  /* 0x0000000604039981 */ /* 0x000ee8000c1e1500 */
        /* <DEDUP_REMOVED lines=8> */
[----:B------:R-:W2:Y:S01]  /*44e10*/  @!P1 LDG.E.U16 R14, [R4.64] ;  /* 0x00000006040e9981 */ /* 0x000ea2000c1e1500 */
[----:B------:R-:W-:-:S03]  /*44e20*/  PRMT R3, RZ, 0x7610, R3 ;  /* 0x00007610ff037816 */ /* 0x000fc60000000003 */
[----:B--2---:R0:W-:Y:S04]  /*44e30*/  STL [R1+0xc], R14 ;  /* 0x00000c0e01007387 */ /* 0x0041e80000100800 */
[----:B0-----:R-:W2:Y:S01]  /*44e40*/  LDL.LU R14, [R1+0x36fc] ;  /* 0x0036fc00010e7983 */ /* 0x001ea20000300800 */
[----:B------:R-:W3:Y:S02]  /*44e50*/  LDL R5, [R1+0x3544] ;  /* 0x0035440001057983 */ /* 0x000ee40000100800 */
[----:B----4-:R-:W-:Y:S01]  /*44e60*/  @!P1 IMAD.MOV.U32 R4, RZ, RZ, R15 ;  /* 0x000000ffff049224 */ /* 0x010fe200078e000f */
[----:B------:R-:W-:Y:S01]  /*44e70*/  PRMT R22, RZ, 0x7610, R22 ;  /* 0x00007610ff167816 */ /* 0x000fe20000000016 */
[----:B------:R-:W4:Y:S04]  /*44e80*/  LDL R15, [R1+0x3590] ;  /* 0x00359000010f7983 */ /* 0x000f280000100800 */
[----:B---3--:R0:W3:Y:S02]  /*44e90*/  @!P1 LDG.E.U16 R3, [R4.64] ;  /* 0x0000000604039981 */ /* 0x0080e4000c1e1500 */
[----:B0-----:R-:W-:-:S02]  /*44ea0*/  @!P1 IMAD.MOV.U32 R4, RZ, RZ, R10 ;  /* 0x000000ffff049224 */ /* 0x001fc400078e000a */
[----:B------:R-:W-:-:S05]  /*44eb0*/  @!P1 IMAD.MOV.U32 R5, RZ, RZ, R11 ;  /* 0x000000ffff059224 */ /* 0x000fca00078e000b */
[----:B------:R0:W2:Y:S04]  /*44ec0*/  @!P1 LDG.E.U16 R22, [R4.64] ;  /* 0x0000000604169981 */ /* 0x0000a8000c1e1500 */
[----:B---3--:R-:W-:Y:S01]  /*44ed0*/  STL [R1+0x3684], R3 ;  /* 0x0036840301007387 */ /* 0x008fe20000100800 */
[----:B0-----:R-:W3:Y:S02]  /*44ee0*/  LDL R4, [R1+0x3564] ;  /* 0x0035640001047983 */ /* 0x001ee40000100800 */
[----:B------:R-:W3:Y:S01]  /*44ef0*/  LDL R5, [R1+0x3570] ;  /* 0x0035700001057983 */ /* 0x000ee20000100800 */
[----:B------:R-:W-:Y:S01]  /*44f00*/  PRMT R9, RZ, 0x7610, R9 ;  /* 0x00007610ff097816 */ /* 0x000fe20000000009 */
[----:B------:R-:W4:Y:S04]  /*44f10*/  LDL R11, [R1+0x3594] ;  /* 0x00359400010b7983 */ /* 0x000f280000100800 */
[----:B------:R-:W4:Y:S04]  /*44f20*/  LDL R10, [R1+0x35a0] ;  /* 0x0035a000010a7983 */ /* 0x000f280000100800 */
[----:B--2---:R-:W-:Y:S01]  /*44f30*/  STL [R1+0x36c0], R22 ;  /* 0x0036c01601007387 */ /* 0x004fe20000100800 */
[----:B---3--:R-:W-:-:S04]  /*44f40*/  @!P1 LOP3.LUT R5, R5, R4, RZ, 0x3c, !PT ;  /* 0x0000000405059212 */ /* 0x008fc800078e3cff */
[----:B------:R-:W-:-:S04]  /*44f50*/  @!P1 LOP3.LUT R4, R5, R4, RZ, 0x3c, !PT ;  /* 0x0000000405049212 */ /* 0x000fc800078e3cff */
[----:B------:R-:W-:-:S05]  /*44f60*/  @!P1 LOP3.LUT R5, R5, R4, RZ, 0x3c, !PT ;  /* 0x0000000405059212 */ /* 0x000fca00078e3cff */
[----:B------:R0:W2:Y:S04]  /*44f70*/  @!P1 LDG.E.U16 R9, [R4.64] ;  /* 0x0000000604099981 */ /* 0x0000a8000c1e1500 */
[----:B0-----:R-:W3:Y:S04]  /*44f80*/  LDL R4, [R1+0x3574] ;  /* 0x0035740001047983 */ /* 0x001ee80000100800 */
[----:B------:R-:W3:Y:S01]  /*44f90*/  LDL R5, [R1+0x3580] ;  /* 0x0035800001057983 */ /* 0x000ee20000100800 */
[----:B------:R-:W-:Y:S02]  /*44fa0*/  PRMT R8, RZ, 0x7610, R8 ;  /* 0x00007610ff087816 */ /* 0x000fe40000000008 */
[----:B---3--:R-:W-:-:S04]  /*44fb0*/  @!P1 LOP3.LUT R5, R5, R4, RZ, 0x3c, !PT ;  /* 0x0000000405059212 */ /* 0x008fc800078e3cff */
[----:B------:R-:W-:-:S04]  /*44fc0*/  @!P1 LOP3.LUT R4, R5, R4, RZ, 0x3c, !PT ;  /* 0x0000000405049212 */ /* 0x000fc800078e3cff */
[----:B------:R-:W-:Y:S01]  /*44fd0*/  @!P1 LOP3.LUT R5, R5, R4, RZ, 0x3c, !PT ;  /* 0x0000000405059212 */ /* 0x000fe200078e3cff */
[----:B--2---:R-:W-:Y:S04]  /*44fe0*/  STL [R1+0x36b0], R9 ;  /* 0x0036b00901007387 */ /* 0x004fe80000100800 */
[----:B------:R0:W2:Y:S04]  /*44ff0*/  @!P1 LDG.E.U16 R8, [R4.64] ;  /* 0x0000000604089981 */ /* 0x0000a8000c1e1500 */
[----:B0-----:R-:W3:Y:S01]  /*45000*/  LDL R5, [R1+0x3584] ;  /* 0x0035840001057983 */ /* 0x001ee20000100800 */
[----:B------:R-:W-:Y:S01]  /*45010*/  PRMT R7, RZ, 0x7610, R7 ;  /* 0x00007610ff077816 */ /* 0x000fe20000000007 */
[----:B----4-:R-:W-:Y:S01]  /*45020*/  @!P1 IMAD.MOV.U32 R4, RZ, RZ, R15 ;  /* 0x000000ffff049224 */ /* 0x010fe200078e000f */
[----:B------:R-:W-:-:S06]  /*45030*/  PRMT R6, RZ, 0x7610, R6 ;  /* 0x00007610ff067816 */ /* 0x000fcc0000000006 */
[----:B------:R0:W4:Y:S04]  /*45040*/  @!P1 LDG.E.U16 R6, [R10.64] ;  /* 0x000000060a069981 */ /* 0x000128000c1e1500 */
[----:B---3--:R-:W3:Y:S04]  /*45050*/  @!P1 LDG.E.U16 R7, [R4.64] ;  /* 0x0000000604079981 */ /* 0x008ee8000c1e1500 */
[----:B--2---:R-:W-:Y:S01]  /*45060*/  STL [R1+0x369c], R8 ;  /* 0x00369c0801007387 */ /* 0x004fe20000100800 */
[----:B------:R-:W2:Y:S03]  /*45070*/  LDL R15, [R1+0x33e8] ;  /* 0x0033e800010f7983 */ /* 0x000ea60000100800 */
[----:B---3--:R1:W-:Y:S01]  /*45080*/  STL [R1+0x3690], R7 ;  /* 0x0036900701007387 */ /* 0x0083e20000100800 */
[----:B0-----:R-:W3:Y:S02]  /*45090*/  LDL R10, [R1+0x35a4] ;  /* 0x0035a400010a7983 */ /* 0x001ee40000100800 */
[----:B------:R-:W3:Y:S01]  /*450a0*/  LDL R11, [R1+0x35b0] ;  /* 0x0035b000010b7983 */ /* 0x000ee20000100800 */
[----:B------:R-:W-:Y:S01]  /*450b0*/  PRMT R5, RZ, 0x7610, R5 ;  /* 0x00007610ff057816 */ /* 0x000fe20000000005 */
[----:B-1----:R-:W2:Y:S01]  /*450c0*/  LDL R7, [R1+0x35c0] ;  /* 0x0035c00001077983 */ /* 0x002ea20000100800 */
[----:B----4-:R-:W-:Y:S01]  /*450d0*/  STL [R1+0x3688], R6 ;  /* 0x0036880601007387 */ /* 0x010fe20000100800 */
[----:B---3--:R-:W-:-:S04]  /*450e0*/  @!P1 LOP3.LUT R11, R11, R10, RZ, 0x3c, !PT ;  /* 0x0000000a0b0b9212 */ /* 0x008fc800078e3cff */
[----:B------:R-:W-:-:S04]  /*450f0*/  @!P1 LOP3.LUT R10, R11, R10, RZ, 0x3c, !PT ;  /* 0x0000000a0b0a9212 */ /* 0x000fc800078e3cff */
[----:B------:R-:W-:-:S05]  /*45100*/  @!P1 LOP3.LUT R11, R11, R10, RZ, 0x3c, !PT ;  /* 0x0000000a0b0b9212 */ /* 0x000fca00078e3cff */
[----:B------:R0:W3:Y:S04]  /*45110*/  @!P1 LDG.E.U16 R5, [R10.64] ;  /* 0x000000060a059981 */ /* 0x0000e8000c1e1500 */
[----:B0-----:R-:W4:Y:S01]  /*45120*/  LDL R11, [R1+0x35b4] ;  /* 0x0035b400010b7983 */ /* 0x001f220000100800 */
[----:B------:R-:W-:Y:S01]  /*45130*/  PRMT R4, RZ, 0x7610, R4 ;  /* 0x00007610ff047816 */ /* 0x000fe20000000004 */
[----:B--2---:R-:W-:Y:S02]  /*45140*/  @!P1 IMAD.MOV.U32 R10, RZ, RZ, R7 ;  /* 0x000000ffff0a9224 */ /* 0x004fe400078e0007 */
[----:B---3--:R-:W-:Y:S01]  /*45150*/  STL [R1+0x368c], R5 ;  /* 0x00368c0501007387 */ /* 0x008fe20000100800 */
[----:B------:R-:W-:Y:S01]  /*45160*/  PRMT R13, RZ, 0x7610, R13 ;  /* 0x00007610ff0d7816 */ /* 0x000fe2000000000d */
[----:B------:R-:W2:Y:S02]  /*45170*/  LDL R7, [R1+0x3418] ;  /* 0x0034180001077983 */ /* 0x000ea40000100800 */
[----:B----4-:R0:W3:Y:S04]  /*45180*/  @!P1 LDG.E.U16 R4, [R10.64] ;  /* 0x000000060a049981 */ /* 0x0100e8000c1e1500 */
[----:B0-----:R-:W4:Y:S04]  /*45190*/  LDL R10, [R1+0x1410] ;  /* 0x00141000010a7983 */ /* 0x001f280000100800 */
[----:B------:R-:W4:Y:S02]  /*451a0*/  LDL R11, [R1+0x33d8] ;  /* 0x0033d800010b7983 */ /* 0x000f240000100800 */
[----:B----4-:R-:W-:-:S04]  /*451b0*/  @!P0 LOP3.LUT R11, R11, R10, RZ, 0x3c, !PT ;  /* 0x0000000a0b0b8212 */ /* 0x010fc800078e3cff */
[----:B------:R-:W-:-:S04]  /*451c0*/  @!P0 LOP3.LUT R10, R11, R10, RZ, 0x3c, !PT ;  /* 0x0000000a0b0a8212 */ /* 0x000fc800078e3cff */
[----:B------:R-:W-:-:S05]  /*451d0*/  @!P0 LOP3.LUT R11, R11, R10, RZ, 0x3c, !PT ;  /* 0x0000000a0b0b8212 */ /* 0x000fca00078e3cff */
[----:B------:R-:W4:Y:S04]  /*451e0*/  @!P0 LDG.E.U16 R13, [R10.64] ;  /* 0x000000060a0d8981 */ /* 0x000f28000c1e1500 */
[----:B---3--:R-:W-:Y:S01]  /*451f0*/  STL [R1+0x3694], R4 ;  /* 0x0036940401007387 */ /* 0x008fe20000100800 */
[----:B------:R-:W-:-:S03]  /*45200*/  PRMT R14, RZ, 0x7610, R14 ;  /* 0x00007610ff0e7816 */ /* 0x000fc6000000000e */
[----:B----4-:R0:W-:Y:S04]  /*45210*/  STL [R1+0x48], R13 ;  /* 0x0000480d01007387 */ /* 0x0101e80000100800 */
[----:B0-----:R-:W3:Y:S01]  /*45220*/  LDL.LU R13, [R1+0x36f8] ;  /* 0x0036f800010d7983 */ /* 0x001ee20000300800 */
[----:B------:R-:W4:Y:S02]  /*45230*/  LDL R11, [R1+0x33dc] ;  /* 0x0033dc00010b7983 */ /* 0x000f240000100800 */
[----:B------:R-:W-:Y:S01]  /*45240*/  @!P0 IMAD.MOV.U32 R10, RZ, RZ, R15 ;  /* 0x000000ffff0a8224 */ /* 0x000fe200078e000f */
[----:B------:R-:W-:Y:S01]  /*45250*/  PRMT R2, RZ, 0x7610, R2 ;  /* 0x00007610ff027816 */ /* 0x000fe20000000002 */
[----:B------:R-:W2:Y:S04]  /*45260*/  LDL R15, [R1+0x342c] ;  /* 0x00342c00010f7983 */ /* 0x000ea80000100800 */
[----:B----4-:R0:W4:Y:S04]  /*45270*/  @!P0 LDG.E.U16 R14, [R10.64] ;  /* 0x000000060a0e8981 */ /* 0x010128000c1e1500 */
[----:B0-----:R-:W2:Y:S04]  /*45280*/  LDL R10, [R1+0x33ec] ;  /* 0x0033ec00010a7983 */ /* 0x001ea80000100800 */
[----:B------:R-:W2:Y:S02]  /*45290*/  LDL R11, [R1+0x33f8] ;  /* 0x0033f800010b7983 */ /* 0x000ea40000100800 */
[----:B--2---:R-:W-:-:S04]  /*452a0*/  @!P0 LOP3.LUT R11, R11, R10, RZ, 0x3c, !PT ;  /* 0x0000000a0b0b8212 */ /* 0x004fc800078e3cff */
[----:B------:R-:W-:-:S04]  /*452b0*/  @!P0 LOP3.LUT R10, R11, R10, RZ, 0x3c, !PT ;  /* 0x0000000a0b0a8212 */ /* 0x000fc800078e3cff */
[----:B------:R-:W-:-:S05]  /*452c0*/  @!P0 LOP3.LUT R11, R11, R10, RZ, 0x3c, !PT ;  /* 0x0000000a0b0b8212 */ /* 0x000fca00078e3cff */
[----:B------:R-:W2:Y:S04]  /*452d0*/  @!P0 LDG.E.U16 R2, [R10.64] ;  /* 0x000000060a028981 */ /* 0x000ea8000c1e1500 */
[----:B----4-:R0:W-:Y:S04]  /*452e0*/  STL [R1+0x44], R14 ;  /* 0x0000440e01007387 */ /* 0x0101e80000100800 */
[----:B0-----:R-:W4:Y:S04]  /*452f0*/  LDL R14, [R1+0x3438] ;  /* 0x00343800010e7983 */ /* 0x001f280000100800 */
        /* <DEDUP_REMOVED lines=8> */
[----:B------:R0:W2:Y:S04]  /*45380*/  @!P0 LDG.E.U16 R13, [R10.64] ;  /* 0x000000060a0d8981 */ /* 0x0000a8000c1e1500 */
[----:B0-----:R-:W3:Y:S01]  /*45390*/  LDL R11, [R1+0x340c] ;  /* 0x00340c00010b7983 */ /* 0x001ee20000100800 */
[----:B------:R-:W-:Y:S01]  /*453a0*/  PRMT R5, RZ, 0x7610, R5 ;  /* 0x00007610ff057816 */ /* 0x000fe20000000005 */
[----:B------:R-:W-:Y:S02]  /*453b0*/  @!P0 IMAD.MOV.U32 R10, RZ, RZ, R7 ;  /* 0x000000ffff0a8224 */ /* 0x000fe400078e0007 */
[----:B--2---:R0:W-:Y:S01]  /*453c0*/  STL [R1+0x3c], R13 ;  /* 0x00003c0d01007387 */ /* 0x0041e20000100800 */
[----:B------:R-:W-:Y:S02]  /*453d0*/  PRMT R3, RZ, 0x7610, R3 ;  /* 0x00007610ff037816 */ /* 0x000fe40000000003 */
[----:B------:R-:W-:Y:S01]  /*453e0*/  PRMT R0, RZ, 0x7610, R0 ;  /* 0x00007610ff007816 */ /* 0x000fe20000000000 */
[----:B------:R-:W2:Y:S01]  /*453f0*/  LDL R7, [R1+0x3458] ;  /* 0x0034580001077983 */ /* 0x000ea20000100800 */
[----:B---3--:R1:W3:Y:S04]  /*45400*/  @!P0 LDG.E.U16 R5, [R10.64] ;  /* 0x000000060a058981 */ /* 0x0082e8000c1e1500 */
[----:B0-----:R-:W2:Y:S04]  /*45410*/  LDL R13, [R1+0x3448] ;  /* 0x00344800010d7983 */ /* 0x001ea80000100800 */
[----:B-1----:R-:W2:Y:S04]  /*45420*/  LDL R10, [R1+0x341c] ;  /* 0x00341c00010a7983 */ /* 0x002ea80000100800 */
[----:B------:R-:W2:Y:S02]  /*45430*/  LDL R11, [R1+0x3428] ;  /* 0x00342800010b7983 */ /* 0x000ea40000100800 */
[----:B--2---:R-:W-:-:S04]  /*45440*/  @!P0 LOP3.LUT R11, R11, R10, RZ, 0x3c, !PT ;  /* 0x0000000a0b0b8212 */ /* 0x004fc800078e3cff */
[----:B------:R-:W-:-:S04]  /*45450*/  @!P0 LOP3.LUT R10, R11, R10, RZ, 0x3c, !PT ;  /* 0x0000000a0b0a8212 */ /* 0x000fc800078e3cff */
[----:B------:R-:W-:-:S05]  /*45460*/  @!P0 LOP3.LUT R11, R11, R10, RZ, 0x3c, !PT ;  /* 0x0000000a0b0b8212 */ /* 0x000fca00078e3cff */
[----:B------:R4:W2:Y:S04]  /*45470*/  @!P0 LDG.E.U16 R3, [R10.64] ;  /* 0x000000060a038981 */ /* 0x0008a8000c1e1500 */
[----:B---3--:R-:W-:Y:S01]  /*45480*/  STL [R1+0x3698], R5 ;  /* 0x0036980501007387 */ /* 0x008fe20000100800 */
[----:B----4-:R-:W-:Y:S02]  /*45490*/  @!P0 IMAD.MOV.U32 R10, RZ, RZ, R14 ;  /* 0x000000ffff0a8224 */ /* 0x010fe400078e000e */
[----:B------:R-:W-:-:S05]  /*454a0*/  @!P0 IMAD.MOV.U32 R11, RZ, RZ, R15 ;  /* 0x000000ffff0b8224 */ /* 0x000fca00078e000f */
[----:B------:R0:W3:Y:S04]  /*454b0*/  @!P0 LDG.E.U16 R0, [R10.64] ;  /* 0x000000060a008981 */ /* 0x0000e8000c1e1500 */
[----:B--2---:R-:W-:Y:S01]  /*454c0*/  STL [R1+0x36a0], R3 ;  /* 0x0036a00301007387 */ /* 0x004fe20000100800 */
[----:B0-----:R-:W2:Y:S01]  /*454d0*/  LDL R11, [R1+0x343c] ;  /* 0x00343c00010b7983 */ /* 0x001ea20000100800 */
[----:B------:R-:W-:Y:S01]  /*454e0*/  PRMT R2, RZ, 0x7610, R2 ;  /* 0x00007610ff027816 */ /* 0x000fe20000000002 */
[----:B------:R-:W-:Y:S01]  /*454f0*/  @!P0 IMAD.MOV.U32 R10, RZ, RZ, R13 ;  /* 0x000000ffff0a8224 */ /* 0x000fe200078e000d */
[----:B------:R-:W4:Y:S04]  /*45500*/  LDL R15, [R1+0x346c] ;  /* 0x00346c00010f7983 */ /* 0x000f280000100800 */
[----:B------:R-:W4:Y:S04]  /*45510*/  LDL R14, [R1+0x3478] ;  /* 0x00347800010e7983 */ /* 0x000f280000100800 */
[----:B--2---:R-:W2:Y:S04]  /*45520*/  @!P0 LDG.E.U16 R2, [R10.64] ;  /* 0x000000060a028981 */ /* 0x004ea8000c1e1500 */
[----:B---3--:R0:W-:Y:S01]  /*45530*/  STL [R1+0x36a4], R0 ;  /* 0x0036a40001007387 */ /* 0x0081e20000100800 */
[----:B------:R-:W3:Y:S03]  /*45540*/  LDL R13, [R1+0x347c] ;  /* 0x00347c00010d7983 */ /* 0x000ee60000100800 */
[----:B0-----:R-:W3:Y:S04]  /*45550*/  LDL R0, [R1+0x3488] ;  /* 0x0034880001007983 */ /* 0x001ee80000100800 */
[----:B--2---:R-:W-:Y:S01]  /*45560*/  STL [R1+0x2c], R2 ;  /* 0x00002c0201007387 */ /* 0x004fe20000100800 */
[----:B------:R-:W2:Y:S01]  /*45570*/  LDL R11, [R1+0x344c] ;  /* 0x00344c00010b7983 */ /* 0x000ea20000100800 */
[----:B------:R-:W-:Y:S01]  /*45580*/  PRMT R6, RZ, 0x7610, R6 ;  /* 0x00007610ff067816 */ /* 0x000fe20000000006 */
[----:B------:R-:W-:Y:S01]  /*45590*/  @!P0 IMAD.MOV.U32 R10, RZ, RZ, R7 ;  /* 0x000000ffff0a8224 */ /* 0x000fe200078e0007 */
[----:B------:R-:W-:-:S02]  /*455a0*/  PRMT R22, RZ, 0x7610, R22 ;  /* 0x00007610ff167816 */ /* 0x000fc40000000016 */
[----:B------:R-:W-:Y:S02]  /*455b0*/  PRMT R3, RZ, 0x7610, R3 ;  /* 0x00007610ff037816 */ /* 0x000fe40000000003 */
        /* <DEDUP_REMOVED lines=8> */
[----:B------:R4:W2:Y:S02]  /*45640*/  @!P0 LDG.E.U16 R22, [R10.64] ;  /* 0x000000060a168981 */ /* 0x0008a4000c1e1500 */
[----:B----4-:R-:W-:Y:S02]  /*45650*/  @!P0 IMAD.MOV.U32 R10, RZ, RZ, R14 ;  /* 0x000000ffff0a8224 */ /* 0x010fe400078e000e */
[----:B------:R-:W-:-:S05]  /*45660*/  @!P0 IMAD.MOV.U32 R11, RZ, RZ, R15 ;  /* 0x000000ffff0b8224 */ /* 0x000fca00078e000f */
[----:B------:R3:W4:Y:S02]  /*45670*/  @!P0 LDG.E.U16 R3, [R10.64] ;  /* 0x000000060a038981 */ /* 0x000724000c1e1500 */
[----:B---3--:R-:W-:Y:S02]  /*45680*/  @!P0 IMAD.MOV.U32 R10, RZ, RZ, R0 ;  /* 0x000000ffff0a8224 */ /* 0x008fe400078e0000 */
[----:B------:R-:W-:-:S05]  /*45690*/  @!P0 IMAD.MOV.U32 R11, RZ, RZ, R13 ;  /* 0x000000ffff0b8224 */ /* 0x000fca00078e000d */
[----:B------:R-:W3:Y:S04]  /*456a0*/  @!P0 LDG.E.U16 R5, [R10.64] ;  /* 0x000000060a058981 */ /* 0x000ee8000c1e1500 */
[----:B------:R0:W-:Y:S04]  /*456b0*/  STL [R1+0x28], R6 ;  /* 0x0000280601007387 */ /* 0x0001e80000100800 */
[----:B0-----:R-:W3:Y:S04]  /*456c0*/  LDL R6, [R1+0x34d8] ;  /* 0x0034d80001067983 */ /* 0x001ee80000100800 */
[----:B--2---:R0:W-:Y:S01]  /*456d0*/  STL [R1+0x24], R22 ;  /* 0x0000241601007387 */ /* 0x0041e20000100800 */
[----:B------:R-:W2:Y:S03]  /*456e0*/  LDL R15, [R1+0x3558] ;  /* 0x00355800010f7983 */ /* 0x000ea60000100800 */
[----:B0-----:R-:W2:Y:S04]  /*456f0*/  LDL R22, [R1+0x354c] ;  /* 0x00354c0001167983 */ /* 0x001ea80000100800 */
[----:B----4-:R0:W-:Y:S01]  /*45700*/  STL [R1+0x36a8], R3 ;  /* 0x0036a80301007387 */ /* 0x0101e20000100800 */
[----:B------:R-:W4:Y:S03]  /*45710*/  LDL R0, [R1+0x34e8] ;  /* 0x0034e80001007983 */ /* 0x000f260000100800 */
[----:B0-----:R-:W4:Y:S04]  /*45720*/  LDL R3, [R1+0x34dc] ;  /* 0x0034dc0001037983 */ /* 0x001f280000100800 */
[----:B---3--:R0:W-:Y:S01]  /*45730*/  STL [R1+0x36ac], R5 ;  /* 0x0036ac0501007387 */ /* 0x0081e20000100800 */
[----:B------:R-:W3:Y:S02]  /*45740*/  LDL R14, [R1+0x355c] ;  /* 0x00355c00010e7983 */ /* 0x000ee40000100800 */
[----:B------:R-:W3:Y:S01]  /*45750*/  LDL R13, [R1+0x3568] ;  /* 0x00356800010d7983 */ /* 0x000ee20000100800 */
[----:B------:R-:W-:Y:S01]  /*45760*/  PRMT R4, RZ, 0x7610, R4 ;  /* 0x00007610ff047816 */ /* 0x000fe20000000004 */
[----:B------:R-:W-:-:S02]  /*45770*/  @!P0 IMAD.MOV.U32 R11, RZ, RZ, R7 ;  /* 0x000000ffff0b8224 */ /* 0x000fc400078e0007 */
[----:B------:R-:W3:Y:S01]  /*45780*/  LDL R7, [R1+0x348c] ;  /* 0x00348c0001077983 */ /* 0x000ee20000100800 */
[----:B------:R-:W-:-:S03]  /*45790*/  @!P0 IMAD.MOV.U32 R10, RZ, RZ, R6 ;  /* 0x000000ffff0a8224 */ /* 0x000fc600078e0006 */
[----:B------:R-:W3:Y:S04]  /*457a0*/  LDL R6, [R1+0x3498] ;  /* 0x0034980001067983 */ /* 0x000ee80000100800 */
[----:B------:R2:W3:Y:S01]  /*457b0*/  @!P0 LDG.E.U16 R4, [R10.64] ;  /* 0x000000060a048981 */ /* 0x0004e2000c1e1500 */
[----:B------:R-:W-:Y:S01]  /*457c0*/  PRMT R27, RZ, 0x7610, R27 ;  /* 0x00007610ff1b7816 */ /* 0x000fe2000000001b */
[----:B--2---:R-:W-:Y:S02]  /*457d0*/  @!P0 IMAD.MOV.U32 R10, RZ, RZ, R15 ;  /* 0x000000ffff0a8224 */ /* 0x004fe400078e000f */
[----:B------:R-:W-:-:S05]  /*457e0*/  @!P0 IMAD.MOV.U32 R11, RZ, RZ, R22 ;  /* 0x000000ffff0b8224 */ /* 0x000fca00078e0016 */
[----:B------:R4:W2:Y:S01]  /*457f0*/  @!P0 LDG.E.U16 R27, [R10.64] ;  /* 0x000000060a1b8981 */ /* 0x0008a2000c1e1500 */
[----:B------:R-:W-:Y:S02]  /*45800*/  PRMT R9, RZ, 0x7610, R9 ;  /* 0x00007610ff097816 */ /* 0x000fe40000000009 */
[----:B------:R-:W-:Y:S01]  /*45810*/  PRMT R16, RZ, 0x7610, R16 ;  /* 0x00007610ff107816 */ /* 0x000fe20000000010 */
[----:B----4-:R-:W-:Y:S02]  /*45820*/  @!P0 IMAD.MOV.U32 R10, RZ, RZ, R0 ;  /* 0x000000ffff0a8224 */ /* 0x010fe400078e0000 */
[----:B------:R-:W-:-:S05]  /*45830*/  @!P0 IMAD.MOV.U32 R11, RZ, RZ, R3 ;  /* 0x000000ffff0b8224 */ /* 0x000fca00078e0003 */
[----:B------:R3:W4:Y:S01]  /*45840*/  @!P0 LDG.E.U16 R9, [R10.64] ;  /* 0x000000060a098981 */ /* 0x000722000c1e1500 */
[----:B------:R-:W-:Y:S01]  /*45850*/  PRMT R12, RZ, 0x7610, R12 ;  /* 0x00007610ff0c7816 */ /* 0x000fe2000000000c */
[----:B---3--:R-:W-:Y:S02]  /*45860*/  @!P0 IMAD.MOV.U32 R10, RZ, RZ, R13 ;  /* 0x000000ffff0a8224 */ /* 0x008fe400078e000d */
[----:B------:R-:W-:-:S05]  /*45870*/  @!P0 IMAD.MOV.U32 R11, RZ, RZ, R14 ;  /* 0x000000ffff0b8224 */ /* 0x000fca00078e000e */
[----:B------:R1:W3:Y:S04]  /*45880*/  @!P0 LDG.E.U16 R16, [R10.64] ;  /* 0x000000060a108981 */ /* 0x0002e8000c1e1500 */
[----:B------:R1:W-:Y:S01]  /*45890*/  STL [R1+0x36bc], R4 ;  /* 0x0036bc0401007387 */ /* 0x0003e20000100800 */
[----:B0-----:R-:W3:Y:S02]  /*458a0*/  LDL R5, [R1+0x34ec] ;  /* 0x0034ec0001057983 */ /* 0x001ee40000100800 */
[----:B-1----:R-:W-:Y:S02]  /*458b0*/  @!P0 IMAD.MOV.U32 R10, RZ, RZ, R6 ;  /* 0x000000ffff0a8224 */ /* 0x002fe400078e0006 */
[----:B------:R-:W-:Y:S01]  /*458c0*/  @!P0 IMAD.MOV.U32 R11, RZ, RZ, R7 ;  /* 0x000000ffff0b8224 */ /* 0x000fe200078e0007 */
[----:B------:R-:W3:Y:S04]  /*458d0*/  LDL R4, [R1+0x34f8] ;  /* 0x0034f80001047983 */ /* 0x000ee80000100800 */
[----:B------:R0:W3:Y:S04]  /*458e0*/  @!P0 LDG.E.U16 R12, [R10.64] ;  /* 0x000000060a0c8981 */ /* 0x0000e8000c1e1500 */
[----:B--2---:R-:W-:Y:S01]  /*458f0*/  STL [R1+0x36c4], R27 ;  /* 0x0036c41b01007387 */ /* 0x004fe20000100800 */
[----:B------:R-:W2:Y:S02]  /*45900*/  LDL R3, [R1+0x356c] ;  /* 0x00356c0001037983 */ /* 0x000ea40000100800 */
[----:B------:R-:W2:Y:S01]  /*45910*/  LDL R0, [R1+0x3578] ;  /* 0x0035780001007983 */ /* 0x000ea20000100800 */
[----:B------:R-:W-:Y:S01]  /*45920*/  PRMT R8, RZ, 0x7610, R8 ;  /* 0x00007610ff087816 */ /* 0x000fe20000000008 */
[----:B----4-:R-:W-:Y:S01]  /*45930*/  STL [R1+0x36b4], R9 ;  /* 0x0036b40901007387 */ /* 0x010fe20000100800 */
[----:B0-----:R-:W-:-:S03]  /*45940*/  PRMT R10, RZ, 0x7610, R10 ;  /* 0x00007610ff0a7816 */ /* 0x001fc6000000000a */
[----:B---3--:R-:W-:Y:S01]  /*45950*/  STL [R1+0x36b8], R16 ;  /* 0x0036b81001007387 */ /* 0x008fe20000100800 */
[----:B------:R-:W3:Y:S02]  /*45960*/  LDL R7, [R1+0x349c] ;  /* 0x00349c0001077983 */ /* 0x000ee40000100800 */
[----:B------:R-:W4:Y:S02]  /*45970*/  LDL R6, [R1+0x34a8] ;  /* 0x0034a80001067983 */ /* 0x000f240000100800 */
[----:B------:R-:W-:Y:S01]  /*45980*/  @!P0 IMAD.MOV.U32 R13, RZ, RZ, R5 ;  /* 0x000000ffff0d8224 */ /* 0x000fe200078e0005 */
[----:B------:R0:W-:Y:S01]  /*45990*/  STL [R1+0x8], R12 ;  /* 0x0000080c01007387 */ /* 0x0001e20000100800 */
[----:B------:R-:W4:Y:S02]  /*459a0*/  LDL R5, [R1+0x34fc] ;  /* 0x0034fc0001057983 */ /* 0x000f240000100800 */
[----:B0-----:R-:W-:Y:S02]  /*459b0*/  @!P0 IMAD.MOV.U32 R12, RZ, RZ, R4 ;  /* 0x000000ffff0c8224 */ /* 0x001fe400078e0004 */
[----:B------:R-:W4:Y:S04]  /*459c0*/  LDL R4, [R1+0x3508] ;  /* 0x0035080001047983 */ /* 0x000f280000100800 */
[----:B------:R2:W4:Y:S02]  /*459d0*/  @!P0 LDG.E.U16 R8, [R12.64] ;  /* 0x000000060c088981 */ /* 0x000524000c1e1500 */
[----:B--2---:R-:W-:-:S02]  /*459e0*/  @!P0 IMAD.MOV.U32 R13, RZ, RZ, R3 ;  /* 0x000000ffff0d8224 */ /* 0x004fc400078e0003 */
[----:B------:R-:W-:-:S05]  /*459f0*/  @!P0 IMAD.MOV.U32 R12, RZ, RZ, R0 ;  /* 0x000000ffff0c8224 */ /* 0x000fca00078e0000 */
[----:B------:R3:W2:Y:S01]  /*45a00*/  @!P0 LDG.E.U16 R10, [R12.64] ;  /* 0x000000060c0a8981 */ /* 0x0006a2000c1e1500 */
[----:B------:R-:W-:Y:S01]  /*45a10*/  PRMT R29, RZ, 0x7610, R29 ;  /* 0x00007610ff1d7816 */ /* 0x000fe2000000001d */
[----:B---3--:R-:W-:Y:S02]  /*45a20*/  @!P0 IMAD.MOV.U32 R13, RZ, RZ, R7 ;  /* 0x000000ffff0d8224 */ /* 0x008fe400078e0007 */
[----:B----4-:R-:W-:-:S05]  /*45a30*/  @!P0 IMAD.MOV.U32 R12, RZ, RZ, R6 ;  /* 0x000000ffff0c8224 */ /* 0x010fca00078e0006 */
[----:B------:R0:W3:Y:S04]  /*45a40*/  @!P0 LDG.E.U16 R29, [R12.64] ;  /* 0x000000060c1d8981 */ /* 0x0000e8000c1e1500 */
[----:B------:R1:W-:Y:S01]  /*45a50*/  STL [R1+0x36c8], R8 ;  /* 0x0036c80801007387 */ /* 0x0003e20000100800 */
[----:B------:R-:W4:Y:S02]  /*45a60*/  LDL R9, [R1+0x357c] ;  /* 0x00357c0001097983 */ /* 0x000f240000100800 */
[----:B------:R-:W4:Y:S02]  /*45a70*/  LDL R3, [R1+0x350c] ;  /* 0x00350c0001037983 */ /* 0x000f240000100800 */
[----:B------:R-:W4:Y:S01]  /*45a80*/  LDL R0, [R1+0x3518] ;  /* 0x0035180001007983 */ /* 0x000f220000100800 */
[----:B-1----:R-:W4:Y:S04]  /*45a90*/  LDL R8, [R1+0x3588] ;  /* 0x0035880001087983 */ /* 0x002f280000100800 */
[----:B--2---:R-:W-:Y:S01]  /*45aa0*/  STL [R1+0x36cc], R10 ;  /* 0x0036cc0a01007387 */ /* 0x004fe20000100800 */
[----:B------:R-:W2:Y:S02]  /*45ab0*/  LDL R7, [R1+0x358c] ;  /* 0x00358c0001077983 */ /* 0x000ea40000100800 */
[----:B------:R-:W2:Y:S01]  /*45ac0*/  LDL R6, [R1+0x3598] ;  /* 0x0035980001067983 */ /* 0x000ea20000100800 */
[----:B------:R-:W-:Y:S01]  /*45ad0*/  PRMT R28, RZ, 0x7610, R28 ;  /* 0x00007610ff1c7816 */ /* 0x000fe2000000001c */
[----:B0-----:R-:W-:-:S02]  /*45ae0*/  @!P0 IMAD.MOV.U32 R12, RZ, RZ, R4 ;  /* 0x000000ffff0c8224 */ /* 0x001fc400078e0004 */
[----:B------:R-:W-:Y:S01]  /*45af0*/  @!P0 IMAD.MOV.U32 R13, RZ, RZ, R5 ;  /* 0x000000ffff0d8224 */ /* 0x000fe200078e0005 */
[----:B------:R-:W-:-:S04]  /*45b00*/  PRMT R11, RZ, 0x7610, R11 ;  /* 0x00007610ff0b7816 */ /* 0x000fc8000000000b */
[----:B------:R4:W2:Y:S01]  /*45b10*/  @!P0 LDG.E.U16 R28, [R12.64] ;  /* 0x000000060c1c8981 */ /* 0x0008a2000c1e1500 */
[----:B------:R-:W-:-:S03]  /*45b20*/  PRMT R26, RZ, 0x7610, R26 ;  /* 0x00007610ff1a7816 */ /* 0x000fc6000000001a */
[----:B---3--:R-:W-:Y:S01]  /*45b30*/  STL [R1+0x36d0], R29 ;  /* 0x0036d01d01007387 */ /* 0x008fe20000100800 */
[----:B------:R-:W3:Y:S02]  /*45b40*/  LDL R5, [R1+0x34ac] ;  /* 0x0034ac0001057983 */ /* 0x000ee40000100800 */
[----:B------:R-:W3:Y:S02]  /*45b50*/  LDL R4, [R1+0x34b8] ;  /* 0x0034b80001047983 */ /* 0x000ee40000100800 */
[----:B----4-:R-:W-:Y:S02]  /*45b60*/  @!P0 IMAD.MOV.U32 R13, RZ, RZ, R9 ;  /* 0x000000ffff0d8224 */ /* 0x010fe400078e0009 */
[----:B------:R-:W-:Y:S02]  /*45b70*/  @!P0 IMAD.MOV.U32 R15, RZ, RZ, R3 ;  /* 0x000000ffff0f8224 */ /* 0x000fe400078e0003 */
[----:B------:R-:W-:-:S05]  /*45b80*/  @!P0 IMAD.MOV.U32 R14, RZ, RZ, R0 ;  /* 0x000000ffff0e8224 */ /* 0x000fca00078e0000 */
[----:B------:R2:W4:Y:S01]  /*45b90*/  @!P0 LDG.E.U16 R26, [R14.64] ;  /* 0x000000060e1a8981 */ /* 0x000522000c1e1500 */
[----:B------:R-:W-:-:S05]  /*45ba0*/  @!P0 IMAD.MOV.U32 R12, RZ, RZ, R8 ;  /* 0x000000ffff0c8224 */ /* 0x000fca00078e0008 */
[----:B------:R0:W4:Y:S02]  /*45bb0*/  @!P0 LDG.E.U16 R11, [R12.64] ;  /* 0x000000060c0b8981 */ /* 0x000124000c1e1500 */
[----:B0-----:R-:W-:Y:S01]  /*45bc0*/  PRMT R12, RZ, 0x7610, R12 ;  /* 0x00007610ff0c7816 */ /* 0x001fe2000000000c */
[----:B--2---:R-:W-:Y:S02]  /*45bd0*/  @!P0 IMAD.MOV.U32 R15, RZ, RZ, R7 ;  /* 0x000000ffff0f8224 */ /* 0x004fe400078e0007 */
[----:B------:R-:W-:-:S05]  /*45be0*/  @!P0 IMAD.MOV.U32 R14, RZ, RZ, R6 ;  /* 0x000000ffff0e8224 */ /* 0x000fca00078e0006 */
[----:B------:R3:W2:Y:S04]  /*45bf0*/  @!P0 LDG.E.U16 R12, [R14.64] ;  /* 0x000000060e0c8981 */ /* 0x0006a8000c1e1500 */
[----:B------:R-:W-:Y:S01]  /*45c00*/  STL [R1+0x36d4], R28 ;  /* 0x0036d41c01007387 */ /* 0x000fe20000100800 */
[----:B------:R-:W-:Y:S01]  /*45c10*/  PRMT R20, RZ, 0x7610, R20 ;  /* 0x00007610ff147816 */ /* 0x000fe20000000014 */
[----:B---3--:R-:W-:Y:S02]  /*45c20*/  @!P0 IMAD.MOV.U32 R15, RZ, RZ, R5 ;  /* 0x000000ffff0f8224 */ /* 0x008fe400078e0005 */
[----:B------:R-:W-:-:S05]  /*45c30*/  @!P0 IMAD.MOV.U32 R14, RZ, RZ, R4 ;  /* 0x000000ffff0e8224 */ /* 0x000fca00078e0004 */
[----:B------:R-:W3:Y:S04]  /*45c40*/  @!P0 LDG.E.U16 R20, [R14.64] ;  /* 0x000000060e148981 */ /* 0x000ee8000c1e1500 */
[----:B----4-:R-:W-:Y:S01]  /*45c50*/  STL [R1+0x36d8], R11 ;  /* 0x0036d80b01007387 */ /* 0x010fe20000100800 */
[----:B------:R-:W4:Y:S02]  /*45c60*/  LDL R3, [R1+0x351c] ;  /* 0x00351c0001037983 */ /* 0x000f240000100800 */
[----:B------:R-:W4:Y:S02]  /*45c70*/  LDL R0, [R1+0x3528] ;  /* 0x0035280001007983 */ /* 0x000f240000100800 */
[----:B------:R-:W-:Y:S01]  /*45c80*/  STL [R1+0x36dc], R26 ;  /* 0x0036dc1a01007387 */ /* 0x000fe20000100800 */
[----:B------:R-:W4:Y:S04]  /*45c90*/  LDL R9, [R1+0x359c] ;  /* 0x00359c0001097983 */ /* 0x000f280000100800 */
[----:B------:R-:W4:Y:S04]  /*45ca0*/  LDL R7, [R1+0x35a8] ;  /* 0x0035a80001077983 */ /* 0x000f280000100800 */
[----:B--2---:R-:W-:Y:S01]  /*45cb0*/  STL [R1+0x36e0], R12 ;  /* 0x0036e00c01007387 */ /* 0x004fe20000100800 */
[----:B------:R-:W2:Y:S02]  /*45cc0*/  LDL R8, [R1+0x34bc] ;  /* 0x0034bc0001087983 */ /* 0x000ea40000100800 */
[----:B------:R-:W2:Y:S01]  /*45cd0*/  LDL R6, [R1+0x34c8] ;  /* 0x0034c80001067983 */ /* 0x000ea20000100800 */
[----:B------:R-:W-:-:S02]  /*45ce0*/  PRMT R18, RZ, 0x7610, R18 ;  /* 0x00007610ff127816 */ /* 0x000fc40000000012 */
[----:B------:R-:W-:Y:S02]  /*45cf0*/  PRMT R13, RZ, 0x7610, R13 ;  /* 0x00007610ff0d7816 */ /* 0x000fe4000000000d */
[----:B------:R-:W-:Y:S01]  /*45d00*/  PRMT R17, RZ, 0x7610, R17 ;  /* 0x00007610ff117816 */ /* 0x000fe20000000011 */
[----:B------:R-:W2:Y:S04]  /*45d10*/  LDL R5, [R1+0x352c] ;  /* 0x00352c0001057983 */ /* 0x000ea80000100800 */
[----:B------:R-:W2:Y:S04]  /*45d20*/  LDL R4, [R1+0x3538] ;  /* 0x0035380001047983 */ /* 0x000ea80000100800 */
[----:B---3--:R-:W-:Y:S01]  /*45d30*/  STL [R1+0x36e4], R20 ;  /* 0x0036e41401007387 */ /* 0x008fe20000100800 */
[----:B----4-:R-:W-:-:S02]  /*45d40*/  @!P0 IMAD.MOV.U32 R15, RZ, RZ, R3 ;  /* 0x000000ffff0f8224 */ /* 0x010fc400078e0003 */
[----:B------:R-:W-:Y:S01]  /*45d50*/  @!P0 IMAD.MOV.U32 R14, RZ, RZ, R0 ;  /* 0x000000ffff0e8224 */ /* 0x000fe200078e0000 */
[----:B------:R-:W3:Y:S04]  /*45d60*/  LDL R3, [R1+0x35ac] ;  /* 0x0035ac0001037983 */ /* 0x000ee80000100800 */
[----:B------:R-:W4:Y:S04]  /*45d70*/  LDL R0, [R1+0x35b8] ;  /* 0x0035b80001007983 */ /* 0x000f280000100800 */
[----:B------:R0:W3:Y:S02]  /*45d80*/  @!P0 LDG.E.U16 R18, [R14.64] ;  /* 0x000000060e128981 */ /* 0x0000e4000c1e1500 */
[----:B0-----:R-:W-:-:S02]  /*45d90*/  @!P0 IMAD.MOV.U32 R14, RZ, RZ, R7 ;  /* 0x000000ffff0e8224 */ /* 0x001fc400078e0007 */
[----:B------:R-:W-:-:S05]  /*45da0*/  @!P0 IMAD.MOV.U32 R15, RZ, RZ, R9 ;  /* 0x000000ffff0f8224 */ /* 0x000fca00078e0009 */
[----:B------:R2:W4:Y:S02]  /*45db0*/  @!P0 LDG.E.U16 R13, [R14.64] ;  /* 0x000000060e0d8981 */ /* 0x000524000c1e1500 */
[----:B--2---:R-:W-:Y:S02]  /*45dc0*/  @!P0 IMAD.MOV.U32 R15, RZ, RZ, R8 ;  /* 0x000000ffff0f8224 */ /* 0x004fe400078e0008 */
[----:B------:R-:W-:-:S05]  /*45dd0*/  @!P0 IMAD.MOV.U32 R14, RZ, RZ, R6 ;  /* 0x000000ffff0e8224 */ /* 0x000fca00078e0006 */
[----:B------:R0:W2:Y:S01]  /*45de0*/  @!P0 LDG.E.U16 R17, [R14.64] ;  /* 0x000000060e118981 */ /* 0x0000a2000c1e1500 */
[----:B------:R-:W-:Y:S01]  /*45df0*/  PRMT R19, RZ, 0x7610, R19 ;  /* 0x00007610ff137816 */ /* 0x000fe20000000013 */
[----:B0-----:R-:W-:Y:S02]  /*45e00*/  @!P0 IMAD.MOV.U32 R14, RZ, RZ, R4 ;  /* 0x000000ffff0e8224 */ /* 0x001fe400078e0004 */
[----:B------:R-:W-:-:S05]  /*45e10*/  @!P0 IMAD.MOV.U32 R15, RZ, RZ, R5 ;  /* 0x000000ffff0f8224 */ /* 0x000fca00078e0005 */
[----:B------:R0:W2:Y:S04]  /*45e20*/  @!P0 LDG.E.U16 R19, [R14.64] ;  /* 0x000000060e138981 */ /* 0x0000a8000c1e1500 */
[----:B---3--:R-:W-:Y:S01]  /*45e30*/  STL [R1+0x36e8], R18 ;  /* 0x0036e81201007387 */ /* 0x008fe20000100800 */
[----:B------:R-:W3:Y:S02]  /*45e40*/  LDL R9, [R1+0x353c] ;  /* 0x00353c0001097983 */ /* 0x000ee40000100800 */
[----:B------:R-:W3:Y:S02]  /*45e50*/  LDL R7, [R1+0x3548] ;  /* 0x0035480001077983 */ /* 0x000ee40000100800 */
[----:B0-----:R-:W-:Y:S02]  /*45e60*/  @!P0 IMAD.MOV.U32 R15, RZ, RZ, R3 ;  /* 0x000000ffff0f8224 */ /* 0x001fe400078e0003 */
[----:B----4-:R-:W-:Y:S01]  /*45e70*/  @!P0 IMAD.MOV.U32 R14, RZ, RZ, R0 ;  /* 0x000000ffff0e8224 */ /* 0x010fe200078e0000 */
[----:B------:R-:W-:Y:S04]  /*45e80*/  STL [R1+0x36ec], R13 ;  /* 0x0036ec0d01007387 */ /* 0x000fe80000100800 */
[----:B--2---:R0:W-:Y:S01]  /*45e90*/  STL [R1+0x36f0], R17 ;  /* 0x0036f01101007387 */ /* 0x0041e20000100800 */
[----:B------:R-:W2:Y:S02]  /*45ea0*/  LDL R8, [R1+0x35c4] ;  /* 0x0035c40001087983 */ /* 0x000ea40000100800 */
[----:B------:R-:W4:Y:S02]  /*45eb0*/  LDL R6, [R1+0x35cc] ;  /* 0x0035cc0001067983 */ /* 0x000f240000100800 */
[----:B------:R-:W4:Y:S01]  /*45ec0*/  LDL R3, [R1+0x35bc] ;  /* 0x0035bc0001037983 */ /* 0x000f220000100800 */
[----:B------:R-:W4:Y:S04]  /*45ed0*/  LDL R0, [R1+0x35c8] ;  /* 0x0035c80001007983 */ /* 0x000f280000100800 */
[----:B------:R-:W1:Y:S01]  /*45ee0*/  S2R R2, SR_TID.X ;  /* 0x0000000000027919 */ /* 0x000e620000002100 */
[----:B------:R-:W-:-:S02]  /*45ef0*/  PRMT R21, RZ, 0x7610, R21 ;  /* 0x00007610ff157816 */ /* 0x000fc40000000015 */
[----:B------:R-:W-:Y:S01]  /*45f00*/  PRMT R23, RZ, 0x7610, R23 ;  /* 0x00007610ff177816 */ /* 0x000fe20000000017 */
[----:B0-----:R-:W4:Y:S01]  /*45f10*/  LDL.LU R17, [R1+0x328] ;  /* 0x0003280001117983 */ /* 0x001f220000300800 */
[----:B------:R-:W4:Y:S03]  /*45f20*/  LDL.LU R4, [R1+0x320] ;  /* 0x0003200001047983 */ /* 0x000f260000300800 */
[----:B------:R3:W4:Y:S01]  /*45f30*/  @!P0 LDG.E.U16 R21, [R14.64] ;  /* 0x000000060e158981 */ /* 0x000722000c1e1500 */
[----:B------:R-:W4:Y:S02]  /*45f40*/  LDL.LU R5, [R1+0x318] ;  /* 0x0003180001057983 */ /* 0x000f240000300800 */
[----:B------:R-:W4:Y:S02]  /*45f50*/  LDL.LU R13, [R1+0x310] ;  /* 0x00031000010d7983 */ /* 0x000f240000300800 */
[----:B------:R-:W4:Y:S01]  /*45f60*/  LDL.LU R18, [R1+0x22c] ;  /* 0x00022c0001127983 */ /* 0x000f220000300800 */
[----:B------:R-:W4:Y:S01]  /*45f70*/  LDL.LU R20, [R1+0x224] ;  /* 0x0002240001147983 */ /* 0x000f220000300800 */
[----:B------:R-:W4:Y:S01]  /*45f80*/  LDL.LU R12, [R1+0x21c] ;  /* 0x00021c00010c7983 */ /* 0x000f220000300800 */
[----:B------:R-:W-:Y:S01]  /*45f90*/  PRMT R24, RZ, 0x7610, R24 ;  /* 0x00007610ff187816 */ /* 0x000fe20000000018 */
[----:B------:R-:W4:Y:S01]  /*45fa0*/  LDL.LU R26, [R1+0x214] ;  /* 0x00021400011a7983 */ /* 0x000f220000300800 */
[----:B------:R-:W-:-:S02]  /*45fb0*/  PRMT R25, RZ, 0x7610, R25 ;  /* 0x00007610ff197816 */ /* 0x000fc40000000019 */
[----:B-1----:R-:W-:-:S05]  /*45fc0*/  LOP3.LUT R2, R2, 0x3f, RZ, 0xc0, !PT ;  /* 0x0000003f02027812 */ /* 0x002fca00078ec0ff */
[----:B------:R-:W-:Y:S02]  /*45fd0*/  IMAD.SHL.U32 R2, R2, 0x2, RZ ;  /* 0x0000000202027824 */ /* 0x000fe400078e00ff */
[----:B---3--:R-:W-:Y:S02]  /*45fe0*/  @!P0 IMAD.MOV.U32 R15, RZ, RZ, R9 ;  /* 0x000000ffff0f8224 */ /* 0x008fe400078e0009 */
[----:B------:R-:W-:Y:S02]  /*45ff0*/  @!P0 IMAD.MOV.U32 R14, RZ, RZ, R7 ;  /* 0x000000ffff0e8224 */ /* 0x000fe400078e0007 */
[----:B------:R-:W3:Y:S04]  /*46000*/  LDL.LU R7, [R1+0x20c] ;  /* 0x00020c0001077983 */ /* 0x000ee80000300800 */
[----:B------:R2:W3:Y:S01]  /*46010*/  @!P0 LDG.E.U16 R23, [R14.64] ;  /* 0x000000060e178981 */ /* 0x0004e2000c1e1500 */
[----:B------:R-:W3:Y:S02]  /*46020*/  LDL.LU R16, [R1+0x204] ;  /* 0x0002040001107983 */ /* 0x000ee40000300800 */
[----:B------:R-:W3:Y:S02]  /*46030*/  LDL.LU R9, [R1+0x1fc] ;  /* 0x0001fc0001097983 */ /* 0x000ee40000300800 */
[----:B--2---:R-:W-:-:S02]  /*46040*/  @!P1 IMAD.MOV.U32 R15, RZ, RZ, R8 ;  /* 0x000000ffff0f9224 */ /* 0x004fc400078e0008 */
[----:B----4-:R-:W-:Y:S02]  /*46050*/  @!P1 IMAD.MOV.U32 R14, RZ, RZ, R6 ;  /* 0x000000ffff0e9224 */ /* 0x010fe400078e0006 */
[----:B------:R-:W2:Y:S01]  /*46060*/  LDL.LU R6, [R1+0x1f4] ;  /* 0x0001f40001067983 */ /* 0x000ea20000300800 */
[----:B------:R-:W4:Y:S03]  /*46070*/  LDL.LU R11, [R1+0x138] ;  /* 0x00013800010b7983 */ /* 0x000f260000300800 */
[----:B------:R0:W4:Y:S01]  /*46080*/  @!P1 LDG.E.U16 R24, [R14.64] ;  /* 0x000000060e189981 */ /* 0x000122000c1e1500 */
[----:B------:R-:W4:Y:S02]  /*46090*/  LDL.LU R28, [R1+0x130] ;  /* 0x00013000011c7983 */ /* 0x000f240000300800 */
[----:B------:R-:W4:Y:S02]  /*460a0*/  LDL.LU R29, [R1+0x124] ;  /* 0x00012400011d7983 */ /* 0x000f240000300800 */
[----:B0-----:R-:W-:-:S02]  /*460b0*/  @!P0 IMAD.MOV.U32 R15, RZ, RZ, R3 ;  /* 0x000000ffff0f8224 */ /* 0x001fc400078e0003 */
[----:B------:R-:W-:Y:S01]  /*460c0*/  @!P0 IMAD.MOV.U32 R14, RZ, RZ, R0 ;  /* 0x000000ffff0e8224 */ /* 0x000fe200078e0000 */
[----:B------:R-:W4:Y:S01]  /*460d0*/  LDL.LU R3, [R1+0x118] ;  /* 0x0001180001037983 */ /* 0x000f220000300800 */
[----:B------:R-:W4:Y:S02]  /*460e0*/  LDL.LU R0, [R1+0x10c] ;  /* 0x00010c0001007983 */ /* 0x000f240000300800 */
[----:B------:R-:W4:Y:S02]  /*460f0*/  LDL.LU R10, [R1+0x100] ;  /* 0x00010000010a7983 */ /* 0x000f240000300800 */
[----:B------:R-:W4:Y:S01]  /*46100*/  LDL.LU R8, [R1+0xf4] ;  /* 0x0000f40001087983 */ /* 0x000f220000300800 */
[----:B------:R-:W4:Y:S01]  /*46110*/  LDL.LU R27, [R1+0x9c] ;  /* 0x00009c00011b7983 */ /* 0x000f220000300800 */
[----:B------:R-:W4:Y:S03]  /*46120*/  LDL.LU R22, [R1+0x7c] ;  /* 0x00007c0001167983 */ /* 0x000f260000300800 */
[----:B------:R0:W4:Y:S04]  /*46130*/  @!P0 LDG.E.U16 R25, [R14.64] ;  /* 0x000000060e198981 */ /* 0x000128000c1e1500 */
[----:B0-----:R-:W4:Y:S01]  /*46140*/  LDL.LU R14, [R1+0x5c] ;  /* 0x00005c00010e7983 */ /* 0x001f220000300800 */
[----:B------:R-:W-:-:S02]  /*46150*/  LOP3.LUT R15, R2, 0x70, RZ, 0x3c, !PT ;  /* 0x00000070020f7812 */ /* 0x000fc400078e3cff */
[----:B------:R-:W4:Y:S03]  /*46160*/  LDL.LU R2, [R1+0xe8] ;  /* 0x0000e80001027983 */ /* 0x000f260000300800 */
[----:B------:R0:W-:Y:S01]  /*46170*/  STS.U16 [R15+0x1be00], R17 ;  /* 0x01be00110f007388 */ /* 0x0001e20000000400 */
[----:B------:R1:W-:Y:S02]  /*46180*/  STS.U16 [R15+0x1be80], R4 ;  /* 0x01be80040f007388 */ /* 0x0003e40000000400 */
[----:B------:R1:W-:Y:S02]  /*46190*/  STS.U16 [R15+0x1bf00], R5 ;  /* 0x01bf00050f007388 */ /* 0x0003e40000000400 */
[----:B------:R1:W-:Y:S01]  /*461a0*/  STS.U16 [R15+0x1bf80], R13 ;  /* 0x01bf800d0f007388 */ /* 0x0003e20000000400 */
[----:B------:R1:W-:Y:S01]  /*461b0*/  STS.U16 [R15+0x1dc00], R18 ;  /* 0x01dc00120f007388 */ /* 0x0003e20000000400 */
[----:B------:R1:W-:Y:S02]  /*461c0*/  STS.U16 [R15+0x1dc80], R20 ;  /* 0x01dc80140f007388 */ /* 0x0003e40000000400 */
[----:B------:R1:W-:Y:S02]  /*461d0*/  STS.U16 [R15+0x1dd00], R12 ;  /* 0x01dd000c0f007388 */ /* 0x0003e40000000400 */
[----:B------:R1:W-:Y:S01]  /*461e0*/  STS.U16 [R15+0x1dd80], R26 ;  /* 0x01dd801a0f007388 */ /* 0x0003e20000000400 */
[----:B0-----:R-:W4:Y:S01]  /*461f0*/  LDL.LU R17, [R1+0x36f0] ;  /* 0x0036f00001117983 */ /* 0x001f220000300800 */
[----:B-1----:R-:W4:Y:S03]  /*46200*/  LDL.LU R4, [R1+0x48] ;  /* 0x0000480001047983 */ /* 0x002f260000300800 */
[----:B------:R-:W4:Y:S01]  /*46210*/  LDL.LU R5, [R1+0x28] ;  /* 0x0000280001057983 */ /* 0x000f220000300800 */
[----:B------:R-:W4:Y:S03]  /*46220*/  LDL.LU R13, [R1+0x36ec] ;  /* 0x0036ec00010d7983 */ /* 0x000f260000300800 */
[----:B------:R-:W4:Y:S01]  /*46230*/  LDL.LU R18, [R1+0x36e8] ;  /* 0x0036e80001127983 */ /* 0x000f220000300800 */
[----:B------:R-:W4:Y:S02]  /*46240*/  LDL.LU R20, [R1+0x36e4] ;  /* 0x0036e40001147983 */ /* 0x000f240000300800 */
[----:B------:R-:W4:Y:S02]  /*46250*/  LDL.LU R12, [R1+0x36e0] ;  /* 0x0036e000010c7983 */ /* 0x000f240000300800 */
[----:B------:R-:W4:Y:S01]  /*46260*/  LDL.LU R26, [R1+0x36dc] ;  /* 0x0036dc00011a7983 */ /* 0x000f220000300800 */
[----:B---3--:R0:W-:Y:S01]  /*46270*/  STS.U16 [R15+0x1de00], R7 ;  /* 0x01de00070f007388 */ /* 0x0081e20000000400 */
[----:B------:R1:W-:Y:S02]  /*46280*/  STS.U16 [R15+0x1de80], R16 ;  /* 0x01de80100f007388 */ /* 0x0003e40000000400 */
[----:B------:R3:W-:Y:S01]  /*46290*/  STS.U16 [R15+0x1df00], R9 ;  /* 0x01df00090f007388 */ /* 0x0007e20000000400 */
[----:B0-----:R-:W4:Y:S01]  /*462a0*/  LDL.LU R7, [R1+0x98] ;  /* 0x0000980001077983 */ /* 0x001f220000300800 */
[----:B-1----:R-:W4:Y:S02]  /*462b0*/  LDL.LU R16, [R1+0x24] ;  /* 0x0000240001107983 */ /* 0x002f240000300800 */
[----:B---3--:R-:W3:Y:S01]  /*462c0*/  LDL.LU R9, [R1+0x78] ;  /* 0x0000780001097983 */ /* 0x008ee20000300800 */
[----:B--2---:R0:W-:Y:S01]  /*462d0*/  STS.U16 [R15+0x1df80], R6 ;  /* 0x01df80060f007388 */ /* 0x0041e20000000400 */
[----:B----4-:R1:W-:Y:S03]  /*462e0*/  STS.U16 [R15+0x1fc00], R11 ;  /* 0x01fc000b0f007388 */ /* 0x0103e60000000400 */
[----:B------:R2:W-:Y:S04]  /*462f0*/  STS.U16 [R15+0x1fc80], R28 ;  /* 0x01fc801c0f007388 */ /* 0x0005e80000000400 */
[----:B------:R4:W-:Y:S04]  /*46300*/  STS.U16 [R15+0x1fd00], R29 ;  /* 0x01fd001d0f007388 */ /* 0x0009e80000000400 */
[----:B0-----:R-:W3:Y:S04]  /*46310*/  LDL.LU R6, [R1+0x58] ;  /* 0x0000580001067983 */ /* 0x001ee80000300800 */
[----:B-1----:R-:W3:Y:S01]  /*46320*/  LDL.LU R11, [R1+0x36d8] ;  /* 0x0036d800010b7983 */ /* 0x002ee20000300800 */
[----:B--2---:R-:W2:Y:S03]  /*46330*/  LDL.LU R28, [R1+0x36d4] ;  /* 0x0036d400011c7983 */ /* 0x004ea60000300800 */
[----:B------:R0:W-:Y:S01]  /*46340*/  STS.U16 [R15+0x1fd80], R3 ;  /* 0x01fd80030f007388 */ /* 0x0001e20000000400 */
[----:B------:R1:W-:Y:S02]  /*46350*/  STS.U16 [R15+0x1fe00], R0 ;  /* 0x01fe00000f007388 */ /* 0x0003e40000000400 */
[----:B------:R4:W-:Y:S02]  /*46360*/  STS.U16 [R15+0x1fe80], R10 ;  /* 0x01fe800a0f007388 */ /* 0x0009e40000000400 */
[----:B------:R4:W-:Y:S02]  /*46370*/  STS.U16 [R15+0x1ff00], R8 ;  /* 0x01ff00080f007388 */ /* 0x0009e40000000400 */
[----:B----4-:R-:W4:Y:S04]  /*46380*/  LDL.LU R29, [R1+0x36d0] ;  /* 0x0036d000011d7983 */ /* 0x010f280000300800 */
[----:B0-----:R-:W2:Y:S01]  /*46390*/  LDL.LU R3, [R1+0x40] ;  /* 0x0000400001037983 */ /* 0x001ea20000300800 */
[----:B-1----:R-:W2:Y:S02]  /*463a0*/  LDL.LU R0, [R1+0x94] ;  /* 0x0000940001007983 */ /* 0x002ea40000300800 */
[----:B------:R-:W2:Y:S02]  /*463b0*/  LDL.LU R10, [R1+0x36cc] ;  /* 0x0036cc00010a7983 */ /* 0x000ea40000300800 */
[----:B------:R-:W2:Y:S01]  /*463c0*/  LDL.LU R8, [R1+0x36c8] ;  /* 0x0036c80001087983 */ /* 0x000ea20000300800 */
[----:B------:R0:W-:Y:S04]  /*463d0*/  STS.U16 [R15+0x1ff80], R2 ;  /* 0x01ff80020f007388 */ /* 0x0001e80000000400 */
[----:B0-----:R-:W0:Y:S02]  /*463e0*/  S2R R2, SR_TID.X ;  /* 0x0000000000027919 */ /* 0x001e240000002100 */
[----:B0-----:R-:W-:-:S05]  /*463f0*/  LOP3.LUT R2, R2, 0x3f, RZ, 0xc0, !PT ;  /* 0x0000003f02027812 */ /* 0x001fca00078ec0ff */
[----:B------:R-:W-:-:S05]  /*46400*/  IMAD.SHL.U32 R2, R2, 0x2, RZ ;  /* 0x0000000202027824 */ /* 0x000fca00078e00ff */
[----:B------:R0:W-:Y:S04]  /*46410*/  STS.U16 [R2+0x20080], R27 ;  /* 0x0200801b02007388 */ /* 0x0001e80000000400 */
[----:B------:R1:W-:Y:S04]  /*46420*/  STS.U16 [R2+0x20880], R22 ;  /* 0x0208801602007388 */ /* 0x0003e80000000400 */
[----:B0-----:R-:W2:Y:S01]  /*46430*/  LDL.LU R27, [R1+0x36c4] ;  /* 0x0036c400011b7983 */ /* 0x001ea20000300800 */
[----:B-1----:R-:W2:Y:S03]  /*46440*/  LDL.LU R22, [R1+0x36c0] ;  /* 0x0036c00001167983 */ /* 0x002ea60000300800 */
[----:B------:R0:W-:Y:S04]  /*46450*/  STS.U16 [R2+0x21080], R14 ;  /* 0x0210800e02007388 */ /* 0x0001e80000000400 */
[----:B------:R-:W-:Y:S04]  /*46460*/  STS.U16 [R2+0x20000], R4 ;  /* 0x0200000402007388 */ /* 0x000fe80000000400 */
[----:B0-----:R-:W3:Y:S04]  /*46470*/  LDL.LU R14, [R1+0x90] ;  /* 0x00009000010e7983 */ /* 0x001ee80000300800 */
[----:B--2---:R0:W-:Y:S04]  /*46480*/  STS.U16 [R2+0x21880], R22 ;  /* 0x0218801602007388 */ /* 0x0041e80000000400 */
[----:B0-----:R-:W2:Y:S01]  /*46490*/  LDL.LU R22, [R1+0x3c] ;  /* 0x00003c0001167983 */ /* 0x001ea20000300800 */
[----:B------:R-:W2:Y:S03]  /*464a0*/  LDL.LU R4, [R1+0x36bc] ;  /* 0x0036bc0001047983 */ /* 0x000ea60000300800 */
[----:B------:R0:W-:Y:S04]  /*464b0*/  STS.U16 [R2+0x20800], R5 ;  /* 0x0208000502007388 */ /* 0x0001e80000000400 */
[----:B------:R-:W-:Y:S01]  /*464c0*/  STS.U16 [R2+0x21800], R27 ;  /* 0x0218001b02007388 */ /* 0x000fe20000000400 */
[----:B0-----:R-:W-:-:S03]  /*464d0*/  LOP3.LUT R5, R2, 0x10, RZ, 0x3c, !PT ;  /* 0x0000001002057812 */ /* 0x001fc600078e3cff */
[----:B--2---:R0:W-:Y:S04]  /*464e0*/  STS.U16 [R2+0x21000], R4 ;  /* 0x0210000402007388 */ /* 0x0041e80000000400 */
[----:B0-----:R-:W2:Y:S01]  /*464f0*/  LDL.LU R4, [R1+0x70] ;  /* 0x0000700001047983 */ /* 0x001ea20000300800 */
[----:B------:R-:W2:Y:S02]  /*46500*/  LDL.LU R2, [R1+0x44] ;  /* 0x0000440001027983 */ /* 0x000ea40000300800 */
[----:B------:R-:W3:Y:S01]  /*46510*/  LDL.LU R27, [R1+0x74] ;  /* 0x00007400011b7983 */ /* 0x000ee20000300800 */
[----:B--2---:R-:W-:Y:S01]  /*46520*/  STS.U16 [R5+0x20100], R2 ;  /* 0x0201000205007388 */ /* 0x004fe20000000400 */
[----:B------:R0:W-:Y:S02]  /*46530*/  STS.U16 [R5+0x20180], R7 ;  /* 0x0201800705007388 */ /* 0x0001e40000000400 */
[----:B------:R1:W-:Y:S02]  /*46540*/  STS.U16 [R5+0x20900], R16 ;  /* 0x0209001005007388 */ /* 0x0003e40000000400 */
[----:B---3--:R2:W-:Y:S01]  /*46550*/  STS.U16 [R5+0x20980], R9 ;  /* 0x0209800905007388 */ /* 0x0085e20000000400 */
[----:B0-----:R-:W3:Y:S01]  /*46560*/  LDL.LU R7, [R1+0x50] ;  /* 0x0000500001077983 */ /* 0x001ee20000300800 */
[----:B-1----:R-:W3:Y:S02]  /*46570*/  LDL.LU R16, [R1+0x36b8] ;  /* 0x0036b80001107983 */ /* 0x002ee40000300800 */
[----:B--2---:R-:W2:Y:S01]  /*46580*/  LDL.LU R9, [R1+0x36b4] ;  /* 0x0036b40001097983 */ /* 0x004ea20000300800 */
[----:B------:R-:W0:Y:S04]  /*46590*/  S2R R2, SR_TID.X ;  /* 0x0000000000027919 */ /* 0x000e280000002100 */
[----:B--2---:R1:W-:Y:S04]  /*465a0*/  STS.U16 [R5+0x21100], R9 ;  /* 0x0211000905007388 */ /* 0x0043e80000000400 */
[----:B-1----:R-:W2:Y:S01]  /*465b0*/  LDL.LU R9, [R1+0x36b0] ;  /* 0x0036b00001097983 */ /* 0x002ea20000300800 */
[----:B0-----:R-:W-:Y:S01]  /*465c0*/  LOP3.LUT R2, R2, 0x3f, RZ, 0xc0, !PT ;  /* 0x0000003f02027812 */ /* 0x001fe200078ec0ff */
[----:B------:R0:W-:Y:S02]  /*465d0*/  STS.U16 [R5+0x21180], R6 ;  /* 0x0211800605007388 */ /* 0x0001e40000000400 */
[----:B0-----:R-:W4:Y:S04]  /*465e0*/  LDL.LU R6, [R1+0x8c] ;  /* 0x00008c0001067983 */ /* 0x001f280000300800 */
[----:B--2---:R0:W-:Y:S01]  /*465f0*/  STS.U16 [R5+0x21980], R9 ;  /* 0x0219800905007388 */ /* 0x0041e20000000400 */
[----:B---3--:R1:W-:Y:S02]  /*46600*/  STS.U16 [R5+0x21900], R16 ;  /* 0x0219001005007388 */ /* 0x0083e40000000400 */
[----:B0-----:R-:W-:Y:S01]  /*46610*/  IMAD.SHL.U32 R9, R2, 0x2, RZ ;  /* 0x0000000202097824 */ /* 0x001fe200078e00ff */
[----:B-1----:R-:W2:Y:S01]  /*46620*/  LDL.LU R5, [R1+0x36ac] ;  /* 0x0036ac0001057983 */ /* 0x002ea20000300800 */
[----:B------:R-:W3:Y:S03]  /*46630*/  LDL.LU R16, [R1+0x54] ;  /* 0x0000540001107983 */ /* 0x000ee60000300800 */
[----:B------:R-:W-:-:S05]  /*46640*/  LOP3.LUT R9, R9, 0x20, RZ, 0x3c, !PT ;  /* 0x0000002009097812 */ /* 0x000fca00078e3cff */
[----:B------:R0:W-:Y:S04]  /*46650*/  STS.U16 [R9+0x20200], R3 ;  /* 0x0202000309007388 */ /* 0x0001e80000000400 */
[----:B0-----:R-:W2:Y:S01]  /*46660*/  LDL.LU R3, [R1+0x36a8] ;  /* 0x0036a80001037983 */ /* 0x001ea20000300800 */
[----:B------:R0:W-:Y:S03]  /*46670*/  STS.U16 [R9+0x20280], R0 ;  /* 0x0202800009007388 */ /* 0x0001e60000000400 */
[----:B0-----:R-:W3:Y:S04]  /*46680*/  LDL.LU R0, [R1+0x36a4] ;  /* 0x0036a40001007983 */ /* 0x001ee80000300800 */
[----:B--2---:R0:W-:Y:S01]  /*46690*/  STS.U16 [R9+0x20a00], R3 ;  /* 0x020a000309007388 */ /* 0x0041e20000000400 */
[----:B------:R1:W-:Y:S02]  /*466a0*/  STS.U16 [R9+0x20a80], R27 ;  /* 0x020a801b09007388 */ /* 0x0003e40000000400 */
[----:B------:R2:W-:Y:S01]  /*466b0*/  STS.U16 [R9+0x21200], R8 ;  /* 0x0212000809007388 */ /* 0x0005e20000000400 */
[----:B0-----:R-:W4:Y:S01]  /*466c0*/  LDL.LU R3, [R1+0x36a0] ;  /* 0x0036a00001037983 */ /* 0x001f220000300800 */
[----:B-1----:R-:W4:Y:S02]  /*466d0*/  LDL.LU R27, [R1+0x68] ;  /* 0x00006800011b7983 */ /* 0x002f240000300800 */
[----:B--2---:R-:W2:Y:S02]  /*466e0*/  LDL.LU R8, [R1+0x369c] ;  /* 0x00369c0001087983 */ /* 0x004ea40000300800 */
[----:B------:R-:W-:Y:S01]  /*466f0*/  IMAD.SHL.U32 R2, R2, 0x2, RZ ;  /* 0x0000000202027824 */ /* 0x000fe200078e00ff */
[----:B---3--:R-:W-:Y:S04]  /*46700*/  STS.U16 [R9+0x21280], R16 ;  /* 0x0212801009007388 */ /* 0x008fe80000000400 */
[----:B------:R-:W-:Y:S01]  /*46710*/  LOP3.LUT R2, R2, 0x30, RZ, 0x3c, !PT ;  /* 0x0000003002027812 */ /* 0x000fe200078e3cff */
[----:B--2---:R-:W-:Y:S01]  /*46720*/  STS.U16 [R9+0x21a80], R8 ;  /* 0x021a800809007388 */ /* 0x004fe20000000400 */
[----:B------:R0:W-:Y:S03]  /*46730*/  STS.U16 [R9+0x21a00], R10 ;  /* 0x021a000a09007388 */ /* 0x0001e60000000400 */
[----:B------:R-:W-:Y:S02]  /*46740*/  STS.U16 [R2+0x20300], R22 ;  /* 0x0203001602007388 */ /* 0x000fe40000000400 */
[----:B------:R-:W-:Y:S01]  /*46750*/  STS.U16 [R2+0x20380], R14 ;  /* 0x0203800e02007388 */ /* 0x000fe20000000400 */
[----:B------:R1:W-:Y:S01]  /*46760*/  STS.U16 [R2+0x20b00], R5 ;  /* 0x020b000502007388 */ /* 0x0003e20000000400 */
[----:B------:R2:W-:Y:S03]  /*46770*/  STS.U16 [R2+0x20b80], R4 ;  /* 0x020b800402007388 */ /* 0x0005e60000000400 */
[----:B0-----:R-:W3:Y:S01]  /*46780*/  LDL.LU R10, [R1+0x6c] ;  /* 0x00006c00010a7983 */ /* 0x001ee20000300800 */
[----:B------:R-:W3:Y:S02]  /*46790*/  LDL.LU R8, [R1+0x84] ;  /* 0x0000840001087983 */ /* 0x000ee40000300800 */
[----:B------:R-:W3:Y:S02]  /*467a0*/  LDL.LU R16, [R1+0x64] ;  /* 0x0000640001107983 */ /* 0x000ee40000300800 */
[----:B------:R-:W3:Y:S01]  /*467b0*/  LDL.LU R9, [R1+0xc] ;  /* 0x00000c0001097983 */ /* 0x000ee20000300800 */
[----:B-1----:R-:W3:Y:S01]  /*467c0*/  LDL.LU R5, [R1+0x3698] ;  /* 0x0036980001057983 */ /* 0x002ee20000300800 */
[----:B------:R-:W3:Y:S02]  /*467d0*/  LDL.LU R22, [R1+0x2c] ;  /* 0x00002c0001167983 */ /* 0x000ee40000300800 */
[----:B------:R-:W3:Y:S02]  /*467e0*/  LDL.LU R14, [R1+0x80] ;  /* 0x00008000010e7983 */ /* 0x000ee40000300800 */
[----:B--2---:R-:W2:Y:S01]  /*467f0*/  LDL.LU R4, [R1+0x3694] ;  /* 0x0036940001047983 */ /* 0x004ea20000300800 */
[----:B------:R0:W-:Y:S01]  /*46800*/  STS.U16 [R2+0x21300], R28 ;  /* 0x0213001c02007388 */ /* 0x0001e20000000400 */
[----:B------:R1:W-:Y:S03]  /*46810*/  STS.U16 [R2+0x21380], R7 ;  /* 0x0213800702007388 */ /* 0x0003e60000000400 */
[----:B0-----:R-:W2:Y:S01]  /*46820*/  LDL.LU R28, [R1+0x14] ;  /* 0x00001400011c7983 */ /* 0x001ea20000300800 */
[----:B-1----:R-:W2:Y:S03]  /*46830*/  LDL.LU R7, [R1+0x3690] ;  /* 0x0036900001077983 */ /* 0x002ea60000300800 */
[----:B--2---:R0:W-:Y:S01]  /*46840*/  STS.U16 [R2+0x21b80], R7 ;  /* 0x021b800702007388 */ /* 0x0041e20000000400 */
[----:B------:R1:W-:Y:S03]  /*46850*/  STS.U16 [R2+0x21b00], R11 ;  /* 0x021b000b02007388 */ /* 0x0003e60000000400 */
[----:B0-----:R-:W2:Y:S04]  /*46860*/  LDL.LU R7, [R1+0x88] ;  /* 0x0000880001077983 */ /* 0x001ea80000300800 */
[----:B-1----:R-:W0:Y:S02]  /*46870*/  S2R R2, SR_TID.X ;  /* 0x0000000000027919 */ /* 0x002e240000002100 */
[----:B0-----:R-:W-:-:S05]  /*46880*/  LOP3.LUT R2, R2, 0x3f, RZ, 0xc0, !PT ;  /* 0x0000003f02027812 */ /* 0x001fca00078ec0ff */
[----:B------:R-:W-:-:S05]  /*46890*/  IMAD.SHL.U32 R2, R2, 0x2, RZ ;  /* 0x0000000202027824 */ /* 0x000fca00078e00ff */
[----:B------:R-:W-:Y:S02]  /*468a0*/  LOP3.LUT R11, R2, 0x40, RZ, 0x3c, !PT ;  /* 0x00000040020b7812 */ /* 0x000fe400078e3cff */
[----:B------:R-:W2:Y:S04]  /*468b0*/  LDL.LU R2, [R1+0x8] ;  /* 0x0000080001027983 */ /* 0x000ea80000300800 */
[----:B---3--:R0:W-:Y:S01]  /*468c0*/  STS.U16 [R11+0x20400], R5 ;  /* 0x020400050b007388 */ /* 0x0081e20000000400 */
[----:B----4-:R1:W-:Y:S03]  /*468d0*/  STS.U16 [R11+0x20480], R6 ;  /* 0x020480060b007388 */ /* 0x0103e60000000400 */
[----:B0-----:R-:W3:Y:S01]  /*468e0*/  LDL.LU R5, [R1+0x368c] ;  /* 0x00368c0001057983 */ /* 0x001ee20000300800 */
[----:B-1----:R-:W4:Y:S03]  /*468f0*/  LDL.LU R6, [R1+0x3688] ;  /* 0x0036880001067983 */ /* 0x002f260000300800 */
[----:B--2---:R-:W-:Y:S01]  /*46900*/  STS.U16 [R11+0x20c00], R2 ;  /* 0x020c00020b007388 */ /* 0x004fe20000000400 */
[----:B------:R-:W-:Y:S02]  /*46910*/  STS.U16 [R11+0x20c80], R10 ;  /* 0x020c800a0b007388 */ /* 0x000fe40000000400 */
[----:B------:R0:W-:Y:S02]  /*46920*/  STS.U16 [R11+0x21400], R26 ;  /* 0x0214001a0b007388 */ /* 0x0001e40000000400 */
[----:B0-----:R-:W2:Y:S04]  /*46930*/  LDL.LU R26, [R1+0x4c] ;  /* 0x00004c00011a7983 */ /* 0x001ea80000300800 */
[----:B------:R-:W0:Y:S02]  /*46940*/  S2R R2, SR_TID.X ;  /* 0x0000000000027919 */ /* 0x000e240000002100 */
[----:B0-----:R-:W-:-:S05]  /*46950*/  LOP3.LUT R2, R2, 0x3f, RZ, 0xc0, !PT ;  /* 0x0000003f02027812 */ /* 0x001fca00078ec0ff */
[----:B------:R-:W-:-:S05]  /*46960*/  IMAD.SHL.U32 R2, R2, 0x2, RZ ;  /* 0x0000000202027824 */ /* 0x000fca00078e00ff */
[C---:B------:R-:W-:Y:S01]  /*46970*/  LOP3.LUT R10, R2.reuse, 0x50, RZ, 0x3c, !PT ;  /* 0x00000050020a7812 */ /* 0x040fe200078e3cff */
[----:B--2---:R-:W-:Y:S01]  /*46980*/  STS.U16 [R11+0x21480], R26 ;  /* 0x0214801a0b007388 */ /* 0x004fe20000000400 */
[----:B----4-:R-:W-:Y:S02]  /*46990*/  STS.U16 [R11+0x21c80], R6 ;  /* 0x021c80060b007388 */ /* 0x010fe40000000400 */
[----:B------:R-:W-:Y:S02]  /*469a0*/  STS.U16 [R11+0x21c00], R12 ;  /* 0x021c000c0b007388 */ /* 0x000fe40000000400 */
[----:B------:R0:W-:Y:S01]  /*469b0*/  STS.U16 [R10+0x20500], R3 ;  /* 0x020500030a007388 */ /* 0x0001e20000000400 */
[----:B------:R-:W-:Y:S01]  /*469c0*/  STS.U16 [R10+0x20580], R7 ;  /* 0x020580070a007388 */ /* 0x000fe20000000400 */
[----:B------:R-:W-:Y:S02]  /*469d0*/  STS.U16 [R10+0x20d00], R29 ;  /* 0x020d001d0a007388 */ /* 0x000fe40000000400 */
[----:B------:R1:W-:Y:S02]  /*469e0*/  STS.U16 [R10+0x20d80], R27 ;  /* 0x020d801b0a007388 */ /* 0x0003e40000000400 */
[----:B------:R-:W-:Y:S01]  /*469f0*/  STS.U16 [R10+0x21500], R18 ;  /* 0x021500120a007388 */ /* 0x000fe20000000400 */
[----:B------:R-:W-:Y:S01]  /*46a00*/  STS.U16 [R10+0x21580], R28 ;  /* 0x0215801c0a007388 */ /* 0x000fe20000000400 */
[----:B---3--:R-:W-:Y:S02]  /*46a10*/  STS.U16 [R10+0x21d80], R5 ;  /* 0x021d80050a007388 */ /* 0x008fe40000000400 */
[----:B------:R-:W-:Y:S01]  /*46a20*/  STS.U16 [R10+0x21d00], R13 ;  /* 0x021d000d0a007388 */ /* 0x000fe20000000400 */
[----:B0-----:R-:W2:Y:S01]  /*46a30*/  LDL.LU R3, [R1+0x3684] ;  /* 0x0036840001037983 */ /* 0x001ea20000300800 */
[----:B-1----:R-:W-:-:S05]  /*46a40*/  LOP3.LUT R27, R2, 0x60, RZ, 0x3c, !PT ;  /* 0x00000060021b7812 */ /* 0x002fca00078e3cff */
[----:B------:R0:W-:Y:S04]  /*46a50*/  STS.U16 [R27+0x20600], R0 ;  /* 0x020600001b007388 */ /* 0x0001e80000000400 */
        /* <DEDUP_REMOVED lines=11> */
[----:B---3--:R0:W-:Y:S04]  /*46b10*/  STS.U16 [R15+0x20f80], R0 ;  /* 0x020f80000f007388 */ /* 0x0081e80000000400 */
[----:B0-----:R0:W5:Y:S01]  /*46b20*/  LDL.LU R0, [R1+0x367c] ;  /* 0x00367c0001007983 */ /* 0x0011620000300800 */
[----:B------:R-:W-:Y:S02]  /*46b30*/  STS.U16 [R15+0x21700], R23 ;  /* 0x021700170f007388 */ /* 0x000fe40000000400 */
[----:B--2---:R1:W-:Y:S02]  /*46b40*/  STS.U16 [R15+0x21780], R3 ;  /* 0x021780030f007388 */ /* 0x0043e40000000400 */
[----:B------:R0:W-:Y:S01]  /*46b50*/  STS.U16 [R15+0x21f80], R24 ;  /* 0x021f80180f007388 */ /* 0x0001e20000000400 */
[----:B------:R0:W-:Y:S01]  /*46b60*/  STS.U16 [R15+0x21f00], R25 ;  /* 0x021f00190f007388 */ /* 0x0001e20000000400 */
[----:B-1----:R-:W-:-:S04]  /*46b70*/  IMAD.MOV.U32 R3, RZ, RZ, c[0x0][0x188] ;  /* 0x00006200ff037624 */ /* 0x002fc800078e00ff */
[----:B------:R-:W-:-:S04]  /*46b80*/  IMAD.SHL.U32 R3, R3, 0x80, RZ ;  /* 0x0000008003037824 */ /* 0x000fc800078e00ff */
[----:B------:R-:W-:Y:S02]  /*46b90*/  IMAD.SHL.U32 R3, R3, 0x2, RZ ;  /* 0x0000000203037824 */ /* 0x000fe400078e00ff */
[----:B0-----:R-:W0:Y:S04]  /*46ba0*/  S2R R14, SR_TID.X ;  /* 0x00000000000e7919 */ /* 0x001e280000002100 */
[----:B------:R-:W-:Y:S06]  /*46bb0*/  BAR.SYNC.DEFER_BLOCKING 0x0 ;  /* 0x0000000000007b1d */ /* 0x000fec0000010000 */
[----:B------:R-:W2:Y:S01]  /*46bc0*/  LDL R28, [R1+0x660] ;  /* 0x00066000011c7983 */ /* 0x000ea20000100800 */
[C---:B0-----:R-:W-:Y:S01]  /*46bd0*/  LOP3.LUT R15, R14.reuse, 0x7, RZ, 0xc0, !PT ;  /* 0x000000070e0f7812 */ /* 0x041fe200078ec0ff */
[----:B------:R-:W-:-:S04]  /*46be0*/  IMAD.SHL.U32 R14, R14, 0x2, RZ ;  /* 0x000000020e0e7824 */ /* 0x000fc800078e00ff */
[----:B------:R-:W-:-:S05]  /*46bf0*/  IMAD R15, R15, 0x110, RZ ;  /* 0x000001100f0f7824 */ /* 0x000fca00078e02ff */
[----:B------:R-:W-:-:S05]  /*46c00*/  LOP3.LUT R16, R15, 0x30, R14, 0x78, !PT ;  /* 0x000000300f107812 */ /* 0x000fca00078e780e */
[----:B------:R-:W0:Y:S04]  /*46c10*/  LDSM.16.M88.4 R4, [R16+0x20000] ;  /* 0x020000001004783b */ /* 0x000e280000000200 */
[----:B------:R-:W1:Y:S04]  /*46c20*/  LDSM.16.M88.4 R8, [R16+0x20800] ;  /* 0x020800001008783b */ /* 0x000e680000000200 */
[----:B------:R-:W3:Y:S04]  /*46c30*/  LDSM.16.M88.4 R12, [R16+0x21000] ;  /* 0x02100000100c783b */ /* 0x000ee80000000200 */
[----:B-----5:R-:W-:Y:S04]  /*46c40*/  STL [R1+0x3908], R0 ;  /* 0x0039080001007387 */ /* 0x020fe80000100800 */
[----:B------:R-:W4:Y:S04]  /*46c50*/  LDSM.16.M88.4 R16, [R16+0x21800] ;  /* 0x021800001010783b */ /* 0x000f280000000200 */
[----:B0-----:R-:W-:Y:S04]  /*46c60*/  STL [R1+0x565c], R6 ;  /* 0x00565c0601007387 */ /* 0x001fe80000100800 */
[----:B------:R-:W-:Y:S04]  /*46c70*/  STL [R1+0x5658], R7 ;  /* 0x0056580701007387 */ /* 0x000fe80000100800 */
[----:B-1----:R-:W-:Y:S04]  /*46c80*/  STL [R1+0x58f4], R10 ;  /* 0x0058f40a01007387 */ /* 0x002fe80000100800 */
[----:B------:R-:W-:Y:S04]  /*46c90*/  STL [R1+0x58f0], R11 ;  /* 0x0058f00b01007387 */ /* 0x000fe80000100800 */
[----:B---3--:R-:W-:Y:S04]  /*46ca0*/  STL.64 [R1+0x5938], R14 ;  /* 0x0059380e01007387 */ /* 0x008fe80000100a00 */
[----:B------:R0:W-:Y:S04]  /*46cb0*/  STL.64 [R1+0x5930], R12 ;  /* 0x0059300c01007387 */ /* 0x0001e80000100a00 */
[----:B0-----:R-:W3:Y:S04]  /*46cc0*/  LDL.LU.64 R12, [R1+0x880] ;  /* 0x00088000010c7983 */ /* 0x001ee80000300a00 */
[----:B------:R-:W3:Y:S04]  /*46cd0*/  LDL.LU.64 R14, [R1+0x888] ;  /* 0x00088800010e7983 */ /* 0x000ee80000300a00 */
[----:B--2---:R-:W0:Y:S04]  /*46ce0*/  LDSM.16.MT88.4 R20, [R28+0x80] ;  /* 0x000080001c14783b */ /* 0x004e280000004200 */
[----:B------:R-:W-:Y:S04]  /*46cf0*/  LDSM.16.MT88.4 R24, [R28] ;  /* 0x000000001c18783b */ /* 0x000fe80000004200 */
[----:B---3--:R-:W-:Y:S04]  /*46d00*/  STL.64 [R1+0x5948], R14 ;  /* 0x0059480e01007387 */ /* 0x008fe80000100a00 */
[----:B------:R1:W-:Y:S04]  /*46d10*/  STL.64 [R1+0x5940], R12 ;  /* 0x0059400c01007387 */ /* 0x0003e80000100a00 */
[----:B-1----:R-:W2:Y:S04]  /*46d20*/  LDL.LU.64 R12, [R1+0x890] ;  /* 0x00089000010c7983 */ /* 0x002ea80000300a00 */
[----:B------:R-:W2:Y:S04]  /*46d30*/  LDL.LU.64 R14, [R1+0x898] ;  /* 0x00089800010e7983 */ /* 0x000ea80000300a00 */
[----:B----4-:R-:W-:Y:S04]  /*46d40*/  STL [R1+0x5594], R18 ;  /* 0x0055941201007387 */ /* 0x010fe80000100800 */
[----:B------:R-:W-:Y:S04]  /*46d50*/  STL [R1+0x5590], R19 ;  /* 0x0055901301007387 */ /* 0x000fe80000100800 */
[----:B------:R-:W-:Y:S04]  /*46d60*/  STL.64 [R1+0x5928], R16 ;  /* 0x0059281001007387 */ /* 0x000fe80000100a00 */
[----:B------:R-:W1:Y:S04]  /*46d70*/  LDSM.16.MT88.4 R16, [R28+0x100] ;  /* 0x000100001c10783b */ /* 0x000e680000004200 */
[----:B0-----:R-:W-:Y:S04]  /*46d80*/  STL.64 [R1+0x5920], R22 ;  /* 0x0059201601007387 */ /* 0x001fe80000100a00 */
[----:B------:R-:W-:Y:S04]  /*46d90*/  STL.64 [R1+0x5918], R20 ;  /* 0x0059181401007387 */ /* 0x000fe80000100a00 */
[----:B------:R-:W0:Y:S04]  /*46da0*/  LDSM.16.MT88.4 R20, [R28+0x180] ;  /* 0x000180001c14783b */ /* 0x000e280000004200 */
[----:B-1----:R1:W-:Y:S01]  /*46db0*/  STL.64 [R1+0x10], R16 ;  /* 0x0000101001007387 */ /* 0x0023e20000100a00 */
[----:B------:R-:W-:-:S03]  /*46dc0*/  IMAD.MOV.U32 R2, RZ, RZ, R19 ;  /* 0x000000ffff027224 */ /* 0x000fc600078e0013 */
[----:B------:R3:W-:Y:S04]  /*46dd0*/  STL [R1+0x18], R18 ;  /* 0x0000181201007387 */ /* 0x0007e80000100800 */
[----:B-1----:R-:W4:Y:S01]  /*46de0*/  LDL.LU.64 R16, [R1+0x870] ;  /* 0x0008700001107983 */ /* 0x002f220000300a00 */
[----:B0-----:R-:W-:Y:S02]  /*46df0*/  IMAD.MOV.U32 R10, RZ, RZ, R22 ;  /* 0x000000ffff0a7224 */ /* 0x001fe400078e0016 */
[----:B------:R-:W-:Y:S01]  /*46e00*/  IMAD.MOV.U32 R11, RZ, RZ, R23 ;  /* 0x000000ffff0b7224 */ /* 0x000fe200078e0017 */
[----:B---3--:R-:W4:Y:S04]  /*46e10*/  LDL.LU.64 R18, [R1+0x878] ;  /* 0x0008780001127983 */ /* 0x008f280000300a00 */
[----:B------:R-:W-:Y:S04]  /*46e20*/  STL.64 [R1], R20 ;  /* 0x0000001401007387 */ /* 0x000fe80000100a00 */
[----:B------:R-:W0:Y:S04]  /*46e30*/  LDSM.16.MT88.4 R20, [R28+0x200] ;  /* 0x000200001c14783b */ /* 0x000e280000004200 */
[----:B0-----:R0:W-:Y:S01]  /*46e40*/  STL.64 [R1+0x20], R20 ;  /* 0x0000201401007387 */ /* 0x0011e20000100a00 */
[----:B------:R-:W-:-:S02]  /*46e50*/  IMAD.MOV.U32 R29, RZ, RZ, R22 ;  /* 0x000000ffff1d7224 */ /* 0x000fc400078e0016 */
[----:B------:R-:W-:Y:S01]  /*46e60*/  IMAD.MOV.U32 R28, RZ, RZ, R23 ;  /* 0x000000ffff1c7224 */ /* 0x000fe200078e0017 */
[----:B0-----:R-:W3:Y:S04]  /*46e70*/  LDL.LU.64 R20, [R1+0x860] ;  /* 0x0008600001147983 */ /* 0x001ee80000300a00 */
[----:B------:R-:W3:Y:S01]  /*46e80*/  LDL.LU.64 R22, [R1+0x868] ;  /* 0x0008680001167983 */ /* 0x000ee20000300a00 */
[C---:B--2---:R-:W-:Y:S11]  /*46e90*/  HMMA.16816.F32 R12, R24.reuse, R4, R12 ;  /* 0x00000004180c723c */ /* 0x044ff6000000180c */
[----:B------:R-:W-:Y:S11]  /*46ea0*/  @!UPT UIADD3 URZ, URZ, URZ, URZ ;  /* 0x0000003f3f3ff290 */ /* 0x000ff6000fffe03f */
[----:B------:R-:W-:Y:S01]  /*46eb0*/  @!UPT UIADD3 URZ, URZ, URZ, URZ ;  /* 0x0000003f3f3ff290 */ /* 0x000fe2000fffe03f */
[----:B------:R0:W-:Y:S01]  /*46ec0*/  STL.64 [R1+0x310], R12 ;  /* 0x0003100c01007387 */ /* 0x0001e20000100a00 */
[----:B------:R-:W-:Y:S02]  /*46ed0*/  IMAD.MOV.U32 R6, RZ, RZ, R14 ;  /* 0x000000ffff067224 */ /* 0x000fe400078e000e */
[----:B------:R-:W-:Y:S02]  /*46ee0*/  IMAD.MOV.U32 R7, RZ, RZ, R15 ;  /* 0x000000ffff077224 */ /* 0x000fe400078e000f */
[----:B------:R-:W2:Y:S04]  /*46ef0*/  LDL.LU.64 R14, [R1+0x5948] ;  /* 0x00594800010e7983 */ /* 0x000ea80000300a00 */
[----:B0-----:R-:W2:Y:S04]  /*46f00*/  LDL.LU.64 R12, [R1+0x5940] ;  /* 0x00594000010c7983 */ /* 0x001ea80000300a00 */
[----:B------:R-:W-:Y:S04]  /*46f10*/  STL [R1+0x5664], R7 ;  /* 0x0056640701007387 */ /* 0x000fe80000100800 */
[----:B------:R-:W-:Y:S01]  /*46f20*/  STL [R1+0x5660], R6 ;  /* 0x0056600601007387 */ /* 0x000fe20000100800 */
[C---:B--2---:R-:W-:Y:S11]  /*46f30*/  HMMA.16816.F32 R12, R24.reuse, R8, R12 ;  /* 0x00000008180c723c */ /* 0x044ff6000000180c */
[----:B------:R-:W-:Y:S11]  /*46f40*/  @!UPT UIADD3 URZ, URZ, URZ, URZ ;  /* 0x0000003f3f3ff290 */ /* 0x000ff6000fffe03f */
[----:B------:R-:W-:Y:S01]  /*46f50*/  @!UPT UIADD3 URZ, URZ, URZ, URZ ;  /* 0x0000003f3f3ff290 */ /* 0x000fe2000fffe03f */
[----:B------:R-:W-:Y:S04]  /*46f60*/  STL.64 [R1+0x300], R12 ;  /* 0x0003000c01007387 */ /* 0x000fe80000100a00 */
[----:B------:R0:W-:Y:S04]  /*46f70*/  STL.64 [R1+0x308], R14 ;  /* 0x0003080e01007387 */ /* 0x0001e80000100a00 */
[----:B0-----:R-:W2:Y:S04]  /*46f80*/  LDL.LU.64 R14, [R1+0x5938] ;  /* 0x00593800010e7983 */ /* 0x001ea80000300a00 */
[----:B------:R-:W4:Y:S04]  /*46f90*/  LDL.LU.64 R12, [R1+0x5930] ;  /* 0x00593000010c7983 */ /* 0x000f280000300a00 */
[----:B------:R-:W-:Y:S04]  /*46fa0*/  STL.64 [R1+0x5910], R10 ;  /* 0x0059100a01007387 */ /* 0x000fe80000100a00 */
[----:B------:R0:W-:Y:S04]  /*46fb0*/  STL.64 [R1+0x5908], R8 ;  /* 0x0059080801007387 */ /* 0x0001e80000100a00 */
[----:B0-----:R-:W2:Y:S04]  /*46fc0*/  LDL.LU.64 R8, [R1+0x810] ;  /* 0x0008100001087983 */ /* 0x001ea80000300a00 */
[----:B------:R-:W2:Y:S01]  /*46fd0*/  LDL.LU.64 R10, [R1+0x818] ;  /* 0x00081800010a7983 */ /* 0x000ea20000300a00 */
[----:B----4-:R-:W-:Y:S11]  /*46fe0*/  HMMA.16816.F32 R16, R24, R12, R16 ;  /* 0x0000000c1810723c */ /* 0x010ff60000001810 */
[----:B------:R-:W-:Y:S11]  /*46ff0*/  @!UPT UIADD3 URZ, URZ, URZ, URZ ;  /* 0x0000003f3f3ff290 */ /* 0x000ff6000fffe03f */
[----:B------:R-:W-:Y:S01]  /*47000*/  @!UPT UIADD3 URZ, URZ, URZ, URZ ;  /* 0x0000003f3f3ff290 */ /* 0x000fe2000fffe03f */
[----:B------:R0:W-:Y:S04]  /*47010*/  STL.64 [R1+0x2f0], R16 ;  /* 0x0002f01001007387 */ /* 0x0001e80000100a00 */
[----:B0-----:R-:W3:Y:S01]  /*47020*/  LDL.LU.64 R16, [R1+0x5928] ;  /* 0x0059280001107983 */ /* 0x001ee20000300a00 */
[----:B------:R-:W-:Y:S02]  /*47030*/  IMAD.MOV.U32 R7, RZ, RZ, R18 ;  /* 0x000000ffff077224 */ /* 0x000fe400078e0012 */
[----:B------:R-:W-:-:S03]  /*47040*/  IMAD.MOV.U32 R6, RZ, RZ, R19 ;  /* 0x000000ffff067224 */ /* 0x000fc600078e0013 */
[----:B------:R0:W-:Y:S04]  /*47050*/  STL [R1+0x5670], R7 ;  /* 0x0056700701007387 */ /* 0x0001e80000100800 */
[----:B0-----:R-:W4:Y:S04]  /*47060*/  LDL R7, [R1+0x660] ;  /* 0x0006600001077983 */ /* 0x001f280000100800 */
[----:B------:R-:W-:Y:S01]  /*47070*/  STL [R1+0x566c], R6 ;  /* 0x00566c0601007387 */ /* 0x000fe20000100800 */
[----:B---3--:R-:W-:Y:S03]  /*47080*/  HMMA.16816.F32 R24, R24, R16, R20 ;  /* 0x000000101818723c */ /* 0x008fe60000001814 */
[----:B------:R-:W2:Y:S04]  /*47090*/  LDL.LU.64 R22, [R1+0x5920] ;  /* 0x0059200001167983 */ /* 0x000ea80000300a00 */
[----:B------:R-:W2:Y:S11]  /*470a0*/  LDL.LU.64 R20, [R1+0x5918] ;  /* 0x0059180001147983 */ /* 0x000eb60000300a00 */
[----:B------:R-:W-:Y:S05]  /*470b0*/  @!UPT UIADD3 URZ, URZ, URZ, URZ ;  /* 0x0000003f3f3ff290 */ /* 0x000fea000fffe03f */
[----:B------:R0:W-:Y:S04]  /*470c0*/  STL.64 [R1+0x1f0], R24 ;  /* 0x0001f01801007387 */ /* 0x0001e80000100a00 */
[----:B------:R1:W-:Y:S04]  /*470d0*/  STL.64 [R1+0x1f8], R26 ;  /* 0x0001f81a01007387 */ /* 0x0003e80000100a00 */
[----:B0-----:R-:W3:Y:S04]  /*470e0*/  LDL.LU.64 R24, [R1+0x800] ;  /* 0x0008000001187983 */ /* 0x001ee80000300a00 */
[----:B-1----:R-:W3:Y:S01]  /*470f0*/  LDL.LU.64 R26, [R1+0x808] ;  /* 0x00080800011a7983 */ /* 0x002ee20000300a00 */
[C---:B--2---:R-:W-:Y:S11]  /*47100*/  HMMA.16816.F32 R8, R20.reuse, R4, R8 ;  /* 0x000000041408723c */ /* 0x044ff60000001808 */
[----:B------:R-:W-:Y:S11]  /*47110*/  @!UPT UIADD3 URZ, URZ, URZ, URZ ;  /* 0x0000003f3f3ff290 */ /* 0x000ff6000fffe03f */
[----:B------:R-:W-:Y:S01]  /*47120*/  @!UPT UIADD3 URZ, URZ, URZ, URZ ;  /* 0x0000003f3f3ff290 */ /* 0x000fe2000fffe03f */
[----:B------:R0:W-:Y:S01]  /*47130*/  STL.64 [R1+0x1e0], R8 ;  /* 0x0001e00801007387 */ /* 0x0001e20000100a00 */
[----:B------:R-:W-:Y:S02]  /*47140*/  IMAD.MOV.U32 R18, RZ, RZ, R10 ;  /* 0x000000ffff127224 */ /* 0x000fe400078e000a */
[----:B------:R-:W-:Y:S02]  /*47150*/  IMAD.MOV.U32 R19, RZ, RZ, R11 ;  /* 0x000000ffff137224 */ /* 0x000fe400078e000b */
[----:B------:R-:W2:Y:S04]  /*47160*/  LDL.LU.64 R10, [R1+0x5910] ;  /* 0x00591000010a7983 */ /* 0x000ea80000300a00 */
[----:B0-----:R-:W3:Y:S04]  /*47170*/  LDL.LU.64 R8, [R1+0x5908] ;  /* 0x0059080001087983 */ /* 0x001ee80000300a00 */
[----:B----4-:R-:W-:Y:S04]  /*47180*/  STL [R1+0x5900], R7 ;  /* 0x0059000701007387 */ /* 0x010fe80000100800 */
[----:B------:R0:W-:Y:S04]  /*47190*/  STL.64 [R1+0x58f8], R4 ;  /* 0x0058f80401007387 */ /* 0x0001e80000100a00 */
[----:B0-----:R-:W4:Y:S04]  /*471a0*/  LDL.LU.64 R4, [R1+0x7f0] ;  /* 0x0007f00001047983 */ /* 0x001f280000300a00 */
[----:B------:R-:W4:Y:S04]  /*471b0*/  LDL.LU.64 R6, [R1+0x7f8] ;  /* 0x0007f80001067983 */ /* 0x000f280000300a00 */
[----:B------:R-:W-:Y:S04]  /*471c0*/  STL [R1+0x569c], R19 ;  /* 0x00569c1301007387 */ /* 0x000fe80000100800 */
[----:B------:R-:W-:Y:S01]  /*471d0*/  STL [R1+0x5698], R18 ;  /* 0x0056981201007387 */ /* 0x000fe20000100800 */
[C---:B---3--:R-:W-:Y:S08]  /*471e0*/  HMMA.16816.F32 R24, R20.reuse, R8, R24 ;  /* 0x000000081418723c */ /* 0x048ff00000001818 */
[----:B----4-:R-:W-:Y:S11]  /*471f0*/  HMMA.16816.F32 R4, R20, R12, R4 ;  /* 0x0000000c1404723c */ /* 0x010ff60000001804 */
[----:B------:R-:W-:Y:S05]  /*47200*/  @!UPT UIADD3 URZ, URZ, URZ, URZ ;  /* 0x0000003f3f3ff290 */ /* 0x000fea000fffe03f */
[----:B------:R-:W-:Y:S01]  /*47210*/  IMAD.MOV.U32 R0, RZ, RZ, R27 ;  /* 0x000000ffff007224 */ /* 0x000fe200078e001b */
[----:B------:R0:W-:Y:S01]  /*47220*/  STL.64 [R1+0x1d0], R24 ;  /* 0x0001d01801007387 */ /* 0x0001e20000100a00 */
[----:B------:R-:W-:-:S03]  /*47230*/  IMAD.MOV.U32 R3, RZ, RZ, R26 ;  /* 0x000000ffff037224 */ /* 0x000fc600078e001a */
[----:B0-----:R-:W3:Y:S04]  /*47240*/  LDL.LU.64 R24, [R1+0x790] ;  /* 0x0007900001187983 */ /* 0x001ee80000300a00 */
[----:B------:R-:W3:Y:S04]  /*47250*/  LDL.LU.64 R26, [R1+0x798] ;  /* 0x00079800011a7983 */ /* 0x000ee80000300a00 */
[----:B------:R-:W-:Y:S04]  /*47260*/  STL [R1+0x5674], R0 ;  /* 0x0056740001007387 */ /* 0x000fe80000100800 */
[----:B------:R-:W-:Y:S04]  /*47270*/  STL [R1+0x5668], R3 ;  /* 0x0056680301007387 */ /* 0x000fe80000100800 */
[----:B------:R-:W-:Y:S04]  /*47280*/  STL.64 [R1+0x1c0], R4 ;  /* 0x0001c00401007387 */ /* 0x000fe80000100a00 */
[----:B------:R0:W-:Y:S04]  /*47290*/  STL.64 [R1+0x1c8], R6 ;  /* 0x0001c80601007387 */ /* 0x0001e80000100a00 */
[----:B0-----:R-:W4:Y:S04]  /*472a0*/  LDL.LU R7, [R1+0x5900] ;  /* 0x0059000001077983 */ /* 0x001f280000300800 */
[----:B------:R-:W3:Y:S04]  /*472b0*/  LDL.LU.64 R4, [R1+0x58f8] ;  /* 0x0058f80001047983 */ /* 0x000ee80000300a00 */
[----:B------:R-:W-:Y:S04]  /*472c0*/  STL.64 [R1+0x58e8], R14 ;  /* 0x0058e80e01007387 */ /* 0x000fe80000100a00 */
[----:B------:R0:W-:Y:S04]  /*472d0*/  STL.64 [R1+0x58e0], R12 ;  /* 0x0058e00c01007387 */ /* 0x0001e80000100a00 */
[----:B0-----:R-:W2:Y:S04]  /*472e0*/  LDL.LU.64 R12, [R1+0x7d0] ;  /* 0x0007d000010c7983 */ /* 0x001ea80000300a00 */
[----:B------:R-:W2:Y:S04]  /*472f0*/  LDL.LU.64 R14, [R1+0x7d8] ;  /* 0x0007d800010e7983 */ /* 0x000ea80000300a00 */
[----:B------:R-:W-:Y:S01]  /*47300*/  STL.64 [R1+0x58d8], R16 ;  /* 0x0058d81001007387 */ /* 0x000fe20000100a00 */
[----:B--2---:R-:W-:Y:S03]  /*47310*/  HMMA.16816.F32 R12, R20, R16, R12 ;  /* 0x00000010140c723c */ /* 0x004fe6000000180c */
[----:B------:R-:W2:Y:S11]  /*47320*/  LDL.LU R20, [R1] ;  /* 0x0000000001147983 */ /* 0x000eb60000300800 */
[----:B------:R-:W-:Y:S09]  /*47330*/  @!UPT UIADD3 URZ, URZ, URZ, URZ ;  /* 0x0000003f3f3ff290 */ /* 0x000ff2000fffe03f */
[----:B------:R-:W-:Y:S04]  /*47340*/  STL.64 [R1+0xe0], R12 ;  /* 0x0000e00c01007387 */ /* 0x000fe80000100a00 */
[----:B------:R-:W-:Y:S04]  /*47350*/  STL.64 [R1+0xe8], R14 ;  /* 0x0000e80e01007387 */ /* 0x000fe80000100a00 */
[----:B------:R-:W2:Y:S01]  /*47360*/  LDL.LU R21, [R1+0x4] ;  /* 0x0000040001157983 */ /* 0x000ea20000300800 */
[----:B------:R-:W-:Y:S02]  /*47370*/  IMAD.MOV.U32 R22, RZ, RZ, R10 ;  /* 0x000000ffff167224 */ /* 0x000fe400078e000a */
[----:B------:R-:W-:Y:S01]  /*47380*/  IMAD.MOV.U32 R23, RZ, RZ, R11 ;  /* 0x000000ffff177224 */ /* 0x000fe200078e000b */
[----:B------:R-:W3:Y:S04]  /*47390*/  LDL.LU R10, [R1+0x58f4] ;  /* 0x0058f400010a7983 */ /* 0x000ee80000300800 */
[----:B------:R-:W3:Y:S04]  /*473a0*/  LDL.LU R11, [R1+0x58f0] ;  /* 0x0058f000010b7983 */ /* 0x000ee80000300800 */
[----:B------:R-:W-:Y:S04]  /*473b0*/  STL.64 [R1+0x58c0], R22 ;  /* 0x0058c01601007387 */ /* 0x000fe80000100a00 */
[----:B--2---:R0:W-:Y:S04]  /*473c0*/  STL.64 [R1+0x58b8], R20 ;  /* 0x0058b81401007387 */ /* 0x0041e80000100a00 */
[----:B0-----:R-:W3:Y:S04]  /*473d0*/  LDL.LU R20, [R1+0x10] ;  /* 0x0000100001147983 */ /* 0x001ee80000300800 */
[----:B------:R-:W3:Y:S04]  /*473e0*/  LDL.LU R21, [R1+0x14] ;  /* 0x0000140001157983 */ /* 0x000ee80000300800 */
[----:B------:R-:W3:Y:S01]  /*473f0*/  LDL.LU R22, [R1+0x18] ;  /* 0x0000180001167983 */ /* 0x000ee20000300800 */
[----:B------:R-:W-:-:S03]  /*47400*/  IMAD.MOV.U32 R23, RZ, RZ, R2 ;  /* 0x000000ffff177224 */ /* 0x000fc600078e0002 */
[----:B------:R-:W2:Y:S04]  /*47410*/  LDL R2, [R1+0x664] ;  /* 0x0006640001027983 */ /* 0x000ea80000100800 */
[----:B------:R-:W2:Y:S04]  /*47420*/  LDL.LU.64 R12, [R1+0x780] ;  /* 0x00078000010c7983 */ /* 0x000ea80000300a00 */
[----:B------:R-:W2:Y:S01]  /*47430*/  LDL.LU.64 R14, [R1+0x788] ;  /* 0x00078800010e7983 */ /* 0x000ea20000300a00 */
[C---:B---3--:R-:W-:Y:S03]  /*47440*/  HMMA.16816.F32 R16, R20.reuse, R4, R24 ;  /* 0x000000041410723c */ /* 0x048fe60000001818 */
[----:B----4-:R-:W0:Y:S11]  /*47450*/  LDSM.16.MT88.4 R24, [R7+0x280] ;  /* 0x000280000718783b */ /* 0x010e360000004200 */
[----:B------:R-:W-:Y:S09]  /*47460*/  @!UPT UIADD3 URZ, URZ, URZ, URZ ;  /* 0x0000003f3f3ff290 */ /* 0x000ff2000fffe03f */
[----:B------:R1:W-:Y:S04]  /*47470*/  STL.64 [R1+0xd0], R16 ;  /* 0x0000d01001007387 */ /* 0x0003e80000100a00 */
[----:B------:R3:W-:Y:S04]  /*47480*/  STL.64 [R1+0xd8], R18 ;  /* 0x0000d81201007387 */ /* 0x0007e80000100a00 */
[----:B-1----:R-:W4:Y:S04]  /*47490*/  LDL.LU.64 R16, [R1+0x770] ;  /* 0x0007700001107983 */ /* 0x002f280000300a00 */
[----:B---3--:R-:W4:Y:S04]  /*474a0*/  LDL.LU.64 R18, [R1+0x778] ;  /* 0x0007780001127983 */ /* 0x008f280000300a00 */
[----:B------:R-:W-:Y:S04]  /*474b0*/  STL [R1+0x58d0], R7 ;  /* 0x0058d00701007387 */ /* 0x000fe80000100800 */
[----:B------:R1:W-:Y:S04]  /*474c0*/  STL.64 [R1+0x58c8], R4 ;  /* 0x0058c80401007387 */ /* 0x0003e80000100a00 */
[----:B-1----:R-:W3:Y:S04]  /*474d0*/  LDL.LU.64 R4, [R1+0x760] ;  /* 0x0007600001047983 */ /* 0x002ee80000300a00 */
[----:B------:R-:W3:Y:S04]  /*474e0*/  LDL.LU.64 R6, [R1+0x768] ;  /* 0x0007680001067983 */ /* 0x000ee80000300a00 */
[----:B0-----:R-:W-:Y:S04]  /*474f0*/  STL.64 [R1+0x5860], R26 ;  /* 0x0058601a01007387 */ /* 0x001fe80000100a00 */
[----:B------:R0:W-:Y:S04]  /*47500*/  STL.64 [R1+0x5858], R24 ;  /* 0x0058581801007387 */ /* 0x0001e80000100a00 */
[----:B0-----:R-:W2:Y:S04]  /*47510*/  LDL.LU.64 R24, [R1+0x6d0] ;  /* 0x0006d00001187983 */ /* 0x001ea80000300a00 */
[----:B------:R-:W2:Y:S04]  /*47520*/  LDL.LU.64 R26, [R1+0x6d8] ;  /* 0x0006d800011a7983 */ /* 0x000ea80000300a00 */
[----:B--2---:R-:W-:Y:S04]  /*47530*/  STL.64 [R1+0x5890], R26 ;  /* 0x0058901a01007387 */ /* 0x004fe80000100a00 */
[----:B------:R0:W-:Y:S04]  /*47540*/  STL.64 [R1+0x5888], R24 ;  /* 0x0058881801007387 */ /* 0x0001e80000100a00 */
[----:B0-----:R-:W2:Y:S04]  /*47550*/  LDL.LU.64 R24, [R1+0x6f0] ;  /* 0x0006f00001187983 */ /* 0x001ea80000300a00 */
[----:B------:R-:W2:Y:S01]  /*47560*/  LDL.LU.64 R26, [R1+0x6f8] ;  /* 0x0006f800011a7983 */ /* 0x000ea20000300a00 */
[C---:B------:R-:W-:Y:S03]  /*47570*/  HMMA.16816.F32 R12, R20.reuse, R8, R12 ;  /* 0x00000008140c723c */ /* 0x040fe6000000180c */
[----:B--2---:R-:W-:Y:S04]  /*47580*/  STL.64 [R1+0x58a0], R26 ;  /* 0x0058a01a01007387 */ /* 0x004fe80000100a00 */
[----:B------:R0:W-:Y:S04]  /*47590*/  STL.64 [R1+0x5898], R24 ;  /* 0x0058981801007387 */ /* 0x0001e80000100a00 */
[----:B0-----:R-:W2:Y:S04]  /*475a0*/  LDL.LU.64 R24, [R1+0x700] ;  /* 0x0007000001187983 */ /* 0x001ea80000300a00 */
[----:B------:R-:W2:Y:S04]  /*475b0*/  LDL.LU.64 R26, [R1+0x708] ;  /* 0x00070800011a7983 */ /* 0x000ea80000300a00 */
[----:B--2---:R-:W-:Y:S04]  /*475c0*/  STL.64 [R1+0x58b0], R26 ;  /* 0x0058b01a01007387 */ /* 0x004fe80000100a00 */
[----:B------:R0:W-:Y:S04]  /*475d0*/  STL.64 [R1+0x58a8], R24 ;  /* 0x0058a81801007387 */ /* 0x0001e80000100a00 */
[----:B0-----:R-:W2:Y:S04]  /*475e0*/  LDL.LU.64 R24, [R1+0x710] ;  /* 0x0007100001187983 */ /* 0x001ea80000300a00 */
[----:B------:R-:W2:Y:S04]  /*475f0*/  LDL.LU.64 R26, [R1+0x718] ;  /* 0x00071800011a7983 */ /* 0x000ea80000300a00 */
[----:B------:R-:W-:Y:S04]  /*47600*/  STL.64 [R1+0x1a0], R12 ;  /* 0x0001a00c01007387 */ /* 0x000fe80000100a00 */
[----:B------:R0:W-:Y:S04]  /*47610*/  STL.64 [R1+0x1a8], R14 ;  /* 0x0001a80e01007387 */ /* 0x0001e80000100a00 */
[----:B0-----:R-:W2:Y:S04]  /*47620*/  LDL.LU.64 R14, [R1+0x58e8] ;  /* 0x0058e800010e7983 */ /* 0x001ea80000300a00 */
[----:B------:R-:W4:Y:S02]  /*47630*/  LDL.LU.64 R12, [R1+0x58e0] ;  /* 0x0058e000010c7983 */ /* 0x000f240000300a00 */
[C---:B----4-:R-:W-:Y:S11]  /*47640*/  HMMA.16816.F32 R16, R20.reuse, R12, R16 ;  /* 0x0000000c1410723c */ /* 0x050ff60000001810 */
[----:B------:R-:W-:Y:S11]  /*47650*/  @!UPT UIADD3 URZ, URZ, URZ, URZ ;  /* 0x0000003f3f3ff290 */ /* 0x000ff6000fffe03f */
[----:B------:R-:W-:Y:S01]  /*47660*/  @!UPT UIADD3 URZ, URZ, URZ, URZ ;  /* 0x0000003f3f3ff290 */ /* 0x000fe2000fffe03f */
[----:B------:R0:W-:Y:S04]  /*47670*/  STL.64 [R1+0x190], R16 ;  /* 0x0001901001007387 */ /* 0x0001e80000100a00 */
[----:B------:R-:W-:Y:S04]  /*47680*/  STL.64 [R1+0x198], R18 ;  /* 0x0001981201007387 */ /* 0x000fe80000100a00 */
[----:B0-----:R-:W3:Y:S02]  /*47690*/  LDL.LU.64 R16, [R1+0x58d8] ;  /* 0x0058d80001107983 */ /* 0x001ee40000300a00 */
[----:B---3--:R-:W-:Y:S02]  /*476a0*/  HMMA.16816.F32 R20, R20, R16, R4 ;  /* 0x000000101414723c */ /* 0x008fe40000001804 */
[----:B------:R-:W3:Y:S04]  /*476b0*/  LDL.LU R7, [R1+0x58d0] ;  /* 0x0058d00001077983 */ /* 0x000ee80000300800 */
[----:B------:R-:W2:Y:S11]  /*476c0*/  LDL.LU.64 R4, [R1+0x58c8] ;  /* 0x0058c80001047983 */ /* 0x000eb60000300a00 */
[----:B------:R-:W-:Y:S06]  /*476d0*/  @!UPT UIADD3 URZ, URZ, URZ, URZ ;  /* 0x0000003f3f3ff290 */ /* 0x000fec000fffe03f */
[----:B------:R-:W-:Y:S04]  /*476e0*/  STL.64 [R1+0xc0], R20 ;  /* 0x0000c01401007387 */ /* 0x000fe80000100a00 */
[----:B------:R0:W-:Y:S04]  /*476f0*/  STL.64 [R1+0xc8], R22 ;  /* 0x0000c81601007387 */ /* 0x0001e80000100a00 */
[----:B0-----:R-:W2:Y:S04]  /*47700*/  LDL.LU.64 R22, [R1+0x58c0] ;  /* 0x0058c00001167983 */ /* 0x001ea80000300a00 */
[----:B------:R-:W2:Y:S02]  /*47710*/  LDL.LU.64 R20, [R1+0x58b8] ;  /* 0x0058b80001147983 */ /* 0x000ea40000300a00 */
[C---:B--2---:R-:W-:Y:S11]  /*47720*/  HMMA.16816.F32 R24, R20.reuse, R4, R24 ;  /* 0x000000041418723c */ /* 0x044ff60000001818 */
[----:B------:R-:W-:Y:S11]  /*47730*/  @!UPT UIADD3 URZ, URZ, URZ, URZ ;  /* 0x0000003f3f3ff290 */ /* 0x000ff6000fffe03f */
[----:B------:R-:W-:Y:S01]  /*47740*/  @!UPT UIADD3 URZ, URZ, URZ, URZ ;  /* 0x0000003f3f3ff290 */ /* 0x000fe2000fffe03f */
        /* <DEDUP_REMOVED lines=10> */
[----:B------:R-:W2:Y:S04]  /*477f0*/  LDL.LU.64 R24, [R1+0x5898] ;  /* 0x0058980001187983 */ /* 0x000ea80000300a00 */
[----:B------:R-:W-:Y:S04]  /*47800*/  STL.64 [R1+0x5880], R10 ;  /* 0x0058800a01007387 */ /* 0x000fe80000100a00 */
[----:B------:R0:W-:Y:S04]  /*47810*/  STL.64 [R1+0x5878], R8 ;  /* 0x0058780801007387 */ /* 0x0001e80000100a00 */
[----:B0-----:R-:W4:Y:S04]  /*47820*/  LDL.LU.64 R8, [R1+0x640] ;  /* 0x0006400001087983 */ /* 0x001f280000300a00 */
[----:B------:R-:W4:Y:S01]  /*47830*/  LDL.LU.64 R10, [R1+0x648] ;  /* 0x00064800010a7983 */ /* 0x000f220000300a00 */
        /* <DEDUP_REMOVED lines=9> */
[----:B0-----:R-:W3:Y:S04]  /*478d0*/  LDL.LU.64 R12, [R1+0x630] ;  /* 0x00063000010c7983 */ /* 0x001ee80000300a00 */
[----:B------:R-:W3:Y:S01]  /*478e0*/  LDL.LU.64 R14, [R1+0x638] ;  /* 0x00063800010e7983 */ /* 0x000ee20000300a00 */
[----:B--2---:R-:W-:Y:S03]  /*478f0*/  HMMA.16816.F32 R20, R20, R16, R24 ;  /* 0x000000101414723c */ /* 0x004fe60000001818 */
[----:B------:R-:W2:Y:S04]  /*47900*/  LDL.LU.64 R24, [R1+0x620] ;  /* 0x0006200001187983 */ /* 0x000ea80000300a00 */
[----:B------:R-:W2:Y:S11]  /*47910*/  LDL.LU.64 R26, [R1+0x628] ;  /* 0x00062800011a7983 */ /* 0x000eb60000300a00 */
[----:B------:R-:W-:Y:S05]  /*47920*/  @!UPT UIADD3 URZ, URZ, URZ, URZ ;  /* 0x0000003f3f3ff290 */ /* 0x000fea000fffe03f */
[----:B------:R-:W-:Y:S04]  /*47930*/  STL.64 [R1+0x40], R20 ;  /* 0x0000401401007387 */ /* 0x000fe80000100a00 */
[----:B------:R-:W-:Y:S04]  /*47940*/  STL.64 [R1+0x48], R22 ;  /* 0x0000481601007387 */ /* 0x000fe80000100a00 */
[----:B---3--:R-:W0:Y:S04]  /*47950*/  LDSM.16.MT88.4 R20, [R7+0x300] ;  /* 0x000300000714783b */ /* 0x008e280000004200 */
[----:B0-----:R-:W-:Y:S04]  /*47960*/  STL.64 [R1+0x5820], R22 ;  /* 0x0058201601007387 */ /* 0x001fe80000100a00 */
[----:B------:R0:W-:Y:S04]  /*47970*/  STL.64 [R1+0x5818], R20 ;  /* 0x0058181401007387 */ /* 0x0001e80000100a00 */
[----:B0-----:R-:W4:Y:S04]  /*47980*/  LDL.LU R20, [R1+0x20] ;  /* 0x0000200001147983 */ /* 0x001f280000300800 */
[----:B------:R-:W4:Y:S01]  /*47990*/  LDL.LU R21, [R1+0x24] ;  /* 0x0000240001157983 */ /* 0x000f220000300800 */
[----:B------:R-:W-:-:S02]  /*479a0*/  IMAD.MOV.U32 R22, RZ, RZ, R29 ;  /* 0x000000ffff167224 */ /* 0x000fc400078e001d */
[----:B------:R-:W-:-:S07]  /*479b0*/  IMAD.MOV.U32 R23, RZ, RZ, R28 ;  /* 0x000000ffff177224 */ /* 0x000fce00078e001c */
[C---:B----4-:R-:W-:Y:S11]  /*479c0*/  HMMA.16816.F32 R8, R20.reuse, R4, R8 ;  /* 0x000000041408723c */ /* 0x050ff60000001808 */
[----:B------:R-:W-:Y:S11]  /*479d0*/  @!UPT UIADD3 URZ, URZ, URZ, URZ ;  /* 0x0000003f3f3ff290 */ /* 0x000ff6000fffe03f */
[----:B------:R-:W-:Y:S01]  /*479e0*/  @!UPT UIADD3 URZ, URZ, URZ, URZ ;  /* 0x0000003f3f3ff290 */ /* 0x000fe2000fffe03f */
[----:B------:R-:W-:Y:S04]  /*479f0*/  STL.64 [R1+0x80], R8 ;  /* 0x0000800801007387 */ /* 0x000fe80000100a00 */
[----:B------:R0:W-:Y:S04]  /*47a00*/  STL.64 [R1+0x88], R10 ;  /* 0x0000880a01007387 */ /* 0x0001e80000100a00 */
[----:B0-----:R-:W3:Y:S04]  /*47a10*/  LDL.LU.64 R10, [R1+0x5880] ;  /* 0x00588000010a7983 */ /* 0x001ee80000300a00 */
[----:B------:R-:W4:Y:S02]  /*47a20*/  LDL.LU.64 R8, [R1+0x5878] ;  /* 0x0058780001087983 */ /* 0x000f240000300a00 */
[C---:B----4-:R-:W-:Y:S11]  /*47a30*/  HMMA.16816.F32 R12, R20.reuse, R8, R12 ;  /* 0x00000008140c723c */ /* 0x050ff6000000180c */
[----:B------:R-:W-:Y:S11]  /*47a40*/  @!UPT UIADD3 URZ, URZ, URZ, URZ ;  /* 0x0000003f3f3ff290 */ /* 0x000ff6000fffe03f */
[----:B------:R-:W-:Y:S01]  /*47a50*/  @!UPT UIADD3 URZ, URZ, URZ, URZ ;  /* 0x0000003f3f3ff290 */ /* 0x000fe2000fffe03f */
[----:B------:R0:W-:Y:S01]  /*47a60*/  STL.64 [R1+0x70], R12 ;  /* 0x0000700c01007387 */ /* 0x0001e20000100a00 */
[----:B------:R-:W-:Y:S02]  /*47a70*/  IMAD.MOV.U32 R29, RZ, RZ, R14 ;  /* 0x000000ffff1d7224 */ /* 0x000fe400078e000e */
[----:B------:R-:W-:Y:S02]  /*47a80*/  IMAD.MOV.U32 R28, RZ, RZ, R15 ;  /* 0x000000ffff1c7224 */ /* 0x000fe400078e000f */
[----:B------:R-:W4:Y:S04]  /*47a90*/  LDL.LU.64 R14, [R1+0x5870] ;  /* 0x00587000010e7983 */ /* 0x000f280000300a00 */
[----:B0-----:R-:W2:Y:S04]  /*47aa0*/  LDL.LU.64 R12, [R1+0x5868] ;  /* 0x00586800010c7983 */ /* 0x001ea80000300a00 */
[----:B---3--:R-:W-:Y:S04]  /*47ab0*/  STL.64 [R1+0x5850], R10 ;  /* 0x0058500a01007387 */ /* 0x008fe80000100a00 */
[----:B------:R0:W-:Y:S04]  /*47ac0*/  STL.64 [R1+0x5848], R8 ;  /* 0x0058480801007387 */ /* 0x0001e80000100a00 */
[----:B0-----:R-:W3:Y:S04]  /*47ad0*/  LDL.LU.64 R8, [R1+0x610] ;  /* 0x0006100001087983 */ /* 0x001ee80000300a00 */
[----:B------:R-:W3:Y:S04]  /*47ae0*/  LDL.LU.64 R10, [R1+0x618] ;  /* 0x00061800010a7983 */ /* 0x000ee80000300a00 */
        /* <DEDUP_REMOVED lines=8> */
[----:B------:R-:W2:Y:S04]  /*47b70*/  LDL.LU.64 R24, [R1+0x5858] ;  /* 0x0058580001187983 */ /* 0x000ea80000300a00 */
[----:B----4-:R-:W-:Y:S04]  /*47b80*/  STL.64 [R1+0x5840], R14 ;  /* 0x0058400e01007387 */ /* 0x010fe80000100a00 */
[----:B------:R-:W-:Y:S04]  /*47b90*/  STL.64 [R1+0x5838], R12 ;  /* 0x0058380c01007387 */ /* 0x000fe80000100a00 */
[----:B------:R-:W0:Y:S04]  /*47ba0*/  LDSM.16.MT88.4 R12, [R7+0x380] ;  /* 0x00038000070c783b */ /* 0x000e280000004200 */
[----:B0-----:R-:W-:Y:S04]  /*47bb0*/  STL.64 [R1+0x10], R12 ;  /* 0x0000100c01007387 */ /* 0x001fe80000100a00 */
[----:B------:R3:W-:Y:S02]  /*47bc0*/  STL.64 [R1+0x18], R14 ;  /* 0x0000180e01007387 */ /* 0x0007e40000100a00 */
[----:B---3--:R-:W-:Y:S02]  /*47bd0*/  HMMA.16816.F32 R12, R20, R16, R8 ;  /* 0x00000010140c723c */ /* 0x008fe40000001808 */
[----:B------:R-:W0:Y:S04]  /*47be0*/  LDSM.16.MT88.4 R20, [R2] ;  /* 0x000000000214783b */ /* 0x000e280000004200 */
[----:B------:R-:W2:Y:S04]  /*47bf0*/  LDL.LU.64 R8, [R1+0x5c0] ;  /* 0x0005c00001087983 */ /* 0x000ea80000300a00 */
[----:B------:R-:W2:Y:S11]  /*47c00*/  LDL.LU.64 R10, [R1+0x5c8] ;  /* 0x0005c800010a7983 */ /* 0x000eb60000300a00 */
[----:B------:R-:W-:Y:S02]  /*47c10*/  @!UPT UIADD3 URZ, URZ, URZ, URZ ;  /* 0x0000003f3f3ff290 */ /* 0x000fe4000fffe03f */
[----:B------:R1:W-:Y:S04]  /*47c20*/  STL.64 [R1+0x50], R12 ;  /* 0x0000500c01007387 */ /* 0x0003e80000100a00 */
[----:B------:R3:W-:Y:S04]  /*47c30*/  STL.64 [R1+0x58], R14 ;  /* 0x0000580e01007387 */ /* 0x0007e80000100a00 */
[----:B-1----:R-:W4:Y:S04]  /*47c40*/  LDL.LU.64 R12, [R1+0x5b0] ;  /* 0x0005b000010c7983 */ /* 0x002f280000300a00 */
[----:B---3--:R-:W4:Y:S01]  /*47c50*/  LDL.LU.64 R14, [R1+0x5b8] ;  /* 0x0005b800010e7983 */ /* 0x008f220000300a00 */
[----:B0-----:R-:W-:-:S02]  /*47c60*/  IMAD.MOV.U32 R7, RZ, RZ, R20 ;  /* 0x000000ffff077224 */ /* 0x001fc400078e0014 */
[----:B------:R-:W-:Y:S02]  /*47c70*/  IMAD.MOV.U32 R6, RZ, RZ, R21 ;  /* 0x000000ffff067224 */ /* 0x000fe400078e0015 */
[----:B------:R-:W-:Y:S01]  /*47c80*/  IMAD.MOV.U32 R3, RZ, RZ, R22 ;  /* 0x000000ffff037224 */ /* 0x000fe200078e0016 */
[----:B------:R-:W3:Y:S01]  /*47c90*/  LDL.LU.64 R20, [R1+0x590] ;  /* 0x0005900001147983 */ /* 0x000ee20000300a00 */
[----:B------:R-:W-:-:S03]  /*47ca0*/  IMAD.MOV.U32 R0, RZ, RZ, R23 ;  /* 0x000000ffff007224 */ /* 0x000fc600078e0017 */
[----:B------:R-:W3:Y:S01]  /*47cb0*/  LDL.LU.64 R22, [R1+0x598] ;  /* 0x0005980001167983 */ /* 0x000ee20000300a00 */
[C---:B--2---:R-:W-:Y:S03]  /*47cc0*/  HMMA.16816.F32 R8, R24.reuse, R4, R8 ;  /* 0x000000041808723c */ /* 0x044fe60000001808 */
[----:B---3--:R-:W-:Y:S04]  /*47cd0*/  STL.64 [R1+0x5830], R22 ;  /* 0x0058301601007387 */ /* 0x008fe80000100a00 */
[----:B------:R0:W-:Y:S04]  /*47ce0*/  STL.64 [R1+0x5828], R20 ;  /* 0x0058281401007387 */ /* 0x0001e80000100a00 */
[----:B0-----:R-:W2:Y:S04]  /*47cf0*/  LDL.LU.64 R20, [R1+0x5a0] ;  /* 0x0005a00001147983 */ /* 0x001ea80000300a00 */
[----:B------:R-:W2:Y:S04]  /*47d00*/  LDL.LU.64 R22, [R1+0x5a8] ;  /* 0x0005a80001167983 */ /* 0x000ea80000300a00 */
[----:B------:R-:W-:Y:S04]  /*47d10*/  STL [R1+0x57f4], R0 ;  /* 0x0057f40001007387 */ /* 0x000fe80000100800 */
[----:B------:R-:W-:Y:S04]  /*47d20*/  STL [R1+0x57f0], R3 ;  /* 0x0057f00301007387 */ /* 0x000fe80000100800 */
[----:B------:R-:W-:Y:S04]  /*47d30*/  STL [R1+0x57ec], R6 ;  /* 0x0057ec0601007387 */ /* 0x000fe80000100800 */
[----:B------:R-:W-:Y:S04]  /*47d40*/  STL [R1+0x57e8], R7 ;  /* 0x0057e80701007387 */ /* 0x000fe80000100800 */
[----:B------:R-:W-:Y:S04]  /*47d50*/  STL.64 [R1+0x140], R8 ;  /* 0x0001400801007387 */ /* 0x000fe80000100a00 */
[----:B------:R0:W-:Y:S04]  /*47d60*/  STL.64 [R1+0x148], R10 ;  /* 0x0001480a01007387 */ /* 0x0001e80000100a00 */
[----:B0-----:R-:W3:Y:S04]  /*47d70*/  LDL.LU.64 R10, [R1+0x5850] ;  /* 0x00585000010a7983 */ /* 0x001ee80000300a00 */
[----:B------:R-:W4:Y:S02]  /*47d80*/  LDL.LU.64 R8, [R1+0x5848] ;  /* 0x0058480001087983 */ /* 0x000f240000300a00 */
[C---:B----4-:R-:W-:Y:S11]  /*47d90*/  HMMA.16816.F32 R12, R24.reuse, R8, R12 ;  /* 0x00000008180c723c */ /* 0x050ff6000000180c */
[----:B------:R-:W-:Y:S11]  /*47da0*/  @!UPT UIADD3 URZ, URZ, URZ, URZ ;  /* 0x0000003f3f3ff290 */ /* 0x000ff6000fffe03f */
[----:B------:R-:W-:Y:S01]  /*47db0*/  @!UPT UIADD3 URZ, URZ, URZ, URZ ;  /* 0x0000003f3f3ff290 */ /* 0x000fe2000fffe03f */
[----:B------:R-:W-:Y:S04]  /*47dc0*/  STL.64 [R1+0x130], R12 ;  /* 0x0001300c01007387 */ /* 0x000fe80000100a00 */
[----:B------:R0:W-:Y:S04]  /*47dd0*/  STL.64 [R1+0x138], R14 ;  /* 0x0001380e01007387 */ /* 0x0001e80000100a00 */
[----:B0-----:R-:W4:Y:S04]  /*47de0*/  LDL.LU.64 R14, [R1+0x5840] ;  /* 0x00584000010e7983 */ /* 0x001f280000300a00 */
[----:B------:R-:W2:Y:S04]  /*47df0*/  LDL.LU.64 R12, [R1+0x5838] ;  /* 0x00583800010c7983 */ /* 0x000ea80000300a00 */
[----:B---3--:R-:W-:Y:S04]  /*47e00*/  STL.64 [R1+0x5810], R10 ;  /* 0x0058100a01007387 */ /* 0x008fe80000100a00 */
[----:B------:R0:W-:Y:S04]  /*47e10*/  STL.64 [R1+0x5808], R8 ;  /* 0x0058080801007387 */ /* 0x0001e80000100a00 */
[----:B0-----:R-:W3:Y:S04]  /*47e20*/  LDL.LU.64 R8, [R1+0x540] ;  /* 0x0005400001087983 */ /* 0x001ee80000300a00 */
[----:B------:R-:W3:Y:S01]  /*47e30*/  LDL.LU.64 R10, [R1+0x548] ;  /* 0x00054800010a7983 */ /* 0x000ee20000300a00 */
[----:B--2---:R-:W-:Y:S11]  /*47e40*/  HMMA.16816.F32 R20, R24, R12, R20 ;  /* 0x0000000c1814723c */ /* 0x004ff60000001814 */
[----:B------:R-:W-:Y:S11]  /*47e50*/  @!UPT UIADD3 URZ, URZ, URZ, URZ ;  /* 0x0000003f3f3ff290 */ /* 0x000ff6000fffe03f */
[----:B------:R-:W-:Y:S01]  /*47e60*/  @!UPT UIADD3 URZ, URZ, URZ, URZ ;  /* 0x0000003f3f3ff290 */ /* 0x000fe2000fffe03f */
[----:B------:R-:W-:Y:S04]  /*47e70*/  STL.64 [R1+0x120], R20 ;  /* 0x0001201401007387 */ /* 0x000fe80000100a00 */
[----:B------:R-:W-:Y:S04]  /*47e80*/  STL.64 [R1+0x128], R22 ;  /* 0x0001281601007387 */ /* 0x000fe80000100a00 */
[----:B------:R-:W0:Y:S04]  /*47e90*/  LDSM.16.MT88.4 R20, [R2+0x80] ;  /* 0x000080000214783b */ /* 0x000e280000004200 */
[----:B----4-:R-:W-:Y:S04]  /*47ea0*/  STL.64 [R1+0x5800], R14 ;  /* 0x0058000e01007387 */ /* 0x010fe80000100a00 */
[----:B------:R1:W-:Y:S04]  /*47eb0*/  STL.64 [R1+0x57f8], R12 ;  /* 0x0057f80c01007387 */ /* 0x0003e80000100a00 */
[----:B-1----:R-:W2:Y:S04]  /*47ec0*/  LDL.LU.64 R12, [R1+0x530] ;  /* 0x00053000010c7983 */ /* 0x002ea80000300a00 */
[----:B------:R-:W2:Y:S01]  /*47ed0*/  LDL.LU.64 R14, [R1+0x538] ;  /* 0x00053800010e7983 */ /* 0x000ea20000300a00 */
[----:B0-----:R-:W-:-:S02]  /*47ee0*/  IMAD.MOV.U32 R19, RZ, RZ, R22 ;  /* 0x000000ffff137224 */ /* 0x001fc400078e0016 */
[----:B------:R-:W-:Y:S02]  /*47ef0*/  IMAD.MOV.U32 R18, RZ, RZ, R23 ;  /* 0x000000ffff127224 */ /* 0x000fe400078e0017 */
[----:B------:R-:W-:Y:S01]  /*47f00*/  IMAD.MOV.U32 R29, RZ, RZ, R20 ;  /* 0x000000ffff1d7224 */ /* 0x000fe200078e0014 */
[----:B------:R-:W4:Y:S01]  /*47f10*/  LDL.LU.64 R22, [R1+0x5830] ;  /* 0x0058300001167983 */ /* 0x000f220000300a00 */
[----:B------:R-:W-:-:S03]  /*47f20*/  IMAD.MOV.U32 R28, RZ, RZ, R21 ;  /* 0x000000ffff1c7224 */ /* 0x000fc600078e0015 */
[----:B------:R-:W4:Y:S02]  /*47f30*/  LDL.LU.64 R20, [R1+0x5828] ;  /* 0x0058280001147983 */ /* 0x000f240000300a00 */
[----:B----4-:R-:W-:Y:S02]  /*47f40*/  HMMA.16816.F32 R20, R24, R16, R20 ;  /* 0x000000101814723c */ /* 0x010fe40000001814 */
[----:B------:R-:W4:Y:S04]  /*47f50*/  LDL.LU.64 R24, [R1+0x510] ;  /* 0x0005100001187983 */ /* 0x000f280000300a00 */
[----:B------:R-:W4:Y:S11]  /*47f60*/  LDL.LU.64 R26, [R1+0x518] ;  /* 0x00051800011a7983 */ /* 0x000f360000300a00 */
[----:B------:R-:W-:Y:S06]  /*47f70*/  @!UPT UIADD3 URZ, URZ, URZ, URZ ;  /* 0x0000003f3f3ff290 */ /* 0x000fec000fffe03f */
[----:B------:R-:W-:Y:S04]  /*47f80*/  STL.64 [R1+0x110], R20 ;  /* 0x0001101401007387 */ /* 0x000fe80000100a00 */
[----:B------:R-:W-:Y:S04]  /*47f90*/  STL.64 [R1+0x118], R22 ;  /* 0x0001181601007387 */ /* 0x000fe80000100a00 */
[----:B------:R-:W0:Y:S02]  /*47fa0*/  LDSM.16.MT88.4 R20, [R2+0x100] ;  /* 0x000100000214783b */ /* 0x000e240000004200 */
[----:B0-----:R-:W-:-:S02]  /*47fb0*/  IMAD.MOV.U32 R6, RZ, RZ, R22 ;  /* 0x000000ffff067224 */ /* 0x001fc400078e0016 */
[----:B------:R-:W-:Y:S02]  /*47fc0*/  IMAD.MOV.U32 R7, RZ, RZ, R23 ;  /* 0x000000ffff077224 */ /* 0x000fe400078e0017 */
[----:B------:R-:W-:Y:S01]  /*47fd0*/  IMAD.MOV.U32 R0, RZ, RZ, R20 ;  /* 0x000000ffff007224 */ /* 0x000fe200078e0014 */
[----:B------:R-:W3:Y:S01]  /*47fe0*/  LDL.LU.64 R22, [R1+0x5820] ;  /* 0x0058200001167983 */ /* 0x000ee20000300a00 */
[----:B------:R-:W-:-:S03]  /*47ff0*/  IMAD.MOV.U32 R3, RZ, RZ, R21 ;  /* 0x000000ffff037224 */ /* 0x000fc600078e0015 */
[----:B------:R-:W3:Y:S02]  /*48000*/  LDL.LU.64 R20, [R1+0x5818] ;  /* 0x0058180001147983 */ /* 0x000ee40000300a00 */
[C---:B---3--:R-:W-:Y:S11]  /*48010*/  HMMA.16816.F32 R8, R20.reuse, R4, R8 ;  /* 0x000000041408723c */ /* 0x048ff60000001808 */
[----:B------:R-:W-:Y:S11]  /*48020*/  @!UPT UIADD3 URZ, URZ, URZ, URZ ;  /* 0x0000003f3f3ff290 */ /* 0x000ff6000fffe03f */
[----:B------:R-:W-:Y:S01]  /*48030*/  @!UPT UIADD3 URZ, URZ, URZ, URZ ;  /* 0x0000003f3f3ff290 */ /* 0x000fe2000fffe03f */
[----:B------:R-:W-:Y:S04]  /*48040*/  STL.64 [R1+0x250], R8 ;  /* 0x0002500801007387 */ /* 0x000fe80000100a00 */
[----:B------:R0:W-:Y:S04]  /*48050*/  STL.64 [R1+0x258], R10 ;  /* 0x0002580a01007387 */ /* 0x0001e80000100a00 */
[----:B0-----:R-:W3:Y:S04]  /*48060*/  LDL.LU.64 R10, [R1+0x5810] ;  /* 0x00581000010a7983 */ /* 0x001ee80000300a00 */
[----:B------:R-:W2:Y:S02]  /*48070*/  LDL.LU.64 R8, [R1+0x5808] ;  /* 0x0058080001087983 */ /* 0x000ea40000300a00 */
[C---:B--2---:R-:W-:Y:S11]  /*48080*/  HMMA.16816.F32 R12, R20.reuse, R8, R12 ;  /* 0x00000008140c723c */ /* 0x044ff6000000180c */
[----:B------:R-:W-:Y:S11]  /*48090*/  @!UPT UIADD3 URZ, URZ, URZ, URZ ;  /* 0x0000003f3f3ff290 */ /* 0x000ff6000fffe03f */
[----:B------:R-:W-:Y:S01]  /*480a0*/  @!UPT UIADD3 URZ, URZ, URZ, URZ ;  /* 0x0000003f3f3ff290 */ /* 0x000fe2000fffe03f */
[----:B------:R-:W-:Y:S04]  /*480b0*/  STL.64 [R1+0x240], R12 ;  /* 0x0002400c01007387 */ /* 0x000fe80000100a00 */
[----:B------:R0:W-:Y:S04]  /*480c0*/  STL.64 [R1+0x248], R14 ;  /* 0x0002480e01007387 */ /* 0x0001e80000100a00 */
[----:B0-----:R-:W2:Y:S04]  /*480d0*/  LDL.LU.64 R14, [R1+0x5800] ;  /* 0x00580000010e7983 */ /* 0x001ea80000300a00 */
[----:B------:R-:W4:Y:S04]  /*480e0*/  LDL.LU.64 R12, [R1+0x57f8] ;  /* 0x0057f800010c7983 */ /* 0x000f280000300a00 */
[----:B---3--:R-:W-:Y:S04]  /*480f0*/  STL.64 [R1+0x57e0], R10 ;  /* 0x0057e00a01007387 */ /* 0x008fe80000100a00 */
[----:B------:R0:W-:Y:S04]  /*48100*/  STL.64 [R1+0x57d8], R8 ;  /* 0x0057d80801007387 */ /* 0x0001e80000100a00 */
[----:B0-----:R-:W3:Y:S04]  /*48110*/  LDL.LU.64 R8, [R1+0x520] ;  /* 0x0005200001087983 */ /* 0x001ee80000300a00 */
[----:B------:R-:W3:Y:S04]  /*48120*/  LDL.LU.64 R10, [R1+0x528] ;  /* 0x00052800010a7983 */ /* 0x000ee80000300a00 */
[----:B--2---:R-:W-:Y:S04]  /*48130*/  STL.64 [R1+0x57d0], R14 ;  /* 0x0057d00e01007387 */ /* 0x004fe80000100a00 */
[----:B----4-:R0:W-:Y:S01]  /*48140*/  STL.64 [R1+0x57c8], R12 ;  /* 0x0057c80c01007387 */ /* 0x0101e20000100a00 */
[C---:B---3--:R-:W-:Y:S08]  /*48150*/  HMMA.16816.F32 R8, R20.reuse, R12, R8 ;  /* 0x0000000c1408723c */ /* 0x048ff00000001808 */
[----:B0-----:R-:W-:Y:S01]  /*48160*/  HMMA.16816.F32 R12, R20, R16, R24 ;  /* 0x00000010140c723c */ /* 0x001fe20000001818 */
[----:B------:R-:W0:Y:S11]  /*48170*/  LDSM.16.MT88.4 R24, [R2+0x180] ;  /* 0x000180000218783b */ /* 0x000e360000004200 */
[----:B------:R-:W-:Y:S03]  /*48180*/  @!UPT UIADD3 URZ, URZ, URZ, URZ ;  /* 0x0000003f3f3ff290 */ /* 0x000fe6000fffe03f */
[----:B------:R1:W-:Y:S04]  /*48190*/  STL.64 [R1+0x230], R8 ;  /* 0x0002300801007387 */ /* 0x0003e80000100a00 */
[----:B------:R2:W-:Y:S04]  /*481a0*/  STL.64 [R1+0x238], R10 ;  /* 0x0002380a01007387 */ /* 0x0005e80000100a00 */
[----:B-1----:R-:W3:Y:S04]  /*481b0*/  LDL.LU.64 R8, [R1+0x4c0] ;  /* 0x0004c00001087983 */ /* 0x002ee80000300a00 */
[----:B--2---:R-:W3:Y:S04]  /*481c0*/  LDL.LU.64 R10, [R1+0x4c8] ;  /* 0x0004c800010a7983 */ /* 0x004ee80000300a00 */
[----:B------:R-:W-:Y:S04]  /*481d0*/  STL.64 [R1+0x100], R12 ;  /* 0x0001000c01007387 */ /* 0x000fe80000100a00 */
[----:B------:R-:W-:Y:S04]  /*481e0*/  STL.64 [R1+0x108], R14 ;  /* 0x0001080e01007387 */ /* 0x000fe80000100a00 */
[----:B------:R-:W-:Y:S04]  /*481f0*/  STL.64 [R1+0x57c0], R16 ;  /* 0x0057c01001007387 */ /* 0x000fe80000100a00 */
[----:B------:R-:W3:Y:S04]  /*48200*/  LDL.LU R20, [R1+0x10] ;  /* 0x0000100001147983 */ /* 0x000ee80000300800 */
[----:B------:R-:W3:Y:S04]  /*48210*/  LDL.LU R21, [R1+0x14] ;  /* 0x0000140001157983 */ /* 0x000ee80000300800 */
[----:B------:R-:W3:Y:S04]  /*48220*/  LDL.LU R22, [R1+0x18] ;  /* 0x0000180001167983 */ /* 0x000ee80000300800 */
[----:B------:R-:W3:Y:S04]  /*48230*/  LDL.LU R23, [R1+0x1c] ;  /* 0x00001c0001177983 */ /* 0x000ee80000300800 */
[----:B0-----:R0:W-:Y:S04]  /*48240*/  STL.64 [R1+0x5710], R26 ;  /* 0x0057101a01007387 */ /* 0x0011e80000100a00 */
[----:B------:R1:W-:Y:S01]  /*48250*/  STL.64 [R1+0x5708], R24 ;  /* 0x0057081801007387 */ /* 0x0003e20000100a00 */
[----:B0-----:R-:W-:-:S02]  /*48260*/  IMAD.MOV.U32 R26, RZ, RZ, R6 ;  /* 0x000000ffff1a7224 */ /* 0x001fc400078e0006 */
[----:B-1----:R-:W-:Y:S02]  /*48270*/  IMAD.MOV.U32 R24, RZ, RZ, R0 ;  /* 0x000000ffff187224 */ /* 0x002fe400078e0000 */
[----:B------:R-:W2:Y:S01]  /*48280*/  LDL.LU R0, [R1+0x57f4] ;  /* 0x0057f40001007983 */ /* 0x000ea20000300800 */
[----:B------:R-:W-:Y:S02]  /*48290*/  IMAD.MOV.U32 R25, RZ, RZ, R3 ;  /* 0x000000ffff197224 */ /* 0x000fe400078e0003 */
[----:B------:R-:W-:Y:S01]  /*482a0*/  IMAD.MOV.U32 R27, RZ, RZ, R7 ;  /* 0x000000ffff1b7224 */ /* 0x000fe200078e0007 */
[----:B------:R-:W4:Y:S04]  /*482b0*/  LDL.LU R3, [R1+0x57f0] ;  /* 0x0057f00001037983 */ /* 0x000f280000300800 */
[----:B------:R-:W4:Y:S04]  /*482c0*/  LDL.LU R6, [R1+0x57ec] ;  /* 0x0057ec0001067983 */ /* 0x000f280000300800 */
[----:B------:R-:W4:Y:S04]  /*482d0*/  LDL.LU R7, [R1+0x57e8] ;  /* 0x0057e80001077983 */ /* 0x000f280000300800 */
[----:B------:R-:W4:Y:S04]  /*482e0*/  LDL.LU.64 R12, [R1+0x4b0] ;  /* 0x0004b000010c7983 */ /* 0x000f280000300a00 */
[----:B------:R-:W4:Y:S04]  /*482f0*/  LDL.LU.64 R14, [R1+0x4b8] ;  /* 0x0004b800010e7983 */ /* 0x000f280000300a00 */
[----:B------:R0:W-:Y:S04]  /*48300*/  STL.64 [R1+0x5740], R26 ;  /* 0x0057401a01007387 */ /* 0x0001e80000100a00 */
[----:B------:R1:W-:Y:S04]  /*48310*/  STL.64 [R1+0x5738], R24 ;  /* 0x0057381801007387 */ /* 0x0003e80000100a00 */
[----:B------:R-:W4:Y:S01]  /*48320*/  LDL.LU.64 R16, [R1+0x4a0] ;  /* 0x0004a00001107983 */ /* 0x000f220000300a00 */
[----:B0-----:R-:W-:-:S02]  /*48330*/  IMAD.MOV.U32 R26, RZ, RZ, R19 ;  /* 0x000000ffff1a7224 */ /* 0x001fc400078e0013 */
[----:B------:R-:W-:Y:S02]  /*48340*/  IMAD.MOV.U32 R27, RZ, RZ, R18 ;  /* 0x000000ffff1b7224 */ /* 0x000fe400078e0012 */
[----:B-1----:R-:W-:Y:S01]  /*48350*/  IMAD.MOV.U32 R24, RZ, RZ, R29 ;  /* 0x000000ffff187224 */ /* 0x002fe200078e001d */
[----:B------:R-:W4:Y:S01]  /*48360*/  LDL.LU.64 R18, [R1+0x4a8] ;  /* 0x0004a80001127983 */ /* 0x000f220000300a00 */
[----:B------:R-:W-:-:S03]  /*48370*/  IMAD.MOV.U32 R25, RZ, RZ, R28 ;  /* 0x000000ffff197224 */ /* 0x000fc600078e001c */
[----:B------:R2:W-:Y:S04]  /*48380*/  STL.64 [R1+0x5790], R26 ;  /* 0x0057901a01007387 */ /* 0x0005e80000100a00 */
[----:B------:R0:W-:Y:S01]  /*48390*/  STL.64 [R1+0x5788], R24 ;  /* 0x0057881801007387 */ /* 0x0001e20000100a00 */
[----:B---3--:R-:W-:Y:S01]  /*483a0*/  HMMA.16816.F32 R8, R20, R4, R8 ;  /* 0x000000041408723c */ /* 0x008fe20000001808 */
[----:B--2---:R-:W-:Y:S02]  /*483b0*/  IMAD.MOV.U32 R27, RZ, RZ, R0 ;  /* 0x000000ffff1b7224 */ /* 0x004fe400078e0000 */
[----:B----4-:R-:W-:Y:S02]  /*483c0*/  IMAD.MOV.U32 R26, RZ, RZ, R3 ;  /* 0x000000ffff1a7224 */ /* 0x010fe400078e0003 */
[----:B0-----:R-:W-:-:S02]  /*483d0*/  IMAD.MOV.U32 R25, RZ, RZ, R6 ;  /* 0x000000ffff197224 */ /* 0x001fc400078e0006 */
[----:B------:R-:W-:Y:S01]  /*483e0*/  IMAD.MOV.U32 R24, RZ, RZ, R7 ;  /* 0x000000ffff187224 */ /* 0x000fe200078e0007 */
[----:B------:R-:W-:Y:S04]  /*483f0*/  STL.64 [R1+0x57b8], R26 ;  /* 0x0057b81a01007387 */ /* 0x000fe80000100a00 */
[----:B------:R0:W-:Y:S04]  /*48400*/  STL.64 [R1+0x57b0], R24 ;  /* 0x0057b01801007387 */ /* 0x0001e80000100a00 */
[----:B0-----:R-:W2:Y:S04]  /*48410*/  LDL.LU.64 R24, [R1+0x490] ;  /* 0x0004900001187983 */ /* 0x001ea80000300a00 */
[----:B------:R-:W2:Y:S04]  /*48420*/  LDL.LU.64 R26, [R1+0x498] ;  /* 0x00049800011a7983 */ /* 0x000ea80000300a00 */
        /* <DEDUP_REMOVED lines=15> */
[C---:B--2---:R-:W-:Y:S11]  /*48520*/  HMMA.16816.F32 R16, R20.reuse, R12, R16 ;  /* 0x0000000c1410723c */ /* 0x044ff60000001810 */
[----:B------:R-:W-:Y:S11]  /*48530*/  @!UPT UIADD3 URZ, URZ, URZ, URZ ;  /* 0x0000003f3f3ff290 */ /* 0x000ff6000fffe03f */
[----:B------:R-:W-:Y:S01]  /*48540*/  @!UPT UIADD3 URZ, URZ, URZ, URZ ;  /* 0x0000003f3f3ff290 */ /* 0x000fe2000fffe03f */
[----:B------:R0:W-:Y:S04]  /*48550*/  STL.64 [R1+0x200], R16 ;  /* 0x0002001001007387 */ /* 0x0001e80000100a00 */
[----:B------:R-:W-:Y:S04]  /*48560*/  STL.64 [R1+0x208], R18 ;  /* 0x0002081201007387 */ /* 0x000fe80000100a00 */
[----:B0-----:R-:W2:Y:S02]  /*48570*/  LDL.LU.64 R16, [R1+0x57c0] ;  /* 0x0057c00001107983 */ /* 0x001ea40000300a00 */
[----:B--2---:R-:W-:Y:S02]  /*48580*/  HMMA.16816.F32 R20, R20, R16, R24 ;  /* 0x000000101414723c */ /* 0x004fe40000001818 */
[----:B------:R-:W3:Y:S04]  /*48590*/  LDL.LU.64 R26, [R1+0x57b8] ;  /* 0x0057b800011a7983 */ /* 0x000ee80000300a00 */
[----:B------:R-:W3:Y:S11]  /*485a0*/  LDL.LU.64 R24, [R1+0x57b0] ;  /* 0x0057b00001187983 */ /* 0x000ef60000300a00 */
[----:B------:R-:W-:Y:S06]  /*485b0*/  @!UPT UIADD3 URZ, URZ, URZ, URZ ;  /* 0x0000003f3f3ff290 */ /* 0x000fec000fffe03f */
[----:B------:R-:W-:Y:S04]  /*485c0*/  STL.64 [R1+0xf0], R20 ;  /* 0x0000f01401007387 */ /* 0x000fe80000100a00 */
[----:B------:R-:W-:Y:S04]  /*485d0*/  STL.64 [R1+0xf8], R22 ;  /* 0x0000f81601007387 */ /* 0x000fe80000100a00 */
[----:B------:R-:W0:Y:S04]  /*485e0*/  LDSM.16.MT88.4 R20, [R2+0x200] ;  /* 0x000200000214783b */ /* 0x000e280000004200 */
[----:B0-----:R-:W-:Y:S04]  /*485f0*/  STL.64 [R1+0x56e0], R22 ;  /* 0x0056e01601007387 */ /* 0x001fe80000100a00 */
[----:B------:R0:W-:Y:S04]  /*48600*/  STL.64 [R1+0x56d8], R20 ;  /* 0x0056d81401007387 */ /* 0x0001e80000100a00 */
[----:B0-----:R-:W2:Y:S04]  /*48610*/  LDL.LU.64 R20, [R1+0x830] ;  /* 0x0008300001147983 */ /* 0x001ea80000300a00 */
[----:B------:R-:W2:Y:S04]  /*48620*/  LDL.LU.64 R22, [R1+0x838] ;  /* 0x0008380001167983 */ /* 0x000ea80000300a00 */
[----:B------:R0:W-:Y:S01]  /*48630*/  STL.64 [R1+0x5798], R4 ;  /* 0x0057980401007387 */ /* 0x0001e20000100a00 */
[C---:B---3--:R-:W-:Y:S03]  /*48640*/  HMMA.16816.F32 R8, R24.reuse, R4, R8 ;  /* 0x000000041808723c */ /* 0x048fe60000001808 */
[----:B0-----:R-:W3:Y:S11]  /*48650*/  LDL.LU.64 R4, [R1+0x840] ;  /* 0x0008400001047983 */ /* 0x001ef60000300a00 */
[----:B------:R-:W-:Y:S09]  /*48660*/  @!UPT UIADD3 URZ, URZ, URZ, URZ ;  /* 0x0000003f3f3ff290 */ /* 0x000ff2000fffe03f */
[----:B------:R-:W-:Y:S04]  /*48670*/  STL.64 [R1+0x2e0], R8 ;  /* 0x0002e00801007387 */ /* 0x000fe80000100a00 */
[----:B------:R-:W-:Y:S04]  /*48680*/  STL.64 [R1+0x2e8], R10 ;  /* 0x0002e80a01007387 */ /* 0x000fe80000100a00 */
[----:B------:R-:W0:Y:S04]  /*48690*/  LDSM.16.MT88.4 R8, [R2+0x280] ;  /* 0x000280000208783b */ /* 0x000e280000004200 */
[----:B------:R-:W3:Y:S04]  /*486a0*/  LDL.LU.64 R6, [R1+0x848] ;  /* 0x0008480001067983 */ /* 0x000ee80000300a00 */
[----:B0-----:R-:W-:Y:S04]  /*486b0*/  STL.64 [R1+0x10], R8 ;  /* 0x0000100801007387 */ /* 0x001fe80000100a00 */
[----:B------:R0:W-:Y:S04]  /*486c0*/  STL.64 [R1+0x18], R10 ;  /* 0x0000180a01007387 */ /* 0x0001e80000100a00 */
[----:B0-----:R-:W2:Y:S04]  /*486d0*/  LDL.LU.64 R10, [R1+0x57a8] ;  /* 0x0057a800010a7983 */ /* 0x001ea80000300a00 */
[----:B------:R-:W3:Y:S04]  /*486e0*/  LDL.LU.64 R8, [R1+0x57a0] ;  /* 0x0057a00001087983 */ /* 0x000ee80000300a00 */
[----:B--2---:R-:W-:Y:S01]  /*486f0*/  STL.64 [R1+0x5780], R10 ;  /* 0x0057800a01007387 */ /* 0x004fe20000100a00 */
[C---:B---3--:R-:W-:Y:S03]  /*48700*/  HMMA.16816.F32 R4, R24.reuse, R8, R4 ;  /* 0x000000081804723c */ /* 0x048fe60000001804 */
[----:B------:R0:W-:Y:S05]  /*48710*/  STL.64 [R1+0x5778], R8 ;  /* 0x0057780801007387 */ /* 0x0001ea0000100a00 */
[C---:B0-----:R-:W-:Y:S11]  /*48720*/  HMMA.16816.F32 R8, R24.reuse, R12, R20 ;  /* 0x0000000c1808723c */ /* 0x041ff60000001814 */
[----:B------:R-:W-:Y:S04]  /*48730*/  @!UPT UIADD3 URZ, URZ, URZ, URZ ;  /* 0x0000003f3f3ff290 */ /* 0x000fe8000fffe03f */
[----:B------:R0:W-:Y:S04]  /*48740*/  STL.64 [R1+0x340], R4 ;  /* 0x0003400401007387 */ /* 0x0001e80000100a00 */
[----:B------:R1:W-:Y:S04]  /*48750*/  STL.64 [R1+0x348], R6 ;  /* 0x0003480601007387 */ /* 0x0003e80000100a00 */
[----:B0-----:R-:W2:Y:S04]  /*48760*/  LDL.LU.64 R4, [R1+0x820] ;  /* 0x0008200001047983 */ /* 0x001ea80000300a00 */
[----:B-1----:R-:W2:Y:S04]  /*48770*/  LDL.LU.64 R6, [R1+0x828] ;  /* 0x0008280001067983 */ /* 0x002ea80000300a00 */
[----:B------:R0:W-:Y:S04]  /*48780*/  STL.64 [R1+0x330], R8 ;  /* 0x0003300801007387 */ /* 0x0001e80000100a00 */
[----:B------:R1:W-:Y:S04]  /*48790*/  STL.64 [R1+0x338], R10 ;  /* 0x0003380a01007387 */ /* 0x0003e80000100a00 */
[----:B0-----:R-:W3:Y:S04]  /*487a0*/  LDL.LU.64 R8, [R1+0x7e0] ;  /* 0x0007e00001087983 */ /* 0x001ee80000300a00 */
[----:B-1----:R-:W3:Y:S04]  /*487b0*/  LDL.LU.64 R10, [R1+0x7e8] ;  /* 0x0007e800010a7983 */ /* 0x002ee80000300a00 */
[----:B----4-:R-:W-:Y:S04]  /*487c0*/  STL.64 [R1+0x5770], R14 ;  /* 0x0057700e01007387 */ /* 0x010fe80000100a00 */
[----:B------:R0:W-:Y:S04]  /*487d0*/  STL.64 [R1+0x5768], R12 ;  /* 0x0057680c01007387 */ /* 0x0001e80000100a00 */
[----:B0-----:R-:W4:Y:S04]  /*487e0*/  LDL.LU.64 R12, [R1+0x7c0] ;  /* 0x0007c000010c7983 */ /* 0x001f280000300a00 */
[----:B------:R-:W4:Y:S04]  /*487f0*/  LDL.LU.64 R14, [R1+0x7c8] ;  /* 0x0007c800010e7983 */ /* 0x000f280000300a00 */
[----:B------:R-:W2:Y:S04]  /*48800*/  LDL.LU.64 R20, [R1+0x720] ;  /* 0x0007200001147983 */ /* 0x000ea80000300a00 */
[----:B------:R-:W2:Y:S04]  /*48810*/  LDL.LU.64 R22, [R1+0x728] ;  /* 0x0007280001167983 */ /* 0x000ea80000300a00 */
[----:B--2---:R-:W-:Y:S04]  /*48820*/  STL.64 [R1+0x5720], R22 ;  /* 0x0057201601007387 */ /* 0x004fe80000100a00 */
[----:B------:R0:W-:Y:S04]  /*48830*/  STL.64 [R1+0x5718], R20 ;  /* 0x0057181401007387 */ /* 0x0001e80000100a00 */
[----:B0-----:R-:W2:Y:S04]  /*48840*/  LDL.LU.64 R20, [R1+0x740] ;  /* 0x0007400001147983 */ /* 0x001ea80000300a00 */
[----:B------:R-:W2:Y:S04]  /*48850*/  LDL.LU.64 R22, [R1+0x748] ;  /* 0x0007480001167983 */ /* 0x000ea80000300a00 */
[----:B--2---:R-:W-:Y:S04]  /*48860*/  STL.64 [R1+0x5730], R22 ;  /* 0x0057301601007387 */ /* 0x004fe80000100a00 */
[----:B------:R0:W-:Y:S04]  /*48870*/  STL.64 [R1+0x5728], R20 ;  /* 0x0057281401007387 */ /* 0x0001e80000100a00 */
[----:B0-----:R-:W2:Y:S04]  /*48880*/  LDL.LU.64 R20, [R1+0x750] ;  /* 0x0007500001147983 */ /* 0x001ea80000300a00 */
[----:B------:R-:W2:Y:S01]  /*48890*/  LDL.LU.64 R22, [R1+0x758] ;  /* 0x0007580001167983 */ /* 0x000ea20000300a00 */
[----:B------:R-:W-:Y:S03]  /*488a0*/  HMMA.16816.F32 R24, R24, R16, R4 ;  /* 0x000000101818723c */ /* 0x000fe60000001804 */
        /* <DEDUP_REMOVED lines=8> */
[----:B------:R-:W3:Y:S04]  /*48930*/  LDL.LU.64 R4, [R1+0x5798] ;  /* 0x0057980001047983 */ /* 0x000ee80000300a00 */
[----:B------:R-:W-:Y:S04]  /*48940*/  STL.64 [R1+0x2d0], R24 ;  /* 0x0002d01801007387 */ /* 0x000fe80000100a00 */
[----:B------:R0:W-:Y:S04]  /*48950*/  STL.64 [R1+0x2d8], R26 ;  /* 0x0002d81a01007387 */ /* 0x0001e80000100a00 */
[----:B0-----:R-:W3:Y:S04]  /*48960*/  LDL.LU.64 R26, [R1+0x5790] ;  /* 0x00579000011a7983 */ /* 0x001ee80000300a00 */
[----:B------:R-:W3:Y:S02]  /*48970*/  LDL.LU.64 R24, [R1+0x5788] ;  /* 0x0057880001187983 */ /* 0x000ee40000300a00 */
[C---:B---3--:R-:W-:Y:S11]  /*48980*/  HMMA.16816.F32 R8, R24.reuse, R4, R8 ;  /* 0x000000041808723c */ /* 0x048ff60000001808 */
        /* <DEDUP_REMOVED lines=20> */
[----:B--2---:R-:W-:Y:S02]  /*48ad0*/  HMMA.16816.F32 R24, R24, R16, R20 ;  /* 0x000000101818723c */ /* 0x004fe40000001814 */
[----:B------:R-:W2:Y:S04]  /*48ae0*/  LDL.LU.64 R22, [R1+0x5750] ;  /* 0x0057500001167983 */ /* 0x000ea80000300a00 */
        /* <DEDUP_REMOVED lines=20> */
[----:B---3--:R-:W-:Y:S04]  /*48c30*/  STL.64 [R1+0x5700], R10 ;  /* 0x0057000a01007387 */ /* 0x008fe80000100a00 */
[----:B------:R0:W-:Y:S04]  /*48c40*/  STL.64 [R1+0x56f8], R8 ;  /* 0x0056f80801007387 */ /* 0x0001e80000100a00 */
[----:B0-----:R-:W3:Y:S04]  /*48c50*/  LDL.LU.64 R8, [R1+0x730] ;  /* 0x0007300001087983 */ /* 0x001ee80000300a00 */
[----:B------:R-:W3:Y:S02]  /*48c60*/  LDL.LU.64 R10, [R1+0x738] ;  /* 0x00073800010a7983 */ /* 0x000ee40000300a00 */
[C---:B---3--:R-:W-:Y:S08]  /*48c70*/  HMMA.16816.F32 R8, R24.reuse, R12, R8 ;  /* 0x0000000c1808723c */ /* 0x048ff00000001808 */
[----:B--2---:R-:W-:Y:S11]  /*48c80*/  HMMA.16816.F32 R24, R24, R16, R20 ;  /* 0x000000101818723c */ /* 0x004ff60000001814 */
[----:B------:R-:W-:Y:S04]  /*48c90*/  @!UPT UIADD3 URZ, URZ, URZ, URZ ;  /* 0x0000003f3f3ff290 */ /* 0x000fe8000fffe03f */
[----:B------:R0:W-:Y:S04]  /*48ca0*/  STL.64 [R1+0x280], R8 ;  /* 0x0002800801007387 */ /* 0x0001e80000100a00 */
[----:B------:R1:W-:Y:S04]  /*48cb0*/  STL.64 [R1+0x288], R10 ;  /* 0x0002880a01007387 */ /* 0x0003e80000100a00 */
[----:B0-----:R-:W2:Y:S04]  /*48cc0*/  LDL.LU.64 R8, [R1+0x6e0] ;  /* 0x0006e00001087983 */ /* 0x001ea80000300a00 */
[----:B-1----:R-:W2:Y:S04]  /*48cd0*/  LDL.LU.64 R10, [R1+0x6e8] ;  /* 0x0006e800010a7983 */ /* 0x002ea80000300a00 */
[----:B----4-:R-:W-:Y:S04]  /*48ce0*/  STL.64 [R1+0x56f0], R14 ;  /* 0x0056f00e01007387 */ /* 0x010fe80000100a00 */
[----:B------:R0:W-:Y:S04]  /*48cf0*/  STL.64 [R1+0x56e8], R12 ;  /* 0x0056e80c01007387 */ /* 0x0001e80000100a00 */
[----:B0-----:R-:W3:Y:S04]  /*48d00*/  LDL.LU.64 R12, [R1+0x6c0] ;  /* 0x0006c000010c7983 */ /* 0x001ee80000300a00 */
[----:B------:R-:W3:Y:S04]  /*48d10*/  LDL.LU.64 R14, [R1+0x6c8] ;  /* 0x0006c800010e7983 */ /* 0x000ee80000300a00 */
[----:B------:R-:W4:Y:S04]  /*48d20*/  LDL.LU.64 R20, [R1+0x650] ;  /* 0x0006500001147983 */ /* 0x000f280000300a00 */
[----:B------:R-:W4:Y:S04]  /*48d30*/  LDL.LU.64 R22, [R1+0x658] ;  /* 0x0006580001167983 */ /* 0x000f280000300a00 */
[----:B------:R-:W-:Y:S04]  /*48d40*/  STL.64 [R1+0x170], R24 ;  /* 0x0001701801007387 */ /* 0x000fe80000100a00 */
[----:B------:R-:W-:Y:S04]  /*48d50*/  STL.64 [R1+0x178], R26 ;  /* 0x0001781a01007387 */ /* 0x000fe80000100a00 */
[----:B------:R-:W0:Y:S02]  /*48d60*/  LDSM.16.MT88.4 R24, [R2+0x300] ;  /* 0x000300000218783b */ /* 0x000e240000004200 */
[----:B0-----:R-:W-:-:S02]  /*48d70*/  IMAD.MOV.U32 R6, RZ, RZ, R26 ;  /* 0x000000ffff067224 */ /* 0x001fc400078e001a */
[----:B------:R-:W-:Y:S02]  /*48d80*/  IMAD.MOV.U32 R3, RZ, RZ, R27 ;  /* 0x000000ffff037224 */ /* 0x000fe400078e001b */
[----:B------:R-:W-:Y:S01]  /*48d90*/  IMAD.MOV.U32 R0, RZ, RZ, R24 ;  /* 0x000000ffff007224 */ /* 0x000fe200078e0018 */
[----:B------:R-:W2:Y:S01]  /*48da0*/  LDL.LU.64 R26, [R1+0x5710] ;  /* 0x00571000011a7983 */ /* 0x000ea20000300a00 */
[----:B------:R-:W-:-:S03]  /*48db0*/  IMAD.MOV.U32 R7, RZ, RZ, R25 ;  /* 0x000000ffff077224 */ /* 0x000fc600078e0019 */
[----:B------:R-:W2:Y:S04]  /*48dc0*/  LDL.LU.64 R24, [R1+0x5708] ;  /* 0x0057080001187983 */ /* 0x000ea80000300a00 */
[----:B------:R-:W-:Y:S04]  /*48dd0*/  STL [R1+0x5684], R3 ;  /* 0x0056840301007387 */ /* 0x000fe80000100800 */
[----:B------:R-:W-:Y:S04]  /*48de0*/  STL [R1+0x5680], R6 ;  /* 0x0056800601007387 */ /* 0x000fe80000100800 */
        /* <DEDUP_REMOVED lines=8> */
[----:B------:R-:W3:Y:S02]  /*48e70*/  LDL.LU.64 R8, [R1+0x56f8] ;  /* 0x0056f80001087983 */ /* 0x000ee40000300a00 */
[C---:B---3--:R-:W-:Y:S11]  /*48e80*/  HMMA.16816.F32 R12, R24.reuse, R8, R12 ;  /* 0x00000008180c723c */ /* 0x048ff6000000180c */
[----:B------:R-:W-:Y:S11]  /*48e90*/  @!UPT UIADD3 URZ, URZ, URZ, URZ ;  /* 0x0000003f3f3ff290 */ /* 0x000ff6000fffe03f */
[----:B------:R-:W-:Y:S01]  /*48ea0*/  @!UPT UIADD3 URZ, URZ, URZ, URZ ;  /* 0x0000003f3f3ff290 */ /* 0x000fe2000fffe03f */
[----:B------:R-:W-:Y:S04]  /*48eb0*/  STL.64 [R1+0x270], R12 ;  /* 0x0002700c01007387 */ /* 0x000fe80000100a00 */
[----:B------:R0:W-:Y:S04]  /*48ec0*/  STL.64 [R1+0x278], R14 ;  /* 0x0002780e01007387 */ /* 0x0001e80000100a00 */
[----:B0-----:R-:W3:Y:S04]  /*48ed0*/  LDL.LU.64 R14, [R1+0x56f0] ;  /* 0x0056f000010e7983 */ /* 0x001ee80000300a00 */
[----:B------:R-:W4:Y:S04]  /*48ee0*/  LDL.LU.64 R12, [R1+0x56e8] ;  /* 0x0056e800010c7983 */ /* 0x000f280000300a00 */
[----:B--2---:R-:W-:Y:S04]  /*48ef0*/  STL.64 [R1+0x56d0], R10 ;  /* 0x0056d00a01007387 */ /* 0x004fe80000100a00 */
[----:B------:R0:W-:Y:S04]  /*48f00*/  STL.64 [R1+0x56c8], R8 ;  /* 0x0056c80801007387 */ /* 0x0001e80000100a00 */
[----:B0-----:R-:W2:Y:S04]  /*48f10*/  LDL.LU.64 R8, [R1+0x670] ;  /* 0x0006700001087983 */ /* 0x001ea80000300a00 */
[----:B------:R-:W2:Y:S04]  /*48f20*/  LDL.LU.64 R10, [R1+0x678] ;  /* 0x00067800010a7983 */ /* 0x000ea80000300a00 */
[----:B---3--:R-:W-:Y:S04]  /*48f30*/  STL.64 [R1+0x56c0], R14 ;  /* 0x0056c00e01007387 */ /* 0x008fe80000100a00 */
[----:B----4-:R0:W-:Y:S01]  /*48f40*/  STL.64 [R1+0x56b8], R12 ;  /* 0x0056b80c01007387 */ /* 0x0101e20000100a00 */
[C---:B--2---:R-:W-:Y:S08]  /*48f50*/  HMMA.16816.F32 R8, R24.reuse, R12, R8 ;  /* 0x0000000c1808723c */ /* 0x044ff00000001808 */
[----:B0-----:R-:W-:Y:S01]  /*48f60*/  HMMA.16816.F32 R12, R24, R16, R20 ;  /* 0x00000010180c723c */ /* 0x001fe20000001814 */
[----:B------:R-:W0:Y:S11]  /*48f70*/  LDSM.16.MT88.4 R20, [R2+0x380] ;  /* 0x000380000214783b */ /* 0x000e360000004200 */
[----:B------:R-:W-:Y:S03]  /*48f80*/  @!UPT UIADD3 URZ, URZ, URZ, URZ ;  /* 0x0000003f3f3ff290 */ /* 0x000fe6000fffe03f */
[----:B------:R1:W-:Y:S04]  /*48f90*/  STL.64 [R1+0x260], R8 ;  /* 0x0002600801007387 */ /* 0x0003e80000100a00 */
[----:B------:R2:W-:Y:S04]  /*48fa0*/  STL.64 [R1+0x268], R10 ;  /* 0x0002680a01007387 */ /* 0x0005e80000100a00 */
[----:B-1----:R-:W3:Y:S04]  /*48fb0*/  LDL.LU.64 R8, [R1+0x600] ;  /* 0x0006000001087983 */ /* 0x002ee80000300a00 */
[----:B--2---:R-:W3:Y:S04]  /*48fc0*/  LDL.LU.64 R10, [R1+0x608] ;  /* 0x00060800010a7983 */ /* 0x004ee80000300a00 */
[----:B------:R1:W-:Y:S04]  /*48fd0*/  STL.64 [R1+0x150], R12 ;  /* 0x0001500c01007387 */ /* 0x0003e80000100a00 */
[----:B------:R2:W-:Y:S04]  /*48fe0*/  STL.64 [R1+0x158], R14 ;  /* 0x0001580e01007387 */ /* 0x0005e80000100a00 */
[----:B-1----:R-:W4:Y:S04]  /*48ff0*/  LDL.LU.64 R12, [R1+0x5f0] ;  /* 0x0005f000010c7983 */ /* 0x002f280000300a00 */
[----:B--2---:R-:W4:Y:S04]  /*49000*/  LDL.LU.64 R14, [R1+0x5f8] ;  /* 0x0005f800010e7983 */ /* 0x004f280000300a00 */
[----:B------:R1:W-:Y:S04]  /*49010*/  STL.64 [R1+0x56b0], R16 ;  /* 0x0056b01001007387 */ /* 0x0003e80000100a00 */
[----:B-1----:R-:W2:Y:S04]  /*49020*/  LDL.LU.64 R16, [R1+0x5e0] ;  /* 0x0005e00001107983 */ /* 0x002ea80000300a00 */
[----:B------:R-:W2:Y:S04]  /*49030*/  LDL.LU.64 R18, [R1+0x5e8] ;  /* 0x0005e80001127983 */ /* 0x000ea80000300a00 */
[----:B------:R-:W2:Y:S04]  /*49040*/  LDL.LU.64 R24, [R1+0x10] ;  /* 0x0000100001187983 */ /* 0x000ea80000300a00 */
[----:B------:R-:W2:Y:S01]  /*49050*/  LDL.LU.64 R26, [R1+0x18] ;  /* 0x00001800011a7983 */ /* 0x000ea20000300a00 */
[----:B0-----:R-:W-:-:S02]  /*49060*/  IMAD.MOV.U32 R7, RZ, RZ, R22 ;  /* 0x000000ffff077224 */ /* 0x001fc400078e0016 */
[----:B------:R-:W-:Y:S02]  /*49070*/  IMAD.MOV.U32 R0, RZ, RZ, R23 ;  /* 0x000000ffff007224 */ /* 0x000fe400078e0017 */
[----:B------:R-:W-:Y:S02]  /*49080*/  IMAD.MOV.U32 R3, RZ, RZ, R20 ;  /* 0x000000ffff037224 */ /* 0x000fe400078e0014 */
[----:B------:R-:W-:Y:S01]  /*49090*/  IMAD.MOV.U32 R6, RZ, RZ, R21 ;  /* 0x000000ffff067224 */ /* 0x000fe200078e0015 */
[----:B--2---:R-:W-:Y:S04]  /*490a0*/  STL.64 [R1+0x56a8], R26 ;  /* 0x0056a81a01007387 */ /* 0x004fe80000100a00 */
[----:B------:R0:W-:Y:S04]  /*490b0*/  STL.64 [R1+0x56a0], R24 ;  /* 0x0056a01801007387 */ /* 0x0001e80000100a00 */
[----:B0-----:R-:W2:Y:S04]  /*490c0*/  LDL.LU.64 R24, [R1+0x5d0] ;  /* 0x0005d00001187983 */ /* 0x001ea80000300a00 */
[----:B------:R-:W2:Y:S04]  /*490d0*/  LDL.LU.64 R26, [R1+0x5d8] ;  /* 0x0005d800011a7983 */ /* 0x000ea80000300a00 */
[----:B------:R-:W3:Y:S04]  /*490e0*/  LDL.LU.64 R22, [R1+0x56e0] ;  /* 0x0056e00001167983 */ /* 0x000ee80000300a00 */
[----:B------:R-:W3:Y:S04]  /*490f0*/  LDL.LU.64 R20, [R1+0x56d8] ;  /* 0x0056d80001147983 */ /* 0x000ee80000300a00 */
[----:B------:R0:W-:Y:S04]  /*49100*/  STL [R1+0x54b8], R2 ;  /* 0x0054b80201007387 */ /* 0x0001e80000100800 */
[----:B0-----:R-:W2:Y:S01]  /*49110*/  LDL R2, [R1+0x660] ;  /* 0x0006600001027983 */ /* 0x001ea20000100800 */
        /* <DEDUP_REMOVED lines=17> */
[----:B------:R0:W-:Y:S04]  /*49230*/  STL.64 [R1+0x370], R16 ;  /* 0x0003701001007387 */ /* 0x0001e80000100a00 */
[----:B------:R-:W-:Y:S04]  /*49240*/  STL.64 [R1+0x378], R18 ;  /* 0x0003781201007387 */ /* 0x000fe80000100a00 */
[----:B0-----:R-:W2:Y:S04]  /*49250*/  LDL.LU.64 R16, [R1+0x56b0] ;  /* 0x0056b00001107983 */ /* 0x001ea80000300a00 */
[----:B----4-:R-:W-:Y:S04]  /*49260*/  STL.64 [R1+0x5690], R14 ;  /* 0x0056900e01007387 */ /* 0x010fe80000100a00 */
[----:B------:R0:W-:Y:S04]  /*49270*/  STL.64 [R1+0x5688], R12 ;  /* 0x0056880c01007387 */ /* 0x0001e80000100a00 */
[----:B0-----:R-:W4:Y:S04]  /*49280*/  LDL.LU.64 R12, [R1+0x570] ;  /* 0x00057000010c7983 */ /* 0x001f280000300a00 */
[----:B------:R-:W4:Y:S01]  /*49290*/  LDL.LU.64 R14, [R1+0x578] ;  /* 0x00057800010e7983 */ /* 0x000f220000300a00 */
[----:B--2---:R-:W-:Y:S03]  /*492a0*/  HMMA.16816.F32 R20, R20, R16, R24 ;  /* 0x000000101414723c */ /* 0x004fe60000001818 */
[----:B------:R-:W2:Y:S04]  /*492b0*/  LDL.LU.64 R26, [R1+0x56a8] ;  /* 0x0056a800011a7983 */ /* 0x000ea80000300a00 */
[----:B------:R-:W3:Y:S11]  /*492c0*/  LDL.LU.64 R24, [R1+0x56a0] ;  /* 0x0056a00001187983 */ /* 0x000ef60000300a00 */
[----:B------:R-:W-:Y:S05]  /*492d0*/  @!UPT UIADD3 URZ, URZ, URZ, URZ ;  /* 0x0000003f3f3ff290 */ /* 0x000fea000fffe03f */
[----:B------:R0:W-:Y:S04]  /*492e0*/  STL.64 [R1+0x360], R20 ;  /* 0x0003601401007387 */ /* 0x0001e80000100a00 */
[----:B------:R1:W-:Y:S04]  /*492f0*/  STL.64 [R1+0x368], R22 ;  /* 0x0003681601007387 */ /* 0x0003e80000100a00 */
[----:B0-----:R-:W4:Y:S04]  /*49300*/  LDL.LU.64 R20, [R1+0x550] ;  /* 0x0005500001147983 */ /* 0x001f280000300a00 */
[----:B-1----:R-:W4:Y:S01]  /*49310*/  LDL.LU.64 R22, [R1+0x558] ;  /* 0x0005580001167983 */ /* 0x002f220000300a00 */
[----:B--2---:R-:W-:-:S02]  /*49320*/  IMAD.MOV.U32 R29, RZ, RZ, R26 ;  /* 0x000000ffff1d7224 */ /* 0x004fc400078e001a */
[----:B------:R-:W-:Y:S02]  /*49330*/  IMAD.MOV.U32 R28, RZ, RZ, R27 ;  /* 0x000000ffff1c7224 */ /* 0x000fe400078e001b */
[----:B---3--:R-:W-:Y:S02]  /*49340*/  IMAD.MOV.U32 R19, RZ, RZ, R24 ;  /* 0x000000ffff137224 */ /* 0x008fe400078e0018 */
[----:B------:R-:W-:Y:S01]  /*49350*/  IMAD.MOV.U32 R18, RZ, RZ, R25 ;  /* 0x000000ffff127224 */ /* 0x000fe200078e0019 */
[----:B----4-:R-:W-:Y:S01]  /*49360*/  HMMA.16816.F32 R20, R24, R4, R20 ;  /* 0x000000041814723c */ /* 0x010fe20000001814 */
[----:B------:R-:W0:Y:S11]  /*49370*/  LDSM.16.MT88.4 R24, [R2+0x4000] ;  /* 0x004000000218783b */ /* 0x000e360000004200 */
[----:B------:R-:W-:Y:S11]  /*49380*/  @!UPT UIADD3 URZ, URZ, URZ, URZ ;  /* 0x0000003f3f3ff290 */ /* 0x000ff6000fffe03f */
[----:B------:R-:W-:Y:S04]  /*49390*/  STL.64 [R1+0x380], R20 ;  /* 0x0003801401007387 */ /* 0x000fe80000100a00 */
[----:B------:R-:W-:Y:S04]  /*493a0*/  STL.64 [R1+0x388], R22 ;  /* 0x0003881601007387 */ /* 0x000fe80000100a00 */
[----:B------:R-:W1:Y:S04]  /*493b0*/  LDSM.16.MT88.4 R20, [R2+0x4080] ;  /* 0x004080000214783b */ /* 0x000e680000004200 */
[----:B0-----:R-:W-:Y:S04]  /*493c0*/  STL.64 [R1+0x55c0], R26 ;  /* 0x0055c01a01007387 */ /* 0x001fe80000100a00 */
[----:B------:R0:W-:Y:S04]  /*493d0*/  STL.64 [R1+0x55b8], R24 ;  /* 0x0055b81801007387 */ /* 0x0001e80000100a00 */
[----:B0-----:R-:W2:Y:S04]  /*493e0*/  LDL.LU.64 R24, [R1+0x580] ;  /* 0x0005800001187983 */ /* 0x001ea80000300a00 */
[----:B------:R-:W2:Y:S04]  /*493f0*/  LDL.LU.64 R26, [R1+0x588] ;  /* 0x00058800011a7983 */ /* 0x000ea80000300a00 */
[----:B-1----:R0:W-:Y:S04]  /*49400*/  STL.64 [R1+0x5578], R22 ;  /* 0x0055781601007387 */ /* 0x0021e80000100a00 */
[----:B------:R1:W-:Y:S01]  /*49410*/  STL.64 [R1+0x5570], R20 ;  /* 0x0055701401007387 */ /* 0x0003e20000100a00 */
[----:B0-----:R-:W-:-:S02]  /*49420*/  IMAD.MOV.U32 R22, RZ, RZ, R29 ;  /* 0x000000ffff167224 */ /* 0x001fc400078e001d */
[----:B------:R-:W-:Y:S02]  /*49430*/  IMAD.MOV.U32 R23, RZ, RZ, R28 ;  /* 0x000000ffff177224 */ /* 0x000fe400078e001c */
[----:B-1----:R-:W-:Y:S02]  /*49440*/  IMAD.MOV.U32 R20, RZ, RZ, R19 ;  /* 0x000000ffff147224 */ /* 0x002fe400078e0013 */
[----:B------:R-:W-:Y:S01]  /*49450*/  IMAD.MOV.U32 R21, RZ, RZ, R18 ;  /* 0x000000ffff157224 */ /* 0x000fe200078e0012 */
[----:B------:R-:W3:Y:S04]  /*49460*/  LDL.LU R19, [R1+0x569c] ;  /* 0x00569c0001137983 */ /* 0x000ee80000300800 */
[----:B------:R-:W3:Y:S02]  /*49470*/  LDL.LU R18, [R1+0x5698] ;  /* 0x0056980001127983 */ /* 0x000ee40000300800 */
[----:B------:R-:W-:Y:S02]  /*49480*/  HMMA.16816.F32 R12, R20, R8, R12 ;  /* 0x00000008140c723c */ /* 0x000fe4000000180c */
[----:B------:R-:W-:Y:S04]  /*49490*/  STL.64 [R1+0x5650], R10 ;  /* 0x0056500a01007387 */ /* 0x000fe80000100a00 */
[----:B------:R0:W-:Y:S11]  /*494a0*/  STL.64 [R1+0x5648], R8 ;  /* 0x0056480801007387 */ /* 0x0001f60000100a00 */
[----:B------:R-:W-:Y:S06]  /*494b0*/  @!UPT UIADD3 URZ, URZ, URZ, URZ ;  /* 0x0000003f3f3ff290 */ /* 0x000fec000fffe03f */
[----:B------:R-:W-:Y:S04]  /*494c0*/  STL.64 [R1+0x390], R12 ;  /* 0x0003900c01007387 */ /* 0x000fe80000100a00 */
[----:B------:R-:W-:Y:S04]  /*494d0*/  STL.64 [R1+0x398], R14 ;  /* 0x0003980e01007387 */ /* 0x000fe80000100a00 */
[----:B------:R-:W1:Y:S04]  /*494e0*/  LDSM.16.MT88.4 R12, [R2+0x4100] ;  /* 0x00410000020c783b */ /* 0x000e680000004200 */
[----:B0-----:R-:W4:Y:S04]  /*494f0*/  LDL.LU.64 R8, [R1+0x560] ;  /* 0x0005600001087983 */ /* 0x001f280000300a00 */
[----:B------:R-:W4:Y:S01]  /*49500*/  LDL.LU.64 R10, [R1+0x568] ;  /* 0x00056800010a7983 */ /* 0x000f220000300a00 */
[----:B-1----:R-:W-:-:S03]  /*49510*/  IMAD.MOV.U32 R28, RZ, RZ, R14 ;  /* 0x000000ffff1c7224 */ /* 0x002fc600078e000e */
[----:B------:R0:W-:Y:S01]  /*49520*/  STL.64 [R1+0x20], R12 ;  /* 0x0000200c01007387 */ /* 0x0001e20000100a00 */
[----:B------:R-:W-:-:S03]  /*49530*/  IMAD.MOV.U32 R29, RZ, RZ, R15 ;  /* 0x000000ffff1d7224 */ /* 0x000fc600078e000f */
[----:B------:R-:W2:Y:S04]  /*49540*/  LDL.LU.64 R14, [R1+0x5690] ;  /* 0x00569000010e7983 */ /* 0x000ea80000300a00 */
[----:B0-----:R-:W2:Y:S04]  /*49550*/  LDL.LU.64 R12, [R1+0x5688] ;  /* 0x00568800010c7983 */ /* 0x001ea80000300a00 */
[----:B------:R-:W-:Y:S04]  /*49560*/  STL [R1+0x5544], R28 ;  /* 0x0055441c01007387 */ /* 0x000fe80000100800 */
[----:B------:R-:W-:Y:S01]  /*49570*/  STL [R1+0x5540], R29 ;  /* 0x0055401d01007387 */ /* 0x000fe20000100800 */
[C---:B----4-:R-:W-:Y:S08]  /*49580*/  HMMA.16816.F32 R8, R20.reuse, R16, R8 ;  /* 0x000000101408723c */ /* 0x050ff00000001808 */
[----:B--2---:R-:W-:Y:S01]  /*49590*/  HMMA.16816.F32 R24, R20, R12, R24 ;  /* 0x0000000c1418723c */ /* 0x004fe20000001818 */
[----:B------:R-:W-:Y:S04]  /*495a0*/  STL.64 [R1+0x5640], R14 ;  /* 0x0056400e01007387 */ /* 0x000fe80000100a00 */
[----:B------:R-:W-:Y:S11]  /*495b0*/  STL.64 [R1+0x5638], R12 ;  /* 0x0056380c01007387 */ /* 0x000ff60000100a00 */
[----:B------:R-:W-:Y:S07]  /*495c0*/  @!UPT UIADD3 URZ, URZ, URZ, URZ ;  /* 0x0000003f3f3ff290 */ /* 0x000fee000fffe03f */
[----:B------:R0:W-:Y:S04]  /*495d0*/  STL.64 [R1+0x3b0], R24 ;  /* 0x0003b01801007387 */ /* 0x0001e80000100a00 */
[----:B------:R1:W-:Y:S01]  /*495e0*/  STL.64 [R1+0x3b8], R26 ;  /* 0x0003b81a01007387 */ /* 0x0003e20000100a00 */
[----:B0-----:R-:W-:-:S03]  /*495f0*/  IMAD.MOV.U32 R24, RZ, RZ, R3 ;  /* 0x000000ffff187224 */ /* 0x001fc600078e0003 */
[----:B------:R-:W2:Y:S01]  /*49600*/  LDL.LU R3, [R1+0x5684] ;  /* 0x0056840001037983 */ /* 0x000ea20000300800 */
[----:B------:R-:W-:Y:S02]  /*49610*/  IMAD.MOV.U32 R25, RZ, RZ, R6 ;  /* 0x000000ffff197224 */ /* 0x000fe400078e0006 */
[----:B-1----:R-:W-:Y:S01]  /*49620*/  IMAD.MOV.U32 R26, RZ, RZ, R7 ;  /* 0x000000ffff1a7224 */ /* 0x002fe200078e0007 */
[----:B------:R-:W4:Y:S01]  /*49630*/  LDL.LU R6, [R1+0x5680] ;  /* 0x0056800001067983 */ /* 0x000f220000300800 */
[----:B------:R-:W-:-:S03]  /*49640*/  IMAD.MOV.U32 R27, RZ, RZ, R0 ;  /* 0x000000ffff1b7224 */ /* 0x000fc600078e0000 */
[----:B------:R-:W4:Y:S04]  /*49650*/  LDL.LU R7, [R1+0x567c] ;  /* 0x00567c0001077983 */ /* 0x000f280000300800 */
[----:B------:R-:W4:Y:S04]  /*49660*/  LDL.LU R0, [R1+0x5678] ;  /* 0x0056780001007983 */ /* 0x000f280000300800 */
[----:B------:R2:W-:Y:S04]  /*49670*/  STL.64 [R1+0x5610], R26 ;  /* 0x0056101a01007387 */ /* 0x0005e80000100a00 */
[----:B------:R0:W-:Y:S04]  /*49680*/  STL.64 [R1+0x5608], R24 ;  /* 0x0056081801007387 */ /* 0x0001e80000100a00 */
[----:B---3--:R-:W-:Y:S04]  /*49690*/  STL.64 [R1+0x5630], R18 ;  /* 0x0056301201007387 */ /* 0x008fe80000100a00 */
[----:B------:R-:W-:Y:S04]  /*496a0*/  STL.64 [R1+0x5628], R16 ;  /* 0x0056281001007387 */ /* 0x000fe80000100a00 */
[----:B------:R-:W-:Y:S04]  /*496b0*/  STL.64 [R1+0x3a0], R8 ;  /* 0x0003a00801007387 */ /* 0x000fe80000100a00 */
[----:B------:R-:W-:Y:S04]  /*496c0*/  STL.64 [R1+0x3a8], R10 ;  /* 0x0003a80a01007387 */ /* 0x000fe80000100a00 */
[----:B------:R-:W3:Y:S04]  /*496d0*/  LDL.LU R20, [R1+0x1f0] ;  /* 0x0001f00001147983 */ /* 0x000ee80000300800 */
[----:B------:R-:W3:Y:S04]  /*496e0*/  LDL.LU R21, [R1+0x1f4] ;  /* 0x0001f40001157983 */ /* 0x000ee80000300800 */
[----:B------:R-:W3:Y:S04]  /*496f0*/  LDL.LU R22, [R1+0x1f8] ;  /* 0x0001f80001167983 */ /* 0x000ee80000300800 */
[----:B------:R-:W3:Y:S01]  /*49700*/  LDL.LU R23, [R1+0x1fc] ;  /* 0x0001fc0001177983 */ /* 0x000ee20000300800 */
[----:B--2---:R-:W-:-:S02]  /*49710*/  IMAD.MOV.U32 R27, RZ, RZ, R3 ;  /* 0x000000ffff1b7224 */ /* 0x004fc400078e0003 */
[----:B----4-:R-:W-:Y:S02]  /*49720*/  IMAD.MOV.U32 R26, RZ, RZ, R6 ;  /* 0x000000ffff1a7224 */ /* 0x010fe400078e0006 */
[----:B0-----:R-:W-:Y:S02]  /*49730*/  IMAD.MOV.U32 R25, RZ, RZ, R7 ;  /* 0x000000ffff197224 */ /* 0x001fe400078e0007 */
[----:B------:R-:W-:Y:S02]  /*49740*/  IMAD.MOV.U32 R24, RZ, RZ, R0 ;  /* 0x000000ffff187224 */ /* 0x000fe400078e0000 */
[----:B------:R-:W2:Y:S04]  /*49750*/  LDL.LU R0, [R1+0x5674] ;  /* 0x0056740001007983 */ /* 0x000ea80000300800 */
[----:B------:R-:W4:Y:S04]  /*49760*/  LDL.LU R7, [R1+0x5670] ;  /* 0x0056700001077983 */ /* 0x000f280000300800 */
[----:B------:R-:W2:Y:S04]  /*49770*/  LDL.LU R6, [R1+0x566c] ;  /* 0x00566c0001067983 */ /* 0x000ea80000300800 */
[----:B------:R-:W2:Y:S04]  /*49780*/  LDL.LU R3, [R1+0x5668] ;  /* 0x0056680001037983 */ /* 0x000ea80000300800 */
[----:B---3--:R-:W-:Y:S04]  /*49790*/  STL.64 [R1+0x5588], R22 ;  /* 0x0055881601007387 */ /* 0x008fe80000100a00 */
[----:B------:R0:W-:Y:S04]  /*497a0*/  STL.64 [R1+0x5580], R20 ;  /* 0x0055801401007387 */ /* 0x0001e80000100a00 */
[----:B0-----:R-:W3:Y:S04]  /*497b0*/  LDL.LU R20, [R1+0x2f0] ;  /* 0x0002f00001147983 */ /* 0x001ee80000300800 */
[----:B------:R-:W3:Y:S01]  /*497c0*/  LDL.LU R21, [R1+0x2f4] ;  /* 0x0002f40001157983 */ /* 0x000ee20000300800 */
[----:B----4-:R-:W-:-:S03]  /*497d0*/  IMAD.MOV.U32 R22, RZ, RZ, R7 ;  /* 0x000000ffff167224 */ /* 0x010fc600078e0007 */
[----:B------:R-:W4:Y:S01]  /*497e0*/  LDL.LU R7, [R1+0x5664] ;  /* 0x0056640001077983 */ /* 0x000f220000300800 */
[----:B--2---:R-:W-:-:S03]  /*497f0*/  IMAD.MOV.U32 R23, RZ, RZ, R6 ;  /* 0x000000ffff177224 */ /* 0x004fc600078e0006 */
[----:B------:R-:W2:Y:S04]  /*49800*/  LDL.LU R6, [R1+0x5660] ;  /* 0x0056600001067983 */ /* 0x000ea80000300800 */
[----:B------:R-:W-:Y:S04]  /*49810*/  STL.64 [R1+0x55a0], R22 ;  /* 0x0055a01601007387 */ /* 0x000fe80000100a00 */
[----:B---3--:R0:W-:Y:S04]  /*49820*/  STL.64 [R1+0x5598], R20 ;  /* 0x0055981401007387 */ /* 0x0081e80000100a00 */
[----:B0-----:R-:W3:Y:S04]  /*49830*/  LDL.LU R20, [R1+0x300] ;  /* 0x0003000001147983 */ /* 0x001ee80000300800 */
[----:B------:R-:W3:Y:S04]  /*49840*/  LDL.LU R21, [R1+0x304] ;  /* 0x0003040001157983 */ /* 0x000ee80000300800 */
[----:B------:R-:W2:Y:S04]  /*49850*/  LDL.LU R22, [R1+0x308] ;  /* 0x0003080001167983 */ /* 0x000ea80000300800 */
[----:B------:R-:W2:Y:S04]  /*49860*/  LDL.LU R23, [R1+0x30c] ;  /* 0x00030c0001177983 */ /* 0x000ea80000300800 */
[----:B------:R-:W3:Y:S04]  /*49870*/  LDL.LU.64 R8, [R1+0x500] ;  /* 0x0005000001087983 */ /* 0x000ee80000300a00 */
[----:B------:R-:W4:Y:S04]  /*49880*/  LDL.LU.64 R10, [R1+0x508] ;  /* 0x00050800010a7983 */ /* 0x000f280000300a00 */
[----:B--2---:R-:W-:Y:S04]  /*49890*/  STL.64 [R1+0x55b0], R22 ;  /* 0x0055b01601007387 */ /* 0x004fe80000100a00 */
[----:B---3--:R0:W-:Y:S04]  /*498a0*/  STL.64 [R1+0x55a8], R20 ;  /* 0x0055a81401007387 */ /* 0x0081e80000100a00 */
[----:B0-----:R-:W2:Y:S04]  /*498b0*/  LDL.LU R20, [R1+0x310] ;  /* 0x0003100001147983 */ /* 0x001ea80000300800 */
[----:B------:R-:W2:Y:S01]  /*498c0*/  LDL.LU R21, [R1+0x314] ;  /* 0x0003140001157983 */ /* 0x000ea20000300800 */
[----:B------:R-:W-:-:S02]  /*498d0*/  IMAD.MOV.U32 R22, RZ, RZ, R6 ;  /* 0x000000ffff167224 */ /* 0x000fc400078e0006 */
[----:B----4-:R-:W-:Y:S01]  /*498e0*/  IMAD.MOV.U32 R23, RZ, RZ, R7 ;  /* 0x000000ffff177224 */ /* 0x010fe200078e0007 */
[----:B------:R-:W3:Y:S04]  /*498f0*/  LDL.LU R6, [R1+0x565c] ;  /* 0x00565c0001067983 */ /* 0x000ee80000300800 */
[----:B------:R-:W3:Y:S04]  /*49900*/  LDL.LU R7, [R1+0x5658] ;  /* 0x0056580001077983 */ /* 0x000ee80000300800 */
[----:B------:R-:W4:Y:S04]  /*49910*/  LDL.LU.64 R12, [R1+0x4e0] ;  /* 0x0004e000010c7983 */ /* 0x000f280000300a00 */
[----:B------:R-:W4:Y:S04]  /*49920*/  LDL.LU.64 R14, [R1+0x4e8] ;  /* 0x0004e800010e7983 */ /* 0x000f280000300a00 */
[----:B------:R-:W3:Y:S04]  /*49930*/  LDL.LU.64 R16, [R1+0x4f0] ;  /* 0x0004f00001107983 */ /* 0x000ee80000300a00 */
[----:B------:R-:W3:Y:S04]  /*49940*/  LDL.LU.64 R18, [R1+0x4f8] ;  /* 0x0004f80001127983 */ /* 0x000ee80000300a00 */
[----:B------:R-:W-:Y:S04]  /*49950*/  STL.64 [R1+0x55d0], R22 ;  /* 0x0055d01601007387 */ /* 0x000fe80000100a00 */
[----:B--2---:R0:W-:Y:S04]  /*49960*/  STL.64 [R1+0x55c8], R20 ;  /* 0x0055c81401007387 */ /* 0x0041e80000100a00 */
[----:B0-----:R-:W2:Y:S04]  /*49970*/  LDL.LU.64 R20, [R1+0x460] ;  /* 0x0004600001147983 */ /* 0x001ea80000300a00 */
        /* <DEDUP_REMOVED lines=22> */
[----:B----4-:R-:W-:Y:S11]  /*49ae0*/  HMMA.16816.F32 R12, R24, R8, R12 ;  /* 0x00000008180c723c */ /* 0x010ff6000000180c */
[----:B------:R-:W-:Y:S11]  /*49af0*/  @!UPT UIADD3 URZ, URZ, URZ, URZ ;  /* 0x0000003f3f3ff290 */ /* 0x000ff6000fffe03f */
[----:B------:R-:W-:Y:S01]  /*49b00*/  @!UPT UIADD3 URZ, URZ, URZ, URZ ;  /* 0x0000003f3f3ff290 */ /* 0x000fe2000fffe03f */
[----:B------:R-:W-:Y:S04]  /*49b10*/  STL.64 [R1+0x3d0], R12 ;  /* 0x0003d00c01007387 */ /* 0x000fe80000100a00 */
[----:B------:R-:W-:Y:S04]  /*49b20*/  STL.64 [R1+0x3d8], R14 ;  /* 0x0003d80e01007387 */ /* 0x000fe80000100a00 */
[----:B------:R-:W0:Y:S04]  /*49b30*/  LDSM.16.MT88.4 R12, [R2+0x4180] ;  /* 0x00418000020c783b */ /* 0x000e280000004200 */
[----:B0-----:R-:W-:Y:S01]  /*49b40*/  STL [R1+0x10], R12 ;  /* 0x0000100c01007387 */ /* 0x001fe20000100800 */
[----:B------:R-:W-:-:S02]  /*49b50*/  IMAD.MOV.U32 R29, RZ, RZ, R14 ;  /* 0x000000ffff1d7224 */ /* 0x000fc400078e000e */
[----:B------:R-:W-:Y:S01]  /*49b60*/  IMAD.MOV.U32 R28, RZ, RZ, R13 ;  /* 0x000000ffff1c7224 */ /* 0x000fe200078e000d */
[----:B------:R0:W-:Y:S04]  /*49b70*/  STL [R1+0x1c], R15 ;  /* 0x00001c0f01007387 */ /* 0x0001e80000100800 */
[----:B0-----:R-:W4:Y:S04]  /*49b80*/  LDL.LU.64 R14, [R1+0x5640] ;  /* 0x00564000010e7983 */ /* 0x001f280000300a00 */
        /* <DEDUP_REMOVED lines=30> */
[----:B--2---:R-:W-:Y:S11]  /*49d70*/  HMMA.16816.F32 R20, R24, R12, R20 ;  /* 0x0000000c1814723c */ /* 0x004ff60000001814 */
[----:B------:R-:W-:Y:S11]  /*49d80*/  @!UPT UIADD3 URZ, URZ, URZ, URZ ;  /* 0x0000003f3f3ff290 */ /* 0x000ff6000fffe03f */
[----:B------:R-:W-:Y:S01]  /*49d90*/  @!UPT UIADD3 URZ, URZ, URZ, URZ ;  /* 0x0000003f3f3ff290 */ /* 0x000fe2000fffe03f */
        /* <DEDUP_REMOVED lines=28> */
[----:B------:R0:W-:Y:S04]  /*49f60*/  STL.64 [R1+0x5a8], R22 ;  /* 0x0005a81601007387 */ /* 0x0001e80000100a00 */
[----:B0-----:R-:W4:Y:S04]  /*49f70*/  LDL.LU.64 R22, [R1+0x55a0] ;  /* 0x0055a00001167983 */ /* 0x001f280000300a00 */
[----:B------:R-:W4:Y:S04]  /*49f80*/  LDL.LU.64 R20, [R1+0x5598] ;  /* 0x0055980001147983 */ /* 0x000f280000300a00 */
[----:B------:R3:W-:Y:S04]  /*49f90*/  STL.64 [R1+0x5568], R10 ;  /* 0x0055680a01007387 */ /* 0x0007e80000100a00 */
[----:B------:R0:W-:Y:S01]  /*49fa0*/  STL.64 [R1+0x5560], R8 ;  /* 0x0055600801007387 */ /* 0x0001e20000100a00 */
[----:B---3--:R-:W-:-:S02]  /*49fb0*/  IMAD.MOV.U32 R10, RZ, RZ, R18 ;  /* 0x000000ffff0a7224 */ /* 0x008fc400078e0012 */
[----:B------:R-:W-:Y:S01]  /*49fc0*/  IMAD.MOV.U32 R11, RZ, RZ, R19 ;  /* 0x000000ffff0b7224 */ /* 0x000fe200078e0013 */
[----:B0-----:R-:W2:Y:S04]  /*49fd0*/  LDL.LU R8, [R1+0x1e0] ;  /* 0x0001e00001087983 */ /* 0x001ea80000300800 */
[----:B------:R-:W2:Y:S04]  /*49fe0*/  LDL.LU R9, [R1+0x1e4] ;  /* 0x0001e40001097983 */ /* 0x000ea80000300800 */
[----:B------:R-:W3:Y:S04]  /*49ff0*/  LDL.LU R18, [R1+0x5594] ;  /* 0x0055940001127983 */ /* 0x000ee80000300800 */
[----:B------:R-:W3:Y:S01]  /*4a000*/  LDL.LU R19, [R1+0x5590] ;  /* 0x0055900001137983 */ /* 0x000ee20000300800 */
[----:B----4-:R-:W-:Y:S11]  /*4a010*/  HMMA.16816.F32 R20, R24, R14, R20 ;  /* 0x0000000e1814723c */ /* 0x010ff60000001814 */
[----:B------:R-:W-:Y:S11]  /*4a020*/  @!UPT UIADD3 URZ, URZ, URZ, URZ ;  /* 0x0000003f3f3ff290 */ /* 0x000ff6000fffe03f */
[----:B------:R-:W-:Y:S01]  /*4a030*/  @!UPT UIADD3 URZ, URZ, URZ, URZ ;  /* 0x0000003f3f3ff290 */ /* 0x000fe2000fffe03f */
[----:B------:R-:W-:Y:S04]  /*4a040*/  STL.64 [R1+0x590], R20 ;  /* 0x0005901401007387 */ /* 0x000fe80000100a00 */
[----:B------:R0:W-:Y:S04]  /*4a050*/  STL.64 [R1+0x598], R22 ;  /* 0x0005981601007387 */ /* 0x0001e80000100a00 */
[----:B0-----:R-:W3:Y:S04]  /*4a060*/  LDL.LU.64 R22, [R1+0x5588] ;  /* 0x0055880001167983 */ /* 0x001ee80000300a00 */
[----:B------:R-:W3:Y:S04]  /*4a070*/  LDL.LU.64 R20, [R1+0x5580] ;  /* 0x0055800001147983 */ /* 0x000ee80000300a00 */
[----:B------:R0:W-:Y:S04]  /*4a080*/  STL.64 [R1+0x5558], R14 ;  /* 0x0055580e01007387 */ /* 0x0001e80000100a00 */
[----:B------:R-:W4:Y:S04]  /*4a090*/  LDL.LU R12, [R1+0x1d0] ;  /* 0x0001d000010c7983 */ /* 0x000f280000300800 */
[----:B------:R-:W4:Y:S01]  /*4a0a0*/  LDL.LU R13, [R1+0x1d4] ;  /* 0x0001d400010d7983 */ /* 0x000f220000300800 */
[----:B0-----:R-:W-:-:S02]  /*4a0b0*/  IMAD.MOV.U32 R14, RZ, RZ, R3 ;  /* 0x000000ffff0e7224 */ /* 0x001fc400078e0003 */
[----:B------:R-:W-:Y:S01]  /*4a0c0*/  IMAD.MOV.U32 R15, RZ, RZ, R0 ;  /* 0x000000ffff0f7224 */ /* 0x000fe200078e0000 */
[----:B---3--:R-:W-:Y:S01]  /*4a0d0*/  HMMA.16816.F32 R24, R24, R18, R20 ;  /* 0x000000121818723c */ /* 0x008fe20000001814 */
[----:B------:R-:W2:Y:S04]  /*4a0e0*/  LDL.LU.64 R22, [R1+0x5578] ;  /* 0x0055780001167983 */ /* 0x000ea80000300a00 */
[----:B------:R-:W2:Y:S11]  /*4a0f0*/  LDL.LU.64 R20, [R1+0x5570] ;  /* 0x0055700001147983 */ /* 0x000eb60000300a00 */
[----:B------:R-:W-:Y:S07]  /*4a100*/  @!UPT UIADD3 URZ, URZ, URZ, URZ ;  /* 0x0000003f3f3ff290 */ /* 0x000fee000fffe03f */
[----:B------:R0:W-:Y:S01]  /*4a110*/  STL.64 [R1+0x310], R24 ;  /* 0x0003101801007387 */ /* 0x0001e20000100a00 */
[----:B------:R-:W-:Y:S02]  /*4a120*/  IMAD.MOV.U32 R3, RZ, RZ, R26 ;  /* 0x000000ffff037224 */ /* 0x000fe400078e001a */
[----:B------:R-:W-:Y:S01]  /*4a130*/  IMAD.MOV.U32 R0, RZ, RZ, R27 ;  /* 0x000000ffff007224 */ /* 0x000fe200078e001b */
[----:B0-----:R-:W3:Y:S04]  /*4a140*/  LDL.LU R24, [R1+0xd0] ;  /* 0x0000d00001187983 */ /* 0x001ee80000300800 */
[----:B------:R-:W3:Y:S04]  /*4a150*/  LDL.LU R25, [R1+0xd4] ;  /* 0x0000d40001197983 */ /* 0x000ee80000300800 */
[----:B------:R-:W3:Y:S04]  /*4a160*/  LDL.LU R26, [R1+0xd8] ;  /* 0x0000d800011a7983 */ /* 0x000ee80000300800 */
[----:B------:R-:W3:Y:S01]  /*4a170*/  LDL.LU R27, [R1+0xdc] ;  /* 0x0000dc00011b7983 */ /* 0x000ee20000300800 */
[C---:B--2---:R-:W-:Y:S03]  /*4a180*/  HMMA.16816.F32 R8, R20.reuse, R6, R8 ;  /* 0x000000061408723c */ /* 0x044fe60000001808 */
[----:B---3--:R-:W-:Y:S04]  /*4a190*/  STL.64 [R1+0x5550], R26 ;  /* 0x0055501a01007387 */ /* 0x008fe80000100a00 */
[----:B------:R0:W-:Y:S04]  /*4a1a0*/  STL.64 [R1+0x5548], R24 ;  /* 0x0055481801007387 */ /* 0x0001e80000100a00 */
[----:B0-----:R-:W2:Y:S04]  /*4a1b0*/  LDL.LU R24, [R1+0x1c0] ;  /* 0x0001c00001187983 */ /* 0x001ea80000300800 */
[----:B------:R-:W2:Y:S04]  /*4a1c0*/  LDL.LU R25, [R1+0x1c4] ;  /* 0x0001c40001197983 */ /* 0x000ea80000300800 */
[----:B------:R-:W2:Y:S04]  /*4a1d0*/  LDL.LU R26, [R1+0x1c8] ;  /* 0x0001c800011a7983 */ /* 0x000ea80000300800 */
[----:B------:R-:W2:Y:S04]  /*4a1e0*/  LDL.LU R27, [R1+0x1cc] ;  /* 0x0001cc00011b7983 */ /* 0x000ea80000300800 */
[----:B------:R-:W-:Y:S04]  /*4a1f0*/  STL [R1+0x51d4], R0 ;  /* 0x0051d40001007387 */ /* 0x000fe80000100800 */
[----:B------:R-:W-:Y:S04]  /*4a200*/  STL [R1+0x51d0], R3 ;  /* 0x0051d00301007387 */ /* 0x000fe80000100800 */
[----:B------:R-:W-:Y:S04]  /*4a210*/  STL.64 [R1+0x580], R8 ;  /* 0x0005800801007387 */ /* 0x000fe80000100a00 */
[----:B------:R0:W-:Y:S04]  /*4a220*/  STL.64 [R1+0x588], R10 ;  /* 0x0005880a01007387 */ /* 0x0001e80000100a00 */
[----:B0-----:R-:W4:Y:S04]  /*4a230*/  LDL.LU.64 R10, [R1+0x5568] ;  /* 0x00556800010a7983 */ /* 0x001f280000300a00 */
[----:B------:R-:W3:Y:S01]  /*4a240*/  LDL.LU.64 R8, [R1+0x5560] ;  /* 0x0055600001087983 */ /* 0x000ee20000300a00 */
[C---:B----4-:R-:W-:Y:S11]  /*4a250*/  HMMA.16816.F32 R12, R20.reuse, R10, R12 ;  /* 0x0000000a140c723c */ /* 0x050ff6000000180c */
[----:B------:R-:W-:Y:S11]  /*4a260*/  @!UPT UIADD3 URZ, URZ, URZ, URZ ;  /* 0x0000003f3f3ff290 */ /* 0x000ff6000fffe03f */
[----:B------:R-:W-:Y:S01]  /*4a270*/  @!UPT UIADD3 URZ, URZ, URZ, URZ ;  /* 0x0000003f3f3ff290 */ /* 0x000fe2000fffe03f */
[----:B------:R-:W-:Y:S04]  /*4a280*/  STL.64 [R1+0x570], R12 ;  /* 0x0005700c01007387 */ /* 0x000fe80000100a00 */
[----:B------:R0:W-:Y:S04]  /*4a290*/  STL.64 [R1+0x578], R14 ;  /* 0x0005780e01007387 */ /* 0x0001e80000100a00 */
[----:B0-----:R-:W2:Y:S02]  /*4a2a0*/  LDL.LU.64 R14, [R1+0x5558] ;  /* 0x00555800010e7983 */ /* 0x001ea40000300a00 */
        /* <DEDUP_REMOVED lines=8> */
[----:B------:R0:W-:Y:S04]  /*4a330*/  STL.64 [R1+0x5530], R14 ;  /* 0x0055300e01007387 */ /* 0x0001e80000100a00 */
[----:B------:R-:W4:Y:S04]  /*4a340*/  LDL.LU R12, [R1+0xe0] ;  /* 0x0000e000010c7983 */ /* 0x000f280000300800 */
[----:B------:R-:W4:Y:S04]  /*4a350*/  LDL.LU R13, [R1+0xe4] ;  /* 0x0000e400010d7983 */ /* 0x000f280000300800 */
[----:B0-----:R-:W4:Y:S04]  /*4a360*/  LDL.LU R14, [R1+0xe8] ;  /* 0x0000e800010e7983 */ /* 0x001f280000300800 */
[----:B------:R-:W4:Y:S04]  /*4a370*/  LDL.LU R15, [R1+0xec] ;  /* 0x0000ec00010f7983 */ /* 0x000f280000300800 */
[----:B------:R-:W-:Y:S04]  /*4a380*/  STL.64 [R1+0x5528], R18 ;  /* 0x0055281201007387 */ /* 0x000fe80000100a00 */
[----:B------:R-:W-:Y:S01]  /*4a390*/  STL.64 [R1+0x5520], R16 ;  /* 0x0055201001007387 */ /* 0x000fe20000100a00 */
[----:B----4-:R-:W-:Y:S07]  /*4a3a0*/  HMMA.16816.F32 R12, R20, R18, R12 ;  /* 0x00000012140c723c */ /* 0x010fee000000180c */
[----:B------:R-:W-:-:S02]  /*4a3b0*/  IMAD.MOV.U32 R21, RZ, RZ, R28 ;  /* 0x000000ffff157224 */ /* 0x000fc400078e001c */
[----:B------:R-:W-:Y:S11]  /*4a3c0*/  IMAD.MOV.U32 R22, RZ, RZ, R29 ;  /* 0x000000ffff167224 */ /* 0x000ff600078e001d */
[----:B------:R-:W-:Y:S03]  /*4a3d0*/  @!UPT UIADD3 URZ, URZ, URZ, URZ ;  /* 0x0000003f3f3ff290 */ /* 0x000fe6000fffe03f */
[----:B------:R-:W-:Y:S04]  /*4a3e0*/  STL.64 [R1+0xe0], R12 ;  /* 0x0000e00c01007387 */ /* 0x000fe80000100a00 */
[----:B------:R-:W-:Y:S04]  /*4a3f0*/  STL.64 [R1+0xe8], R14 ;  /* 0x0000e80e01007387 */ /* 0x000fe80000100a00 */
[----:B------:R-:W4:Y:S04]  /*4a400*/  LDL.LU R20, [R1+0x10] ;  /* 0x0000100001147983 */ /* 0x000f280000300800 */
[----:B------:R-:W2:Y:S04]  /*4a410*/  LDL.LU R28, [R1+0x5544] ;  /* 0x00554400011c7983 */ /* 0x000ea80000300800 */
[----:B------:R-:W2:Y:S04]  /*4a420*/  LDL.LU R29, [R1+0x5540] ;  /* 0x00554000011d7983 */ /* 0x000ea80000300800 */
[----:B------:R-:W2:Y:S04]  /*4a430*/  LDL.LU R23, [R1+0x1c] ;  /* 0x00001c0001177983 */ /* 0x000ea80000300800 */
[----:B--2---:R-:W-:Y:S04]  /*4a440*/  STL.64 [R1+0x5510], R22 ;  /* 0x0055101601007387 */ /* 0x004fe80000100a00 */
[----:B----4-:R0:W-:Y:S04]  /*4a450*/  STL.64 [R1+0x5508], R20 ;  /* 0x0055081401007387 */ /* 0x0101e80000100a00 */
[----:B0-----:R-:W2:Y:S04]  /*4a460*/  LDL.LU R20, [R1+0x20] ;  /* 0x0000200001147983 */ /* 0x001ea80000300800 */
[----:B------:R-:W2:Y:S01]  /*4a470*/  LDL.LU R21, [R1+0x24] ;  /* 0x0000240001157983 */ /* 0x000ea20000300800 */
[----:B------:R-:W-:-:S02]  /*4a480*/  IMAD.MOV.U32 R22, RZ, RZ, R28 ;  /* 0x000000ffff167224 */ /* 0x000fc400078e001c */
[----:B------:R-:W-:Y:S01]  /*4a490*/  IMAD.MOV.U32 R23, RZ, RZ, R29 ;  /* 0x000000ffff177224 */ /* 0x000fe200078e001d */
[----:B------:R-:W4:Y:S04]  /*4a4a0*/  LDL.LU R28, [R1+0x553c] ;  /* 0x00553c00011c7983 */ /* 0x000f280000300800 */
[----:B------:R-:W3:Y:S04]  /*4a4b0*/  LDL.LU R29, [R1+0x5538] ;  /* 0x00553800011d7983 */ /* 0x000ee80000300800 */
[----:B------:R-:W-:Y:S01]  /*4a4c0*/  STL.64 [R1+0x5518], R6 ;  /* 0x0055180601007387 */ /* 0x000fe20000100a00 */
[----:B--2---:R-:W-:Y:S03]  /*4a4d0*/  HMMA.16816.F32 R12, R20, R6, R24 ;  /* 0x00000006140c723c */ /* 0x004fe60000001818 */
[----:B------:R-:W0:Y:S11]  /*4a4e0*/  LDSM.16.MT88.4 R24, [R2+0x4280] ;  /* 0x004280000218783b */ /* 0x000e360000004200 */
[----:B------:R-:W-:Y:S09]  /*4a4f0*/  @!UPT UIADD3 URZ, URZ, URZ, URZ ;  /* 0x0000003f3f3ff290 */ /* 0x000ff2000fffe03f */
[----:B------:R1:W-:Y:S04]  /*4a500*/  STL.64 [R1+0x550], R12 ;  /* 0x0005500c01007387 */ /* 0x0003e80000100a00 */
[----:B------:R2:W-:Y:S04]  /*4a510*/  STL.64 [R1+0x558], R14 ;  /* 0x0005580e01007387 */ /* 0x0005e80000100a00 */
[----:B0-----:R0:W-:Y:S04]  /*4a520*/  STL.64 [R1+0x5498], R26 ;  /* 0x0054981a01007387 */ /* 0x0011e80000100a00 */
[----:B------:R3:W-:Y:S04]  /*4a530*/  STL.64 [R1+0x5490], R24 ;  /* 0x0054901801007387 */ /* 0x0007e80000100a00 */
[----:B-1----:R-:W4:Y:S04]  /*4a540*/  LDL.LU R12, [R1+0x1a0] ;  /* 0x0001a000010c7983 */ /* 0x002f280000300800 */
[----:B------:R-:W4:Y:S04]  /*4a550*/  LDL.LU R13, [R1+0x1a4] ;  /* 0x0001a400010d7983 */ /* 0x000f280000300800 */
[----:B--2---:R-:W4:Y:S04]  /*4a560*/  LDL.LU R14, [R1+0x1a8] ;  /* 0x0001a800010e7983 */ /* 0x004f280000300800 */
[----:B------:R-:W4:Y:S01]  /*4a570*/  LDL.LU R15, [R1+0x1ac] ;  /* 0x0001ac00010f7983 */ /* 0x000f220000300800 */
[----:B0-----:R-:W-:-:S03]  /*4a580*/  IMAD.MOV.U32 R26, RZ, RZ, R5 ;  /* 0x000000ffff1a7224 */ /* 0x001fc600078e0005 */
[----:B------:R-:W2:Y:S01]  /*4a590*/  LDL.LU R16, [R1+0x190] ;  /* 0x0001900001107983 */ /* 0x000ea20000300800 */
[----:B------:R-:W-:-:S03]  /*4a5a0*/  IMAD.MOV.U32 R27, RZ, RZ, R4 ;  /* 0x000000ffff1b7224 */ /* 0x000fc600078e0004 */
[----:B------:R-:W2:Y:S01]  /*4a5b0*/  LDL.LU R17, [R1+0x194] ;  /* 0x0001940001117983 */ /* 0x000ea20000300800 */
[----:B---3--:R-:W-:-:S03]  /*4a5c0*/  IMAD.MOV.U32 R24, RZ, RZ, R9 ;  /* 0x000000ffff187224 */ /* 0x008fc600078e0009 */
[----:B------:R-:W2:Y:S01]  /*4a5d0*/  LDL.LU R18, [R1+0x198] ;  /* 0x0001980001127983 */ /* 0x000ea20000300800 */
[----:B------:R-:W-:-:S03]  /*4a5e0*/  IMAD.MOV.U32 R25, RZ, RZ, R8 ;  /* 0x000000ffff197224 */ /* 0x000fc600078e0008 */
[----:B------:R-:W2:Y:S04]  /*4a5f0*/  LDL.LU R19, [R1+0x19c] ;  /* 0x00019c0001137983 */ /* 0x000ea80000300800 */
[----:B------:R-:W3:Y:S04]  /*4a600*/  LDL.LU R4, [R1+0xc0] ;  /* 0x0000c00001047983 */ /* 0x000ee80000300800 */
[----:B------:R-:W3:Y:S04]  /*4a610*/  LDL.LU R5, [R1+0xc4] ;  /* 0x0000c40001057983 */ /* 0x000ee80000300800 */
[----:B------:R-:W3:Y:S04]  /*4a620*/  LDL.LU R6, [R1+0xc8] ;  /* 0x0000c80001067983 */ /* 0x000ee80000300800 */
[----:B------:R-:W3:Y:S04]  /*4a630*/  LDL.LU R7, [R1+0xcc] ;  /* 0x0000cc0001077983 */ /* 0x000ee80000300800 */
[----:B------:R-:W-:Y:S04]  /*4a640*/  STL.64 [R1+0x54d0], R26 ;  /* 0x0054d01a01007387 */ /* 0x000fe80000100a00 */
[----:B------:R0:W-:Y:S04]  /*4a650*/  STL.64 [R1+0x54c8], R24 ;  /* 0x0054c81801007387 */ /* 0x0001e80000100a00 */
[----:B0-----:R-:W2:Y:S04]  /*4a660*/  LDL.LU R24, [R1+0x40] ;  /* 0x0000400001187983 */ /* 0x001ea80000300800 */
[----:B------:R-:W2:Y:S04]  /*4a670*/  LDL.LU R25, [R1+0x44] ;  /* 0x0000440001197983 */ /* 0x000ea80000300800 */
[----:B------:R-:W2:Y:S04]  /*4a680*/  LDL.LU R26, [R1+0x48] ;  /* 0x00004800011a7983 */ /* 0x000ea80000300800 */
[----:B------:R-:W2:Y:S04]  /*4a690*/  LDL.LU R27, [R1+0x4c] ;  /* 0x00004c00011b7983 */ /* 0x000ea80000300800 */
[----:B--2---:R-:W-:Y:S04]  /*4a6a0*/  STL.64 [R1+0x54e0], R26 ;  /* 0x0054e01a01007387 */ /* 0x004fe80000100a00 */
[----:B------:R0:W-:Y:S04]  /*4a6b0*/  STL.64 [R1+0x54d8], R24 ;  /* 0x0054d81801007387 */ /* 0x0001e80000100a00 */
[----:B0-----:R-:W2:Y:S04]  /*4a6c0*/  LDL.LU R24, [R1+0x90] ;  /* 0x0000900001187983 */ /* 0x001ea80000300800 */
[----:B------:R-:W2:Y:S04]  /*4a6d0*/  LDL.LU R25, [R1+0x94] ;  /* 0x0000940001197983 */ /* 0x000ea80000300800 */
[----:B------:R-:W2:Y:S04]  /*4a6e0*/  LDL.LU R26, [R1+0x98] ;  /* 0x00009800011a7983 */ /* 0x000ea80000300800 */
[----:B------:R-:W2:Y:S01]  /*4a6f0*/  LDL.LU R27, [R1+0x9c] ;  /* 0x00009c00011b7983 */ /* 0x000ea20000300800 */
[----:B----4-:R-:W-:Y:S03]  /*4a700*/  HMMA.16816.F32 R12, R20, R10, R12 ;  /* 0x0000000a140c723c */ /* 0x010fe6000000180c */
[----:B--2---:R-:W-:Y:S04]  /*4a710*/  STL.64 [R1+0x54f0], R26 ;  /* 0x0054f01a01007387 */ /* 0x004fe80000100a00 */
[----:B------:R0:W-:Y:S04]  /*4a720*/  STL.64 [R1+0x54e8], R24 ;  /* 0x0054e81801007387 */ /* 0x0001e80000100a00 */
[----:B0-----:R-:W2:Y:S04]  /*4a730*/  LDL.LU R24, [R1+0xa0] ;  /* 0x0000a00001187983 */ /* 0x001ea80000300800 */
[----:B------:R-:W2:Y:S04]  /*4a740*/  LDL.LU R25, [R1+0xa4] ;  /* 0x0000a40001197983 */ /* 0x000ea80000300800 */
[----:B------:R-:W4:Y:S04]  /*4a750*/  LDL.LU R26, [R1+0xa8] ;  /* 0x0000a800011a7983 */ /* 0x000f280000300800 */
[----:B------:R-:W4:Y:S01]  /*4a760*/  LDL.LU R27, [R1+0xac] ;  /* 0x0000ac00011b7983 */ /* 0x000f220000300800 */
[----:B------:R-:W-:-:S02]  /*4a770*/  IMAD.MOV.U32 R9, RZ, RZ, R14 ;  /* 0x000000ffff097224 */ /* 0x000fc400078e000e */
[----:B------:R-:W-:Y:S01]  /*4a780*/  IMAD.MOV.U32 R8, RZ, RZ, R15 ;  /* 0x000000ffff087224 */ /* 0x000fe200078e000f */
[----:B----4-:R-:W-:Y:S04]  /*4a790*/  STL.64 [R1+0x5500], R26 ;  /* 0x0055001a01007387 */ /* 0x010fe80000100a00 */
[----:B--2---:R0:W-:Y:S04]  /*4a7a0*/  STL.64 [R1+0x54f8], R24 ;  /* 0x0054f81801007387 */ /* 0x0041e80000100a00 */
[----:B0-----:R-:W2:Y:S04]  /*4a7b0*/  LDL.LU R24, [R1+0xb0] ;  /* 0x0000b00001187983 */ /* 0x001ea80000300800 */
[----:B------:R-:W2:Y:S04]  /*4a7c0*/  LDL.LU R25, [R1+0xb4] ;  /* 0x0000b40001197983 */ /* 0x000ea80000300800 */
[----:B------:R-:W2:Y:S04]  /*4a7d0*/  LDL.LU R26, [R1+0xb8] ;  /* 0x0000b800011a7983 */ /* 0x000ea80000300800 */
[----:B------:R-:W2:Y:S04]  /*4a7e0*/  LDL.LU R27, [R1+0xbc] ;  /* 0x0000bc00011b7983 */ /* 0x000ea80000300800 */
[----:B------:R-:W-:Y:S04]  /*4a7f0*/  STL.64 [R1+0x540], R12 ;  /* 0x0005400c01007387 */ /* 0x000fe80000100a00 */
[----:B------:R-:W4:Y:S04]  /*4a800*/  LDL.LU.64 R14, [R1+0x5530] ;  /* 0x00553000010e7983 */ /* 0x000f280000300a00 */
[----:B------:R-:W-:Y:S04]  /*4a810*/  STL [R1+0x53d4], R8 ;  /* 0x0053d40801007387 */ /* 0x000fe80000100800 */
[----:B------:R-:W-:Y:S01]  /*4a820*/  STL [R1+0x53d0], R9 ;  /* 0x0053d00901007387 */ /* 0x000fe20000100800 */
[C---:B----4-:R-:W-:Y:S11]  /*4a830*/  HMMA.16816.F32 R16, R20.reuse, R14, R16 ;  /* 0x0000000e1410723c */ /* 0x050ff60000001810 */
[----:B------:R-:W-:Y:S11]  /*4a840*/  @!UPT UIADD3 URZ, URZ, URZ, URZ ;  /* 0x0000003f3f3ff290 */ /* 0x000ff6000fffe03f */
[----:B------:R-:W-:Y:S01]  /*4a850*/  @!UPT UIADD3 URZ, URZ, URZ, URZ ;  /* 0x0000003f3f3ff290 */ /* 0x000fe2000fffe03f */
[----:B------:R-:W-:Y:S04]  /*4a860*/  STL.64 [R1+0x530], R16 ;  /* 0x0005301001007387 */ /* 0x000fe80000100a00 */
[----:B------:R0:W-:Y:S04]  /*4a870*/  STL.64 [R1+0x538], R18 ;  /* 0x0005381201007387 */ /* 0x0001e80000100a00 */
[----:B0-----:R-:W3:Y:S04]  /*4a880*/  LDL.LU.64 R18, [R1+0x5528] ;  /* 0x0055280001127983 */ /* 0x001ee80000300a00 */
[----:B------:R-:W4:Y:S01]  /*4a890*/  LDL.LU.64 R16, [R1+0x5520] ;  /* 0x0055200001107983 */ /* 0x000f220000300a00 */
[----:B---3--:R-:W-:Y:S03]  /*4a8a0*/  HMMA.16816.F32 R20, R20, R18, R4 ;  /* 0x000000121414723c */ /* 0x008fe60000001804 */
[----:B------:R-:W2:Y:S11]  /*4a8b0*/  LDL.LU.64 R6, [R1+0x5518] ;  /* 0x0055180001067983 */ /* 0x000eb60000300a00 */
[----:B------:R-:W-:Y:S09]  /*4a8c0*/  @!UPT UIADD3 URZ, URZ, URZ, URZ ;  /* 0x0000003f3f3ff290 */ /* 0x000ff2000fffe03f */
        /* <DEDUP_REMOVED lines=18> */
[----:B------:R0:W-:Y:S04]  /*4a9f0*/  STL.64 [R1+0x54c0], R10 ;  /* 0x0054c00a01007387 */ /* 0x0001e80000100a00 */
[----:B------:R-:W3:Y:S04]  /*4aa00*/  LDL.LU R8, [R1+0x80] ;  /* 0x0000800001087983 */ /* 0x000ee80000300800 */
[----:B------:R-:W3:Y:S04]  /*4aa10*/  LDL.LU R9, [R1+0x84] ;  /* 0x0000840001097983 */ /* 0x000ee80000300800 */
[----:B0-----:R-:W3:Y:S04]  /*4aa20*/  LDL.LU R10, [R1+0x88] ;  /* 0x00008800010a7983 */ /* 0x001ee80000300800 */
[----:B------:R-:W3:Y:S01]  /*4aa30*/  LDL.LU R11, [R1+0x8c] ;  /* 0x00008c00010b7983 */ /* 0x000ee20000300800 */
[C---:B--2---:R-:W-:Y:S11]  /*4aa40*/  HMMA.16816.F32 R24, R20.reuse, R14, R24 ;  /* 0x0000000e1418723c */ /* 0x044ff60000001818 */
[----:B------:R-:W-:Y:S11]  /*4aa50*/  @!UPT UIADD3 URZ, URZ, URZ, URZ ;  /* 0x0000003f3f3ff290 */ /* 0x000ff6000fffe03f */
[----:B------:R-:W-:Y:S01]  /*4aa60*/  @!UPT UIADD3 URZ, URZ, URZ, URZ ;  /* 0x0000003f3f3ff290 */ /* 0x000fe2000fffe03f */
[----:B------:R0:W-:Y:S01]  /*4aa70*/  STL.64 [R1+0xd0], R24 ;  /* 0x0000d01801007387 */ /* 0x0001e20000100a00 */
[----:B------:R-:W-:Y:S02]  /*4aa80*/  IMAD.MOV.U32 R13, RZ, RZ, R26 ;  /* 0x000000ffff0d7224 */ /* 0x000fe400078e001a */
[----:B------:R-:W-:Y:S02]  /*4aa90*/  IMAD.MOV.U32 R12, RZ, RZ, R27 ;  /* 0x000000ffff0c7224 */ /* 0x000fe400078e001b */
[----:B------:R-:W2:Y:S04]  /*4aaa0*/  LDL.LU.64 R26, [R1+0x54e0] ;  /* 0x0054e000011a7983 */ /* 0x000ea80000300a00 */
[----:B0-----:R-:W2:Y:S02]  /*4aab0*/  LDL.LU.64 R24, [R1+0x54d8] ;  /* 0x0054d80001187983 */ /* 0x001ea40000300a00 */
[----:B--2---:R-:W-:Y:S02]  /*4aac0*/  HMMA.16816.F32 R20, R20, R18, R24 ;  /* 0x000000121414723c */ /* 0x004fe40000001818 */
[----:B------:R-:W3:Y:S04]  /*4aad0*/  LDL.LU.64 R26, [R1+0x54d0] ;  /* 0x0054d000011a7983 */ /* 0x000ee80000300a00 */
[----:B------:R-:W3:Y:S04]  /*4aae0*/  LDL.LU.64 R24, [R1+0x54c8] ;  /* 0x0054c80001187983 */ /* 0x000ee80000300a00 */
[----:B------:R-:W-:Y:S04]  /*4aaf0*/  STL.64 [R1+0x54b0], R18 ;  /* 0x0054b01201007387 */ /* 0x000fe80000100a00 */
[----:B----4-:R0:W-:Y:S09]  /*4ab00*/  STL.64 [R1+0x54a8], R16 ;  /* 0x0054a81001007387 */ /* 0x0101f20000100a00 */
[----:B------:R-:W-:Y:S04]  /*4ab10*/  STL.64 [R1+0xa0], R20 ;  /* 0x0000a01401007387 */ /* 0x000fe80000100a00 */
[----:B------:R-:W-:Y:S04]  /*4ab20*/  STL.64 [R1+0xa8], R22 ;  /* 0x0000a81601007387 */ /* 0x000fe80000100a00 */
[----:B------:R-:W1:Y:S04]  /*4ab30*/  LDSM.16.MT88.4 R20, [R2+0x4300] ;  /* 0x004300000214783b */ /* 0x000e680000004200 */
[----:B0-----:R-:W2:Y:S04]  /*4ab40*/  LDL.LU R16, [R1+0x60] ;  /* 0x0000600001107983 */ /* 0x001ea80000300800 */
[----:B------:R-:W2:Y:S04]  /*4ab50*/  LDL.LU R17, [R1+0x64] ;  /* 0x0000640001117983 */ /* 0x000ea80000300800 */
[----:B------:R-:W2:Y:S04]  /*4ab60*/  LDL.LU R18, [R1+0x68] ;  /* 0x0000680001127983 */ /* 0x000ea80000300800 */
[----:B------:R-:W2:Y:S04]  /*4ab70*/  LDL.LU R19, [R1+0x6c] ;  /* 0x00006c0001137983 */ /* 0x000ea80000300800 */
[----:B-1----:R-:W-:Y:S04]  /*4ab80*/  STL.64 [R1+0x5458], R22 ;  /* 0x0054581601007387 */ /* 0x002fe80000100a00 */
[----:B------:R0:W-:Y:S04]  /*4ab90*/  STL.64 [R1+0x5450], R20 ;  /* 0x0054501401007387 */ /* 0x0001e80000100a00 */
[----:B0-----:R-:W4:Y:S04]  /*4aba0*/  LDL.LU R20, [R1+0x70] ;  /* 0x0000700001147983 */ /* 0x001f280000300800 */
[----:B------:R-:W4:Y:S01]  /*4abb0*/  LDL.LU R21, [R1+0x74] ;  /* 0x0000740001157983 */ /* 0x000f220000300800 */
[C---:B---3--:R-:W-:Y:S11]  /*4abc0*/  HMMA.16816.F32 R8, R24.reuse, R6, R8 ;  /* 0x000000061808723c */ /* 0x048ff60000001808 */
[----:B------:R-:W-:Y:S11]  /*4abd0*/  @!UPT UIADD3 URZ, URZ, URZ, URZ ;  /* 0x0000003f3f3ff290 */ /* 0x000ff6000fffe03f */
[----:B------:R-:W-:Y:S01]  /*4abe0*/  @!UPT UIADD3 URZ, URZ, URZ, URZ ;  /* 0x0000003f3f3ff290 */ /* 0x000fe2000fffe03f */
[----:B------:R-:W-:Y:S04]  /*4abf0*/  STL.64 [R1+0x500], R8 ;  /* 0x0005000801007387 */ /* 0x000fe80000100a00 */
[----:B------:R0:W-:Y:S04]  /*4ac00*/  STL.64 [R1+0x508], R10 ;  /* 0x0005080a01007387 */ /* 0x0001e80000100a00 */
[----:B0-----:R-:W4:Y:S01]  /*4ac10*/  LDL.LU.64 R10, [R1+0x54c0] ;  /* 0x0054c000010a7983 */ /* 0x001f220000300a00 */
[----:B------:R-:W-:Y:S02]  /*4ac20*/  IMAD.MOV.U32 R22, RZ, RZ, R29 ;  /* 0x000000ffff167224 */ /* 0x000fe400078e001d */
[----:B------:R-:W-:Y:S01]  /*4ac30*/  IMAD.MOV.U32 R23, RZ, RZ, R28 ;  /* 0x000000ffff177224 */ /* 0x000fe200078e001c */
[C---:B--2---:R-:W-:Y:S08]  /*4ac40*/  HMMA.16816.F32 R16, R24.reuse, R14, R16 ;  /* 0x0000000e1810723c */ /* 0x044ff00000001810 */
[----:B----4-:R-:W-:Y:S11]  /*4ac50*/  HMMA.16816.F32 R20, R24, R10, R20 ;  /* 0x0000000a1814723c */ /* 0x010ff60000001814 */
[----:B------:R-:W-:Y:S11]  /*4ac60*/  @!UPT UIADD3 URZ, URZ, URZ, URZ ;  /* 0x0000003f3f3ff290 */ /* 0x000ff6000fffe03f */
[----:B------:R-:W-:Y:S01]  /*4ac70*/  @!UPT UIADD3 URZ, URZ, URZ, URZ ;  /* 0x0000003f3f3ff290 */ /* 0x000fe2000fffe03f */
[----:B------:R-:W-:Y:S01]  /*4ac80*/  STL.64 [R1+0xb0], R20 ;  /* 0x0000b01401007387 */ /* 0x000fe20000100a00 */
[----:B------:R-:W-:Y:S02]  /*4ac90*/  IMAD.MOV.U32 R28, RZ, RZ, R23 ;  /* 0x000000ffff1c7224 */ /* 0x000fe400078e0017 */
[----:B------:R-:W-:Y:S01]  /*4aca0*/  IMAD.MOV.U32 R29, RZ, RZ, R22 ;  /* 0x000000ffff1d7224 */ /* 0x000fe200078e0016 */
[----:B------:R0:W-:Y:S04]  /*4acb0*/  STL.64 [R1+0x54a0], R10 ;  /* 0x0054a00a01007387 */ /* 0x0001e80000100a00 */
[----:B------:R-:W2:Y:S04]  /*4acc0*/  LDL.LU R8, [R1+0x50] ;  /* 0x0000500001087983 */ /* 0x000ea80000300800 */
[----:B------:R-:W2:Y:S04]  /*4acd0*/  LDL.LU R9, [R1+0x54] ;  /* 0x0000540001097983 */ /* 0x000ea80000300800 */
[----:B0-----:R-:W2:Y:S04]  /*4ace0*/  LDL.LU R10, [R1+0x58] ;  /* 0x00005800010a7983 */ /* 0x001ea80000300800 */
[----:B------:R-:W2:Y:S04]  /*4acf0*/  LDL.LU R11, [R1+0x5c] ;  /* 0x00005c00010b7983 */ /* 0x000ea80000300800 */
[----:B------:R-:W-:Y:S04]  /*4ad00*/  STL [R1+0x5144], R28 ;  /* 0x0051441c01007387 */ /* 0x000fe80000100800 */
[----:B------:R-:W-:Y:S04]  /*4ad10*/  STL [R1+0x5140], R29 ;  /* 0x0051401d01007387 */ /* 0x000fe80000100800 */
[----:B------:R-:W-:Y:S04]  /*4ad20*/  STL.64 [R1+0x5478], R14 ;  /* 0x0054780e01007387 */ /* 0x000fe80000100a00 */
[----:B------:R0:W-:Y:S04]  /*4ad30*/  STL.64 [R1+0x5470], R12 ;  /* 0x0054700c01007387 */ /* 0x0001e80000100a00 */
[----:B------:R-:W-:Y:S04]  /*4ad40*/  STL.64 [R1+0x4f0], R16 ;  /* 0x0004f01001007387 */ /* 0x000fe80000100a00 */
[----:B------:R-:W-:Y:S04]  /*4ad50*/  STL.64 [R1+0x4f8], R18 ;  /* 0x0004f81201007387 */ /* 0x000fe80000100a00 */
[----:B0-----:R-:W3:Y:S04]  /*4ad60*/  LDL.LU R12, [R1+0x130] ;  /* 0x00013000010c7983 */ /* 0x001ee80000300800 */
[----:B------:R-:W3:Y:S04]  /*4ad70*/  LDL.LU R13, [R1+0x134] ;  /* 0x00013400010d7983 */ /* 0x000ee80000300800 */
[----:B------:R-:W4:Y:S04]  /*4ad80*/  LDL.LU R14, [R1+0x138] ;  /* 0x00013800010e7983 */ /* 0x000f280000300800 */
[----:B------:R-:W4:Y:S04]  /*4ad90*/  LDL.LU R15, [R1+0x13c] ;  /* 0x00013c00010f7983 */ /* 0x000f280000300800 */
[----:B------:R-:W0:Y:S04]  /*4ada0*/  LDSM.16.MT88.4 R16, [R2+0x4380] ;  /* 0x004380000210783b */ /* 0x000e280000004200 */
[----:B----4-:R-:W-:Y:S04]  /*4adb0*/  STL.64 [R1+0x5488], R14 ;  /* 0x0054880e01007387 */ /* 0x010fe80000100a00 */
[----:B---3--:R1:W-:Y:S04]  /*4adc0*/  STL.64 [R1+0x5480], R12 ;  /* 0x0054800c01007387 */ /* 0x0083e80000100a00 */
[----:B-1----:R-:W3:Y:S04]  /*4add0*/  LDL.LU R12, [R1+0x140] ;  /* 0x00014000010c7983 */ /* 0x002ee80000300800 */
[----:B------:R-:W3:Y:S04]  /*4ade0*/  LDL.LU R13, [R1+0x144] ;  /* 0x00014400010d7983 */ /* 0x000ee80000300800 */
[----:B------:R-:W3:Y:S04]  /*4adf0*/  LDL.LU R14, [R1+0x148] ;  /* 0x00014800010e7983 */ /* 0x000ee80000300800 */
[----:B------:R-:W3:Y:S04]  /*4ae00*/  LDL.LU R15, [R1+0x14c] ;  /* 0x00014c00010f7983 */ /* 0x000ee80000300800 */
[----:B------:R-:W4:Y:S04]  /*4ae10*/  LDL.LU R20, [R1+0x110] ;  /* 0x0001100001147983 */ /* 0x000f280000300800 */
[----:B------:R-:W4:Y:S04]  /*4ae20*/  LDL.LU R21, [R1+0x114] ;  /* 0x0001140001157983 */ /* 0x000f280000300800 */
[----:B------:R-:W2:Y:S04]  /*4ae30*/  LDL.LU R22, [R1+0x118] ;  /* 0x0001180001167983 */ /* 0x000ea80000300800 */
[----:B------:R-:W2:Y:S01]  /*4ae40*/  LDL.LU R23, [R1+0x11c] ;  /* 0x00011c0001177983 */ /* 0x000ea20000300800 */
[----:B0-----:R-:W-:-:S02]  /*4ae50*/  IMAD.MOV.U32 R3, RZ, RZ, R18 ;  /* 0x000000ffff037224 */ /* 0x001fc400078e0012 */
[----:B------:R-:W-:Y:S01]  /*4ae60*/  IMAD.MOV.U32 R0, RZ, RZ, R19 ;  /* 0x000000ffff007224 */ /* 0x000fe200078e0013 */
[----:B--2---:R-:W-:Y:S04]  /*4ae70*/  STL.64 [R1+0x5468], R22 ;  /* 0x0054681601007387 */ /* 0x004fe80000100a00 */
[----:B----4-:R0:W-:Y:S04]  /*4ae80*/  STL.64 [R1+0x5460], R20 ;  /* 0x0054601401007387 */ /* 0x0101e80000100a00 */
[----:B0-----:R-:W2:Y:S04]  /*4ae90*/  LDL.LU R20, [R1+0x120] ;  /* 0x0001200001147983 */ /* 0x001ea80000300800 */
[----:B------:R-:W2:Y:S04]  /*4aea0*/  LDL.LU R21, [R1+0x124] ;  /* 0x0001240001157983 */ /* 0x000ea80000300800 */
[----:B------:R-:W2:Y:S04]  /*4aeb0*/  LDL.LU R22, [R1+0x128] ;  /* 0x0001280001167983 */ /* 0x000ea80000300800 */
[----:B------:R-:W2:Y:S04]  /*4aec0*/  LDL.LU R23, [R1+0x12c] ;  /* 0x00012c0001177983 */ /* 0x000ea80000300800 */
[----:B------:R-:W4:Y:S04]  /*4aed0*/  LDL.LU R2, [R1+0x54b8] ;  /* 0x0054b80001027983 */ /* 0x000f280000300800 */
[----:B------:R-:W2:Y:S01]  /*4aee0*/  LDL.LU.64 R18, [R1+0x54b0] ;  /* 0x0054b00001127983 */ /* 0x000ea20000300a00 */
[----:B------:R-:W-:-:S02]  /*4aef0*/  IMAD.MOV.U32 R5, RZ, RZ, R16 ;  /* 0x000000ffff057224 */ /* 0x000fc400078e0010 */
[----:B------:R-:W-:Y:S02]  /*4af00*/  IMAD.MOV.U32 R4, RZ, RZ, R17 ;  /* 0x000000ffff047224 */ /* 0x000fe400078e0011 */
[----:B------:R-:W3:Y:S01]  /*4af10*/  LDL.LU.64 R16, [R1+0x54a8] ;  /* 0x0054a80001107983 */ /* 0x000ee20000300a00 */
[----:B--2---:R-:W-:Y:S03]  /*4af20*/  HMMA.16816.F32 R24, R24, R18, R8 ;  /* 0x000000121818723c */ /* 0x004fe60000001808 */
[----:B------:R-:W2:Y:S11]  /*4af30*/  LDL.LU.64 R10, [R1+0x54a0] ;  /* 0x0054a000010a7983 */ /* 0x000eb60000300a00 */
[----:B------:R-:W-:Y:S09]  /*4af40*/  @!UPT UIADD3 URZ, URZ, URZ, URZ ;  /* 0x0000003f3f3ff290 */ /* 0x000ff2000fffe03f */
[----:B------:R-:W-:Y:S01]  /*4af50*/  STL.64 [R1+0x300], R24 ;  /* 0x0003001801007387 */ /* 0x000fe20000100a00 */
[----:B------:R-:W-:Y:S02]  /*4af60*/  IMAD.MOV.U32 R28, RZ, RZ, R26 ;  /* 0x000000ffff1c7224 */ /* 0x000fe400078e001a */
[----:B------:R-:W-:Y:S02]  /*4af70*/  IMAD.MOV.U32 R29, RZ, RZ, R27 ;  /* 0x000000ffff1d7224 */ /* 0x000fe400078e001b */
[----:B----4-:R-:W0:Y:S04]  /*4af80*/  LDSM.16.MT88.4 R24, [R2+0x4000] ;  /* 0x004000000218783b */ /* 0x010e280000004200 */
[----:B------:R-:W-:Y:S04]  /*4af90*/  STL [R1+0x51cc], R29 ;  /* 0x0051cc1d01007387 */ /* 0x000fe80000100800 */
[----:B------:R-:W-:Y:S01]  /*4afa0*/  STL [R1+0x51c8], R28 ;  /* 0x0051c81c01007387 */ /* 0x000fe20000100800 */
[----:B0-----:R-:W-:-:S03]  /*4afb0*/  IMAD.MOV.U32 R8, RZ, RZ, R26 ;  /* 0x000000ffff087224 */ /* 0x001fc600078e001a */
[----:B------:R0:W-:Y:S01]  /*4afc0*/  STL.64 [R1+0x40], R24 ;  /* 0x0000401801007387 */ /* 0x0001e20000100a00 */
[----:B------:R-:W-:-:S03]  /*4afd0*/  IMAD.MOV.U32 R9, RZ, RZ, R27 ;  /* 0x000000ffff097224 */ /* 0x000fc600078e001b */
[----:B------:R-:W3:Y:S04]  /*4afe0*/  LDL.LU.64 R26, [R1+0x5498] ;  /* 0x00549800011a7983 */ /* 0x000ee80000300a00 */
[----:B0-----:R-:W3:Y:S04]  /*4aff0*/  LDL.LU.64 R24, [R1+0x5490] ;  /* 0x0054900001187983 */ /* 0x001ee80000300a00 */
[----:B------:R-:W-:Y:S04]  /*4b000*/  STL [R1+0x53dc], R9 ;  /* 0x0053dc0901007387 */ /* 0x000fe80000100800 */
[----:B------:R-:W-:Y:S01]  /*4b010*/  STL [R1+0x53d8], R8 ;  /* 0x0053d80801007387 */ /* 0x000fe20000100800 */
[C---:B---3--:R-:W-:Y:S11]  /*4b020*/  HMMA.16816.F32 R12, R24.reuse, R6, R12 ;  /* 0x00000006180c723c */ /* 0x048ff6000000180c */
        /* <DEDUP_REMOVED lines=12> */
[----:B------:R-:W3:Y:S01]  /*4b0f0*/  LDL.LU.64 R12, [R1+0x5470] ;  /* 0x00547000010c7983 */ /* 0x000ee20000300a00 */
[----:B--2---:R-:W-:Y:S03]  /*4b100*/  HMMA.16816.F32 R20, R24, R14, R20 ;  /* 0x0000000e1814723c */ /* 0x004fe60000001814 */
[----:B------:R-:W-:Y:S04]  /*4b110*/  STL.64 [R1+0x5438], R14 ;  /* 0x0054380e01007387 */ /* 0x000fe80000100a00 */
[----:B---3--:R0:W-:Y:S11]  /*4b120*/  STL.64 [R1+0x5430], R12 ;  /* 0x0054300c01007387 */ /* 0x0081f60000100a00 */
[----:B------:R-:W-:Y:S05]  /*4b130*/  @!UPT UIADD3 URZ, URZ, URZ, URZ ;  /* 0x0000003f3f3ff290 */ /* 0x000fea000fffe03f */
[----:B------:R-:W-:Y:S04]  /*4b140*/  STL.64 [R1+0x4c0], R20 ;  /* 0x0004c01401007387 */ /* 0x000fe80000100a00 */
[----:B------:R-:W-:Y:S04]  /*4b150*/  STL.64 [R1+0x4c8], R22 ;  /* 0x0004c81601007387 */ /* 0x000fe80000100a00 */
[----:B0-----:R-:W2:Y:S04]  /*4b160*/  LDL.LU R12, [R1+0x240] ;  /* 0x00024000010c7983 */ /* 0x001ea80000300800 */
[----:B------:R-:W2:Y:S04]  /*4b170*/  LDL.LU R13, [R1+0x244] ;  /* 0x00024400010d7983 */ /* 0x000ea80000300800 */
[----:B------:R-:W3:Y:S04]  /*4b180*/  LDL.LU R14, [R1+0x248] ;  /* 0x00024800010e7983 */ /* 0x000ee80000300800 */
[----:B------:R-:W3:Y:S04]  /*4b190*/  LDL.LU R15, [R1+0x24c] ;  /* 0x00024c00010f7983 */ /* 0x000ee80000300800 */
[----:B------:R-:W0:Y:S02]  /*4b1a0*/  LDSM.16.MT88.4 R20, [R2+0x4080] ;  /* 0x004080000214783b */ /* 0x000e240000004200 */
[----:B0-----:R-:W-:-:S02]  /*4b1b0*/  IMAD.MOV.U32 R9, RZ, RZ, R22 ;  /* 0x000000ffff097224 */ /* 0x001fc400078e0016 */
[----:B------:R-:W-:Y:S01]  /*4b1c0*/  IMAD.MOV.U32 R8, RZ, RZ, R23 ;  /* 0x000000ffff087224 */ /* 0x000fe200078e0017 */
[----:B---3--:R-:W-:Y:S04]  /*4b1d0*/  STL.64 [R1+0x5448], R14 ;  /* 0x0054480e01007387 */ /* 0x008fe80000100a00 */
[----:B--2---:R0:W-:Y:S04]  /*4b1e0*/  STL.64 [R1+0x5440], R12 ;  /* 0x0054400c01007387 */ /* 0x0041e80000100a00 */
[----:B0-----:R-:W2:Y:S04]  /*4b1f0*/  LDL.LU R12, [R1+0x250] ;  /* 0x00025000010c7983 */ /* 0x001ea80000300800 */
[----:B------:R-:W2:Y:S04]  /*4b200*/  LDL.LU R13, [R1+0x254] ;  /* 0x00025400010d7983 */ /* 0x000ea80000300800 */
[----:B------:R-:W2:Y:S04]  /*4b210*/  LDL.LU R14, [R1+0x258] ;  /* 0x00025800010e7983 */ /* 0x000ea80000300800 */
[----:B------:R-:W2:Y:S04]  /*4b220*/  LDL.LU R15, [R1+0x25c] ;  /* 0x00025c00010f7983 */ /* 0x000ea80000300800 */
[----:B------:R0:W-:Y:S04]  /*4b230*/  STL.64 [R1+0x30], R20 ;  /* 0x0000301401007387 */ /* 0x0001e80000100a00 */
[----:B------:R-:W3:Y:S04]  /*4b240*/  LDL.LU.64 R22, [R1+0x5468] ;  /* 0x0054680001167983 */ /* 0x000ee80000300a00 */
[----:B0-----:R-:W3:Y:S04]  /*4b250*/  LDL.LU.64 R20, [R1+0x5460] ;  /* 0x0054600001147983 */ /* 0x001ee80000300a00 */
[----:B------:R-:W-:Y:S04]  /*4b260*/  STL.64 [R1+0x5428], R18 ;  /* 0x0054281201007387 */ /* 0x000fe80000100a00 */
[----:B------:R0:W-:Y:S01]  /*4b270*/  STL.64 [R1+0x5420], R16 ;  /* 0x0054201001007387 */ /* 0x0001e20000100a00 */
[----:B---3--:R-:W-:Y:S11]  /*4b280*/  HMMA.16816.F32 R20, R24, R18, R20 ;  /* 0x000000121814723c */ /* 0x008ff60000001814 */
[----:B------:R-:W-:Y:S11]  /*4b290*/  @!UPT UIADD3 URZ, URZ, URZ, URZ ;  /* 0x0000003f3f3ff290 */ /* 0x000ff6000fffe03f */
[----:B------:R-:W-:Y:S01]  /*4b2a0*/  @!UPT UIADD3 URZ, URZ, URZ, URZ ;  /* 0x0000003f3f3ff290 */ /* 0x000fe2000fffe03f */
[----:B------:R-:W-:Y:S04]  /*4b2b0*/  STL.64 [R1+0x2f0], R20 ;  /* 0x0002f01401007387 */ /* 0x000fe80000100a00 */
[----:B------:R-:W-:Y:S04]  /*4b2c0*/  STL.64 [R1+0x2f8], R22 ;  /* 0x0002f81601007387 */ /* 0x000fe80000100a00 */
[----:B------:R-:W1:Y:S01]  /*4b2d0*/  LDSM.16.MT88.4 R20, [R2+0x4100] ;  /* 0x004100000214783b */ /* 0x000e620000004200 */
[----:B------:R-:W-:Y:S02]  /*4b2e0*/  IMAD.MOV.U32 R26, RZ, RZ, R3 ;  /* 0x000000ffff1a7224 */ /* 0x000fe400078e0003 */
[----:B------:R-:W-:Y:S01]  /*4b2f0*/  IMAD.MOV.U32 R27, RZ, RZ, R0 ;  /* 0x000000ffff1b7224 */ /* 0x000fe200078e0000 */
[----:B0-----:R-:W3:Y:S01]  /*4b300*/  LDL.LU R16, [R1+0x230] ;  /* 0x0002300001107983 */ /* 0x001ee20000300800 */
[----:B------:R-:W-:-:S02]  /*4b310*/  IMAD.MOV.U32 R24, RZ, RZ, R5 ;  /* 0x000000ffff187224 */ /* 0x000fc400078e0005 */
[----:B------:R-:W-:Y:S01]  /*4b320*/  IMAD.MOV.U32 R25, RZ, RZ, R4 ;  /* 0x000000ffff197224 */ /* 0x000fe200078e0004 */
[----:B------:R-:W3:Y:S04]  /*4b330*/  LDL.LU R17, [R1+0x234] ;  /* 0x0002340001117983 */ /* 0x000ee80000300800 */
[----:B------:R-:W3:Y:S04]  /*4b340*/  LDL.LU R18, [R1+0x238] ;  /* 0x0002380001127983 */ /* 0x000ee80000300800 */
[----:B------:R-:W3:Y:S04]  /*4b350*/  LDL.LU R19, [R1+0x23c] ;  /* 0x00023c0001137983 */ /* 0x000ee80000300800 */
[----:B------:R-:W-:Y:S04]  /*4b360*/  STL.64 [R1+0x5418], R26 ;  /* 0x0054181a01007387 */ /* 0x000fe80000100a00 */
[----:B------:R0:W-:Y:S04]  /*4b370*/  STL.64 [R1+0x5410], R24 ;  /* 0x0054101801007387 */ /* 0x0001e80000100a00 */
[----:B0-----:R-:W4:Y:S04]  /*4b380*/  LDL.LU R24, [R1+0x100] ;  /* 0x0001000001187983 */ /* 0x001f280000300800 */
[----:B------:R-:W4:Y:S01]  /*4b390*/  LDL.LU R25, [R1+0x104] ;  /* 0x0001040001197983 */ /* 0x000f220000300800 */
[----:B-1----:R-:W-:-:S02]  /*4b3a0*/  IMAD.MOV.U32 R3, RZ, RZ, R22 ;  /* 0x000000ffff037224 */ /* 0x002fc400078e0016 */
[----:B------:R-:W-:Y:S01]  /*4b3b0*/  IMAD.MOV.U32 R0, RZ, RZ, R23 ;  /* 0x000000ffff007224 */ /* 0x000fe200078e0017 */
[----:B------:R-:W4:Y:S01]  /*4b3c0*/  LDL.LU R26, [R1+0x108] ;  /* 0x00010800011a7983 */ /* 0x000f220000300800 */
[----:B------:R-:W-:Y:S02]  /*4b3d0*/  IMAD.MOV.U32 R5, RZ, RZ, R20 ;  /* 0x000000ffff057224 */ /* 0x000fe400078e0014 */
[----:B------:R-:W-:Y:S01]  /*4b3e0*/  IMAD.MOV.U32 R4, RZ, RZ, R21 ;  /* 0x000000ffff047224 */ /* 0x000fe200078e0015 */
[----:B------:R-:W4:Y:S04]  /*4b3f0*/  LDL.LU R27, [R1+0x10c] ;  /* 0x00010c00011b7983 */ /* 0x000f280000300800 */
[----:B------:R-:W2:Y:S04]  /*4b400*/  LDL.LU.64 R22, [R1+0x5458] ;  /* 0x0054580001167983 */ /* 0x000ea80000300a00 */
[----:B------:R-:W2:Y:S04]  /*4b410*/  LDL.LU.64 R20, [R1+0x5450] ;  /* 0x0054500001147983 */ /* 0x000ea80000300a00 */
        /* <DEDUP_REMOVED lines=14> */
[----:B0-----:R-:W3:Y:S04]  /*4b500*/  LDL.LU.64 R14, [R1+0x5438] ;  /* 0x00543800010e7983 */ /* 0x001ee80000300a00 */
[----:B------:R-:W2:Y:S04]  /*4b510*/  LDL.LU.64 R12, [R1+0x5430] ;  /* 0x00543000010c7983 */ /* 0x000ea80000300a00 */
[----:B------:R-:W-:Y:S04]  /*4b520*/  STL.64 [R1+0x5408], R10 ;  /* 0x0054080a01007387 */ /* 0x000fe80000100a00 */
[----:B------:R0:W-:Y:S04]  /*4b530*/  STL.64 [R1+0x5400], R8 ;  /* 0x0054000801007387 */ /* 0x0001e80000100a00 */
[----:B0-----:R-:W2:Y:S04]  /*4b540*/  LDL.LU R8, [R1+0x220] ;  /* 0x0002200001087983 */ /* 0x001ea80000300800 */
[----:B------:R-:W2:Y:S04]  /*4b550*/  LDL.LU R9, [R1+0x224] ;  /* 0x0002240001097983 */ /* 0x000ea80000300800 */
[----:B------:R-:W2:Y:S04]  /*4b560*/  LDL.LU R10, [R1+0x228] ;  /* 0x00022800010a7983 */ /* 0x000ea80000300800 */
[----:B------:R-:W2:Y:S01]  /*4b570*/  LDL.LU R11, [R1+0x22c] ;  /* 0x00022c00010b7983 */ /* 0x000ea20000300800 */
[C---:B---3--:R-:W-:Y:S11]  /*4b580*/  HMMA.16816.F32 R16, R20.reuse, R14, R16 ;  /* 0x0000000e1410723c */ /* 0x048ff60000001810 */
[----:B------:R-:W-:Y:S11]  /*4b590*/  @!UPT UIADD3 URZ, URZ, URZ, URZ ;  /* 0x0000003f3f3ff290 */ /* 0x000ff6000fffe03f */
[----:B------:R-:W-:Y:S01]  /*4b5a0*/  @!UPT UIADD3 URZ, URZ, URZ, URZ ;  /* 0x0000003f3f3ff290 */ /* 0x000fe2000fffe03f */
[----:B------:R-:W-:Y:S04]  /*4b5b0*/  STL.64 [R1+0x490], R16 ;  /* 0x0004901001007387 */ /* 0x000fe80000100a00 */
[----:B------:R0:W-:Y:S04]  /*4b5c0*/  STL.64 [R1+0x498], R18 ;  /* 0x0004981201007387 */ /* 0x0001e80000100a00 */
[----:B0-----:R-:W4:Y:S04]  /*4b5d0*/  LDL.LU.64 R18, [R1+0x5428] ;  /* 0x0054280001127983 */ /* 0x001f280000300a00 */
[----:B------:R-:W3:Y:S04]  /*4b5e0*/  LDL.LU.64 R16, [R1+0x5420] ;  /* 0x0054200001107983 */ /* 0x000ee80000300a00 */
[----:B------:R-:W-:Y:S04]  /*4b5f0*/  STL.64 [R1+0x53f8], R14 ;  /* 0x0053f80e01007387 */ /* 0x000fe80000100a00 */
[----:B--2---:R0:W-:Y:S04]  /*4b600*/  STL.64 [R1+0x53f0], R12 ;  /* 0x0053f00c01007387 */ /* 0x0041e80000100a00 */
[----:B0-----:R-:W2:Y:S04]  /*4b610*/  LDL.LU R12, [R1+0x210] ;  /* 0x00021000010c7983 */ /* 0x001ea80000300800 */
[----:B------:R-:W2:Y:S04]  /*4b620*/  LDL.LU R13, [R1+0x214] ;  /* 0x00021400010d7983 */ /* 0x000ea80000300800 */
[----:B------:R-:W2:Y:S04]  /*4b630*/  LDL.LU R14, [R1+0x218] ;  /* 0x00021800010e7983 */ /* 0x000ea80000300800 */
[----:B------:R-:W2:Y:S01]  /*4b640*/  LDL.LU R15, [R1+0x21c] ;  /* 0x00021c00010f7983 */ /* 0x000ea20000300800 */
[----:B----4-:R-:W-:Y:S03]  /*4b650*/  HMMA.16816.F32 R20, R20, R18, R24 ;  /* 0x000000121414723c */ /* 0x010fe60000001818 */
[----:B------:R-:W0:Y:S04]  /*4b660*/  LDSM.16.MT88.4 R24, [R2+0x4180] ;  /* 0x004180000218783b */ /* 0x000e280000004200 */
[----:B------:R-:W-:Y:S04]  /*4b670*/  STL.64 [R1+0x53e8], R18 ;  /* 0x0053e81201007387 */ /* 0x000fe80000100a00 */
[----:B---3--:R1:W-:Y:S11]  /*4b680*/  STL.64 [R1+0x53e0], R16 ;  /* 0x0053e01001007387 */ /* 0x0083f60000100a00 */
[----:B------:R-:W-:Y:S01]  /*4b690*/  @!UPT UIADD3 URZ, URZ, URZ, URZ ;  /* 0x0000003f3f3ff290 */ /* 0x000fe2000fffe03f */
[----:B------:R3:W-:Y:S04]  /*4b6a0*/  STL.64 [R1+0x430], R20 ;  /* 0x0004301401007387 */ /* 0x0007e80000100a00 */
[----:B------:R4:W-:Y:S04]  /*4b6b0*/  STL.64 [R1+0x438], R22 ;  /* 0x0004381601007387 */ /* 0x0009e80000100a00 */
[----:B-1----:R-:W2:Y:S04]  /*4b6c0*/  LDL.LU R16, [R1+0x200] ;  /* 0x0002000001107983 */ /* 0x002ea80000300800 */
[----:B------:R-:W2:Y:S04]  /*4b6d0*/  LDL.LU R17, [R1+0x204] ;  /* 0x0002040001117983 */ /* 0x000ea80000300800 */
[----:B------:R-:W2:Y:S04]  /*4b6e0*/  LDL.LU R18, [R1+0x208] ;  /* 0x0002080001127983 */ /* 0x000ea80000300800 */
[----:B------:R-:W2:Y:S01]  /*4b6f0*/  LDL.LU R19, [R1+0x20c] ;  /* 0x00020c0001137983 */ /* 0x000ea20000300800 */
[----:B0-----:R-:W-:-:S03]  /*4b700*/  IMAD.MOV.U32 R29, RZ, RZ, R26 ;  /* 0x000000ffff1d7224 */ /* 0x001fc600078e001a */
[----:B---3--:R-:W3:Y:S01]  /*4b710*/  LDL.LU R20, [R1+0x2e0] ;  /* 0x0002e00001147983 */ /* 0x008ee20000300800 */
[----:B------:R-:W-:-:S03]  /*4b720*/  IMAD.MOV.U32 R28, RZ, RZ, R27 ;  /* 0x000000ffff1c7224 */ /* 0x000fc600078e001b */
[----:B------:R-:W3:Y:S01]  /*4b730*/  LDL.LU R21, [R1+0x2e4] ;  /* 0x0002e40001157983 */ /* 0x000ee20000300800 */
[----:B------:R-:W-:-:S03]  /*4b740*/  IMAD.MOV.U32 R4, RZ, RZ, R24 ;  /* 0x000000ffff047224 */ /* 0x000fc600078e0018 */
[----:B----4-:R-:W3:Y:S01]  /*4b750*/  LDL.LU R22, [R1+0x2e8] ;  /* 0x0002e80001167983 */ /* 0x010ee20000300800 */
[----:B------:R-:W-:-:S03]  /*4b760*/  IMAD.MOV.U32 R5, RZ, RZ, R25 ;  /* 0x000000ffff057224 */ /* 0x000fc600078e0019 */
[----:B------:R-:W3:Y:S04]  /*4b770*/  LDL.LU R23, [R1+0x2ec] ;  /* 0x0002ec0001177983 */ /* 0x000ee80000300800 */
[----:B------:R-:W4:Y:S04]  /*4b780*/  LDL.LU.64 R26, [R1+0x5418] ;  /* 0x00541800011a7983 */ /* 0x000f280000300a00 */
[----:B------:R-:W4:Y:S02]  /*4b790*/  LDL.LU.64 R24, [R1+0x5410] ;  /* 0x0054100001187983 */ /* 0x000f240000300a00 */
[C---:B----4-:R-:W-:Y:S11]  /*4b7a0*/  HMMA.16816.F32 R8, R24.reuse, R6, R8 ;  /* 0x000000061808723c */ /* 0x050ff60000001808 */
[----:B------:R-:W-:Y:S11]  /*4b7b0*/  @!UPT UIADD3 URZ, URZ, URZ, URZ ;  /* 0x0000003f3f3ff290 */ /* 0x000ff6000fffe03f */
[----:B------:R-:W-:Y:S01]  /*4b7c0*/  @!UPT UIADD3 URZ, URZ, URZ, URZ ;  /* 0x0000003f3f3ff290 */ /* 0x000fe2000fffe03f */
[----:B------:R-:W-:Y:S04]  /*4b7d0*/  STL.64 [R1+0x480], R8 ;  /* 0x0004800801007387 */ /* 0x000fe80000100a00 */
[----:B------:R0:W-:Y:S04]  /*4b7e0*/  STL.64 [R1+0x488], R10 ;  /* 0x0004880a01007387 */ /* 0x0001e80000100a00 */
[----:B0-----:R-:W2:Y:S04]  /*4b7f0*/  LDL.LU.64 R10, [R1+0x5408] ;  /* 0x00540800010a7983 */ /* 0x001ea80000300a00 */
[----:B------:R-:W4:Y:S01]  /*4b800*/  LDL.LU.64 R8, [R1+0x5400] ;  /* 0x0054000001087983 */ /* 0x000f220000300a00 */
[C---:B--2---:R-:W-:Y:S11]  /*4b810*/  HMMA.16816.F32 R12, R24.reuse, R10, R12 ;  /* 0x0000000a180c723c */ /* 0x044ff6000000180c */
[----:B------:R-:W-:Y:S11]  /*4b820*/  @!UPT UIADD3 URZ, URZ, URZ, URZ ;  /* 0x0000003f3f3ff290 */ /* 0x000ff6000fffe03f */
[----:B------:R-:W-:Y:S01]  /*4b830*/  @!UPT UIADD3 URZ, URZ, URZ, URZ ;  /* 0x0000003f3f3ff290 */ /* 0x000fe2000fffe03f */
[----:B------:R-:W-:Y:S04]  /*4b840*/  STL.64 [R1+0x470], R12 ;  /* 0x0004700c01007387 */ /* 0x000fe80000100a00 */
[----:B------:R0:W-:Y:S04]  /*4b850*/  STL.64 [R1+0x478], R14 ;  /* 0x0004780e01007387 */ /* 0x0001e80000100a00 */
[----:B0-----:R-:W2:Y:S04]  /*4b860*/  LDL.LU.64 R14, [R1+0x53f8] ;  /* 0x0053f800010e7983 */ /* 0x001ea80000300a00 */
[----:B------:R-:W3:Y:S01]  /*4b870*/  LDL.LU.64 R12, [R1+0x53f0] ;  /* 0x0053f000010c7983 */ /* 0x000ee20000300a00 */
        /* <DEDUP_REMOVED lines=8> */
[----:B---3--:R0:W-:Y:S04]  /*4b900*/  STL.64 [R1+0x53c0], R12 ;  /* 0x0053c00c01007387 */ /* 0x0081e80000100a00 */
[----:B0-----:R-:W2:Y:S04]  /*4b910*/  LDL.LU R12, [R1+0xf0] ;  /* 0x0000f000010c7983 */ /* 0x001ea80000300800 */
[----:B------:R-:W2:Y:S04]  /*4b920*/  LDL.LU R13, [R1+0xf4] ;  /* 0x0000f400010d7983 */ /* 0x000ea80000300800 */
[----:B------:R-:W2:Y:S04]  /*4b930*/  LDL.LU R14, [R1+0xf8] ;  /* 0x0000f800010e7983 */ /* 0x000ea80000300800 */
[----:B------:R-:W2:Y:S02]  /*4b940*/  LDL.LU R15, [R1+0xfc] ;  /* 0x0000fc00010f7983 */ /* 0x000ea40000300800 */
[----:B--2---:R-:W-:Y:S02]  /*4b950*/  HMMA.16816.F32 R12, R24, R18, R12 ;  /* 0x00000012180c723c */ /* 0x004fe4000000180c */
[----:B------:R-:W0:Y:S04]  /*4b960*/  LDSM.16.MT88.4 R24, [R2+0x4200] ;  /* 0x004200000218783b */ /* 0x000e280000004200 */
[----:B------:R-:W-:Y:S04]  /*4b970*/  STL.64 [R1+0x53b8], R18 ;  /* 0x0053b81201007387 */ /* 0x000fe80000100a00 */
[----:B------:R-:W-:Y:S11]  /*4b980*/  STL.64 [R1+0x53b0], R16 ;  /* 0x0053b01001007387 */ /* 0x000ff60000100a00 */
[----:B------:R-:W-:Y:S02]  /*4b990*/  @!UPT UIADD3 URZ, URZ, URZ, URZ ;  /* 0x0000003f3f3ff290 */ /* 0x000fe4000fffe03f */
[----:B------:R-:W-:Y:S04]  /*4b9a0*/  STL.64 [R1+0x420], R12 ;  /* 0x0004200c01007387 */ /* 0x000fe80000100a00 */
[----:B------:R-:W-:Y:S04]  /*4b9b0*/  STL.64 [R1+0x428], R14 ;  /* 0x0004280e01007387 */ /* 0x000fe80000100a00 */
[----:B0-----:R-:W-:Y:S04]  /*4b9c0*/  STL.64 [R1+0x52d0], R26 ;  /* 0x0052d01a01007387 */ /* 0x001fe80000100a00 */
[----:B------:R0:W-:Y:S04]  /*4b9d0*/  STL.64 [R1+0x52c8], R24 ;  /* 0x0052c81801007387 */ /* 0x0001e80000100a00 */
[----:B0-----:R-:W2:Y:S04]  /*4b9e0*/  LDL.LU R24, [R1+0x30] ;  /* 0x0000300001187983 */ /* 0x001ea80000300800 */
[----:B------:R-:W2:Y:S01]  /*4b9f0*/  LDL.LU R25, [R1+0x34] ;  /* 0x0000340001197983 */ /* 0x000ea20000300800 */
[----:B----4-:R-:W-:-:S02]  /*4ba00*/  IMAD.MOV.U32 R26, RZ, RZ, R9 ;  /* 0x000000ffff1a7224 */ /* 0x010fc400078e0009 */
[----:B------:R-:W-:Y:S01]  /*4ba10*/  IMAD.MOV.U32 R27, RZ, RZ, R8 ;  /* 0x000000ffff1b7224 */ /* 0x000fe200078e0008 */
[----:B------:R-:W3:Y:S04]  /*4ba20*/  LDL.LU R9, [R1+0x53dc] ;  /* 0x0053dc0001097983 */ /* 0x000ee80000300800 */
[----:B------:R-:W4:Y:S04]  /*4ba30*/  LDL.LU R8, [R1+0x53d8] ;  /* 0x0053d80001087983 */ /* 0x000f280000300800 */
[----:B------:R-:W3:Y:S04]  /*4ba40*/  LDL.LU R16, [R1+0x330] ;  /* 0x0003300001107983 */ /* 0x000ee80000300800 */
[----:B------:R-:W3:Y:S04]  /*4ba50*/  LDL.LU R17, [R1+0x334] ;  /* 0x0003340001117983 */ /* 0x000ee80000300800 */
[----:B------:R-:W3:Y:S04]  /*4ba60*/  LDL.LU R18, [R1+0x338] ;  /* 0x0003380001127983 */ /* 0x000ee80000300800 */
[----:B------:R-:W3:Y:S04]  /*4ba70*/  LDL.LU R19, [R1+0x33c] ;  /* 0x00033c0001137983 */ /* 0x000ee80000300800 */
[----:B------:R-:W3:Y:S04]  /*4ba80*/  LDL.LU R12, [R1+0x340] ;  /* 0x00034000010c7983 */ /* 0x000ee80000300800 */
[----:B------:R-:W3:Y:S04]  /*4ba90*/  LDL.LU R13, [R1+0x344] ;  /* 0x00034400010d7983 */ /* 0x000ee80000300800 */
[----:B------:R-:W3:Y:S04]  /*4baa0*/  LDL.LU R14, [R1+0x348] ;  /* 0x00034800010e7983 */ /* 0x000ee80000300800 */
[----:B------:R-:W3:Y:S04]  /*4bab0*/  LDL.LU R15, [R1+0x34c] ;  /* 0x00034c00010f7983 */ /* 0x000ee80000300800 */
[----:B------:R-:W-:Y:S04]  /*4bac0*/  STL.64 [R1+0x5398], R26 ;  /* 0x0053981a01007387 */ /* 0x000fe80000100a00 */
[----:B--2---:R0:W-:Y:S04]  /*4bad0*/  STL.64 [R1+0x5390], R24 ;  /* 0x0053901801007387 */ /* 0x0041e80000100a00 */
[----:B0-----:R-:W2:Y:S04]  /*4bae0*/  LDL.LU R24, [R1+0x40] ;  /* 0x0000400001187983 */ /* 0x001ea80000300800 */
[----:B------:R-:W2:Y:S01]  /*4baf0*/  LDL.LU R25, [R1+0x44] ;  /* 0x0000440001197983 */ /* 0x000ea20000300800 */
[----:B----4-:R-:W-:-:S02]  /*4bb00*/  IMAD.MOV.U32 R26, RZ, RZ, R8 ;  /* 0x000000ffff1a7224 */ /* 0x010fc400078e0008 */
[----:B---3--:R-:W-:Y:S01]  /*4bb10*/  IMAD.MOV.U32 R27, RZ, RZ, R9 ;  /* 0x000000ffff1b7224 */ /* 0x008fe200078e0009 */
[----:B------:R-:W3:Y:S04]  /*4bb20*/  LDL.LU R8, [R1+0x53d4] ;  /* 0x0053d40001087983 */ /* 0x000ee80000300800 */
[----:B------:R-:W3:Y:S04]  /*4bb30*/  LDL.LU R9, [R1+0x53d0] ;  /* 0x0053d00001097983 */ /* 0x000ee80000300800 */
[----:B------:R-:W-:Y:S04]  /*4bb40*/  STL.64 [R1+0x53a8], R6 ;  /* 0x0053a80601007387 */ /* 0x000fe80000100a00 */
[----:B------:R0:W-:Y:S01]  /*4bb50*/  STL.64 [R1+0x53a0], R4 ;  /* 0x0053a00401007387 */ /* 0x0001e20000100a00 */
[C---:B--2---:R-:W-:Y:S11]  /*4bb60*/  HMMA.16816.F32 R20, R24.reuse, R6, R20 ;  /* 0x000000061814723c */ /* 0x044ff60000001814 */
[----:B------:R-:W-:Y:S11]  /*4bb70*/  @!UPT UIADD3 URZ, URZ, URZ, URZ ;  /* 0x0000003f3f3ff290 */ /* 0x000ff6000fffe03f */
[----:B------:R-:W-:Y:S01]  /*4bb80*/  @!UPT UIADD3 URZ, URZ, URZ, URZ ;  /* 0x0000003f3f3ff290 */ /* 0x000fe2000fffe03f */
        /* <DEDUP_REMOVED lines=10> */
[----:B------:R-:W4:Y:S04]  /*4bc30*/  LDL.LU R21, [R1+0x1b4] ;  /* 0x0001b40001157983 */ /* 0x000f280000300800 */
[----:B------:R-:W2:Y:S04]  /*4bc40*/  LDL.LU R22, [R1+0x1b8] ;  /* 0x0001b80001167983 */ /* 0x000ea80000300800 */
[----:B------:R-:W2:Y:S01]  /*4bc50*/  LDL.LU R23, [R1+0x1bc] ;  /* 0x0001bc0001177983 */ /* 0x000ea20000300800 */
[C---:B------:R-:W-:Y:S03]  /*4bc60*/  HMMA.16816.F32 R12, R24.reuse, R10, R12 ;  /* 0x0000000a180c723c */ /* 0x040fe6000000180c */
[----:B--2---:R-:W-:Y:S04]  /*4bc70*/  STL.64 [R1+0x5378], R22 ;  /* 0x0053781601007387 */ /* 0x004fe80000100a00 */
[----:B----4-:R0:W-:Y:S04]  /*4bc80*/  STL.64 [R1+0x5370], R20 ;  /* 0x0053701401007387 */ /* 0x0101e80000100a00 */
[----:B0-----:R-:W2:Y:S04]  /*4bc90*/  LDL.LU R20, [R1+0x2b0] ;  /* 0x0002b00001147983 */ /* 0x001ea80000300800 */
[----:B------:R-:W2:Y:S04]  /*4bca0*/  LDL.LU R21, [R1+0x2b4] ;  /* 0x0002b40001157983 */ /* 0x000ea80000300800 */
[----:B------:R-:W4:Y:S04]  /*4bcb0*/  LDL.LU R22, [R1+0x2b8] ;  /* 0x0002b80001167983 */ /* 0x000f280000300800 */
[----:B------:R-:W4:Y:S04]  /*4bcc0*/  LDL.LU R23, [R1+0x2bc] ;  /* 0x0002bc0001177983 */ /* 0x000f280000300800 */
[----:B----4-:R-:W-:Y:S04]  /*4bcd0*/  STL.64 [R1+0x5388], R22 ;  /* 0x0053881601007387 */ /* 0x010fe80000100a00 */
[----:B--2---:R0:W-:Y:S04]  /*4bce0*/  STL.64 [R1+0x5380], R20 ;  /* 0x0053801401007387 */ /* 0x0041e80000100a00 */
[----:B0-----:R-:W2:Y:S04]  /*4bcf0*/  LDL.LU R20, [R1+0x2c0] ;  /* 0x0002c00001147983 */ /* 0x001ea80000300800 */
[----:B------:R-:W2:Y:S04]  /*4bd00*/  LDL.LU R21, [R1+0x2c4] ;  /* 0x0002c40001157983 */ /* 0x000ea80000300800 */
[----:B------:R-:W2:Y:S04]  /*4bd10*/  LDL.LU R22, [R1+0x2c8] ;  /* 0x0002c80001167983 */ /* 0x000ea80000300800 */
[----:B------:R-:W2:Y:S04]  /*4bd20*/  LDL.LU R23, [R1+0x2cc] ;  /* 0x0002cc0001177983 */ /* 0x000ea80000300800 */
[----:B------:R-:W-:Y:S04]  /*4bd30*/  STL.64 [R1+0x650], R12 ;  /* 0x0006500c01007387 */ /* 0x000fe80000100a00 */
[----:B------:R0:W-:Y:S04]  /*4bd40*/  STL.64 [R1+0x658], R14 ;  /* 0x0006580e01007387 */ /* 0x0001e80000100a00 */
[----:B0-----:R-:W4:Y:S04]  /*4bd50*/  LDL.LU.64 R14, [R1+0x53c8] ;  /* 0x0053c800010e7983 */ /* 0x001f280000300a00 */
[----:B------:R-:W2:Y:S01]  /*4bd60*/  LDL.LU.64 R12, [R1+0x53c0] ;  /* 0x0053c000010c7983 */ /* 0x000ea20000300a00 */
[C---:B----4-:R-:W-:Y:S11]  /*4bd70*/  HMMA.16816.F32 R16, R24.reuse, R14, R16 ;  /* 0x0000000e1810723c */ /* 0x050ff60000001810 */
[----:B------:R-:W-:Y:S11]  /*4bd80*/  @!UPT UIADD3 URZ, URZ, URZ, URZ ;  /* 0x0000003f3f3ff290 */ /* 0x000ff6000fffe03f */
[----:B------:R-:W-:Y:S01]  /*4bd90*/  @!UPT UIADD3 URZ, URZ, URZ, URZ ;  /* 0x0000003f3f3ff290 */ /* 0x000fe2000fffe03f */
[----:B------:R-:W-:Y:S04]  /*4bda0*/  STL.64 [R1+0x640], R16 ;  /* 0x0006401001007387 */ /* 0x000fe80000100a00 */
[----:B------:R0:W-:Y:S04]  /*4bdb0*/  STL.64 [R1+0x648], R18 ;  /* 0x0006481201007387 */ /* 0x0001e80000100a00 */
[----:B0-----:R-:W4:Y:S04]  /*4bdc0*/  LDL.LU.64 R18, [R1+0x53b8] ;  /* 0x0053b80001127983 */ /* 0x001f280000300a00 */
[----:B------:R-:W2:Y:S01]  /*4bdd0*/  LDL.LU.64 R16, [R1+0x53b0] ;  /* 0x0053b00001107983 */ /* 0x000ea20000300a00 */
[----:B----4-:R-:W-:Y:S03]  /*4bde0*/  HMMA.16816.F32 R24, R24, R18, R4 ;  /* 0x000000121818723c */ /* 0x010fe60000001804 */
[----:B------:R-:W2:Y:S04]  /*4bdf0*/  LDL.LU.64 R6, [R1+0x53a8] ;  /* 0x0053a80001067983 */ /* 0x000ea80000300a00 */
[----:B------:R-:W4:Y:S11]  /*4be00*/  LDL.LU.64 R4, [R1+0x53a0] ;  /* 0x0053a00001047983 */ /* 0x000f360000300a00 */
[----:B------:R-:W-:Y:S05]  /*4be10*/  @!UPT UIADD3 URZ, URZ, URZ, URZ ;  /* 0x0000003f3f3ff290 */ /* 0x000fea000fffe03f */
        /* <DEDUP_REMOVED lines=20> */
[----:B0-----:R-:W3:Y:S04]  /*4bf60*/  LDL.LU R8, [R1+0x2a0] ;  /* 0x0002a00001087983 */ /* 0x001ee80000300800 */
[----:B------:R-:W3:Y:S04]  /*4bf70*/  LDL.LU R9, [R1+0x2a4] ;  /* 0x0002a40001097983 */ /* 0x000ee80000300800 */
[----:B------:R-:W3:Y:S04]  /*4bf80*/  LDL.LU R10, [R1+0x2a8] ;  /* 0x0002a800010a7983 */ /* 0x000ee80000300800 */
[----:B------:R-:W3:Y:S04]  /*4bf90*/  LDL.LU R11, [R1+0x2ac] ;  /* 0x0002ac00010b7983 */ /* 0x000ee80000300800 */
[----:B------:R-:W-:Y:S04]  /*4bfa0*/  STL.64 [R1+0x5350], R14 ;  /* 0x0053500e01007387 */ /* 0x000fe80000100a00 */
[----:B------:R-:W-:Y:S01]  /*4bfb0*/  STL.64 [R1+0x5348], R12 ;  /* 0x0053480c01007387 */ /* 0x000fe20000100a00 */
[C---:B---3--:R-:W-:Y:S11]  /*4bfc0*/  HMMA.16816.F32 R8, R24.reuse, R14, R8 ;  /* 0x0000000e1808723c */ /* 0x048ff60000001808 */
[----:B------:R-:W-:Y:S11]  /*4bfd0*/  @!UPT UIADD3 URZ, URZ, URZ, URZ ;  /* 0x0000003f3f3ff290 */ /* 0x000ff6000fffe03f */
[----:B------:R-:W-:Y:S01]  /*4bfe0*/  @!UPT UIADD3 URZ, URZ, URZ, URZ ;  /* 0x0000003f3f3ff290 */ /* 0x000fe2000fffe03f */
[----:B------:R-:W-:Y:S04]  /*4bff0*/  STL.64 [R1+0x620], R8 ;  /* 0x0006200801007387 */ /* 0x000fe80000100a00 */
[----:B------:R2:W-:Y:S02]  /*4c000*/  STL.64 [R1+0x628], R10 ;  /* 0x0006280a01007387 */ /* 0x0005e40000100a00 */
[----:B--2---:R-:W-:Y:S02]  /*4c010*/  HMMA.16816.F32 R8, R24, R18, R20 ;  /* 0x000000121808723c */ /* 0x004fe40000001814 */
[----:B------:R-:W-:Y:S04]  /*4c020*/  STL.64 [R1+0x5340], R18 ;  /* 0x0053401201007387 */ /* 0x000fe80000100a00 */
[----:B------:R-:W-:Y:S01]  /*4c030*/  STL.64 [R1+0x5338], R16 ;  /* 0x0053381001007387 */ /* 0x000fe20000100a00 */
[----:B------:R-:W-:-:S02]  /*4c040*/  IMAD.MOV.U32 R26, RZ, RZ, R29 ;  /* 0x000000ffff1a7224 */ /* 0x000fc400078e001d */
[----:B------:R-:W-:Y:S02]  /*4c050*/  IMAD.MOV.U32 R27, RZ, RZ, R28 ;  /* 0x000000ffff1b7224 */ /* 0x000fe400078e001c */
[----:B----4-:R-:W-:Y:S02]  /*4c060*/  IMAD.MOV.U32 R24, RZ, RZ, R4 ;  /* 0x000000ffff187224 */ /* 0x010fe400078e0004 */
[----:B------:R-:W-:-:S10]  /*4c070*/  IMAD.MOV.U32 R25, RZ, RZ, R5 ;  /* 0x000000ffff197224 */ /* 0x000fd400078e0005 */
[----:B------:R-:W-:Y:S04]  /*4c080*/  STL.64 [R1+0x5c0], R8 ;  /* 0x0005c00801007387 */ /* 0x000fe80000100a00 */
[----:B------:R-:W-:Y:S04]  /*4c090*/  STL.64 [R1+0x5c8], R10 ;  /* 0x0005c80a01007387 */ /* 0x000fe80000100a00 */
[----:B------:R-:W2:Y:S04]  /*4c0a0*/  LDL.LU R4, [R1+0x536c] ;  /* 0x00536c0001047983 */ /* 0x000ea80000300800 */
[----:B------:R-:W3:Y:S04]  /*4c0b0*/  LDL.LU R5, [R1+0x5368] ;  /* 0x0053680001057983 */ /* 0x000ee80000300800 */
[----:B------:R-:W-:Y:S04]  /*4c0c0*/  STL.64 [R1+0x5320], R26 ;  /* 0x0053201a01007387 */ /* 0x000fe80000100a00 */
[----:B------:R-:W-:Y:S04]  /*4c0d0*/  STL.64 [R1+0x5318], R24 ;  /* 0x0053181801007387 */ /* 0x000fe80000100a00 */
[----:B------:R-:W4:Y:S04]  /*4c0e0*/  LDL.LU R20, [R1+0x360] ;  /* 0x0003600001147983 */ /* 0x000f280000300800 */
[----:B------:R-:W4:Y:S04]  /*4c0f0*/  LDL.LU R21, [R1+0x364] ;  /* 0x0003640001157983 */ /* 0x000f280000300800 */
[----:B------:R-:W2:Y:S04]  /*4c100*/  LDL.LU R22, [R1+0x368] ;  /* 0x0003680001167983 */ /* 0x000ea80000300800 */
[----:B------:R-:W2:Y:S04]  /*4c110*/  LDL.LU R23, [R1+0x36c] ;  /* 0x00036c0001177983 */ /* 0x000ea80000300800 */
        /* <DEDUP_REMOVED lines=24> */
[----:B------:R-:W2:Y:S04]  /*4c2a0*/  LDL.LU R8, [R1+0x180] ;  /* 0x0001800001087983 */ /* 0x000ea80000300800 */
        /* <DEDUP_REMOVED lines=22> */
[----:B------:R-:W4:Y:S01]  /*4c410*/  LDL.LU R23, [R1+0x27c] ;  /* 0x00027c0001177983 */ /* 0x000f220000300800 */
[----:B---3--:R-:W-:-:S02]  /*4c420*/  IMAD.MOV.U32 R24, RZ, RZ, R5 ;  /* 0x000000ffff187224 */ /* 0x008fc400078e0005 */
[----:B------:R-:W-:Y:S02]  /*4c430*/  IMAD.MOV.U32 R25, RZ, RZ, R4 ;  /* 0x000000ffff197224 */ /* 0x000fe400078e0004 */
[----:B------:R-:W-:Y:S02]  /*4c440*/  IMAD.MOV.U32 R26, RZ, RZ, R3 ;  /* 0x000000ffff1a7224 */ /* 0x000fe400078e0003 */
[----:B------:R-:W-:Y:S01]  /*4c450*/  IMAD.MOV.U32 R27, RZ, RZ, R0 ;  /* 0x000000ffff1b7224 */ /* 0x000fe200078e0000 */
[----:B----4-:R-:W-:Y:S04]  /*4c460*/  STL.64 [R1+0x5310], R22 ;  /* 0x0053101601007387 */ /* 0x010fe80000100a00 */
[----:B--2---:R0:W-:Y:S04]  /*4c470*/  STL.64 [R1+0x5308], R20 ;  /* 0x0053081401007387 */ /* 0x0041e80000100a00 */
[----:B0-----:R-:W2:Y:S04]  /*4c480*/  LDL.LU R20, [R1+0x160] ;  /* 0x0001600001147983 */ /* 0x001ea80000300800 */
[----:B------:R-:W2:Y:S04]  /*4c490*/  LDL.LU R21, [R1+0x164] ;  /* 0x0001640001157983 */ /* 0x000ea80000300800 */
[----:B------:R-:W3:Y:S04]  /*4c4a0*/  LDL.LU R22, [R1+0x168] ;  /* 0x0001680001167983 */ /* 0x000ee80000300800 */
[----:B------:R-:W3:Y:S01]  /*4c4b0*/  LDL.LU R23, [R1+0x16c] ;  /* 0x00016c0001177983 */ /* 0x000ee20000300800 */
[----:B------:R-:W-:Y:S03]  /*4c4c0*/  HMMA.16816.F32 R8, R24, R6, R8 ;  /* 0x000000061808723c */ /* 0x000fe60000001808 */
[----:B---3--:R-:W-:Y:S04]  /*4c4d0*/  STL.64 [R1+0x5330], R22 ;  /* 0x0053301601007387 */ /* 0x008fe80000100a00 */
[----:B--2---:R0:W-:Y:S04]  /*4c4e0*/  STL.64 [R1+0x5328], R20 ;  /* 0x0053281401007387 */ /* 0x0041e80000100a00 */
[----:B0-----:R-:W2:Y:S04]  /*4c4f0*/  LDL.LU R20, [R1+0x170] ;  /* 0x0001700001147983 */ /* 0x001ea80000300800 */
[----:B------:R-:W2:Y:S04]  /*4c500*/  LDL.LU R21, [R1+0x174] ;  /* 0x0001740001157983 */ /* 0x000ea80000300800 */
[----:B------:R-:W2:Y:S04]  /*4c510*/  LDL.LU R22, [R1+0x178] ;  /* 0x0001780001167983 */ /* 0x000ea80000300800 */
[----:B------:R-:W2:Y:S04]  /*4c520*/  LDL.LU R23, [R1+0x17c] ;  /* 0x00017c0001177983 */ /* 0x000ea80000300800 */
[----:B------:R-:W-:Y:S04]  /*4c530*/  STL.64 [R1+0x340], R8 ;  /* 0x0003400801007387 */ /* 0x000fe80000100a00 */
[----:B------:R-:W-:Y:S04]  /*4c540*/  STL.64 [R1+0x348], R10 ;  /* 0x0003480a01007387 */ /* 0x000fe80000100a00 */
[----:B------:R-:W0:Y:S02]  /*4c550*/  LDSM.16.MT88.4 R8, [R2+0x4300] ;  /* 0x004300000208783b */ /* 0x000e240000004200 */
[----:B0-----:R-:W-:-:S02]  /*4c560*/  IMAD.MOV.U32 R28, RZ, RZ, R10 ;  /* 0x000000ffff1c7224 */ /* 0x001fc400078e000a */
[----:B------:R0:W-:Y:S01]  /*4c570*/  STL [R1+0x10], R8 ;  /* 0x0000100801007387 */ /* 0x0001e20000100800 */
[----:B------:R-:W-:-:S03]  /*4c580*/  IMAD.MOV.U32 R3, RZ, RZ, R11 ;  /* 0x000000ffff037224 */ /* 0x000fc600078e000b */
[----:B------:R-:W3:Y:S01]  /*4c590*/  LDL.LU.64 R10, [R1+0x5360] ;  /* 0x00536000010a7983 */ /* 0x000ee20000300a00 */
[----:B------:R-:W-:-:S03]  /*4c5a0*/  IMAD.MOV.U32 R29, RZ, RZ, R9 ;  /* 0x000000ffff1d7224 */ /* 0x000fc600078e0009 */
[----:B0-----:R-:W4:Y:S01]  /*4c5b0*/  LDL.LU.64 R8, [R1+0x5358] ;  /* 0x0053580001087983 */ /* 0x001f220000300a00 */
[C---:B---3--:R-:W-:Y:S11]  /*4c5c0*/  HMMA.16816.F32 R12, R24.reuse, R10, R12 ;  /* 0x0000000a180c723c */ /* 0x048ff6000000180c */
[----:B------:R-:W-:Y:S11]  /*4c5d0*/  @!UPT UIADD3 URZ, URZ, URZ, URZ ;  /* 0x0000003f3f3ff290 */ /* 0x000ff6000fffe03f */
[----:B------:R-:W-:Y:S01]  /*4c5e0*/  @!UPT UIADD3 URZ, URZ, URZ, URZ ;  /* 0x0000003f3f3ff290 */ /* 0x000fe2000fffe03f */
[----:B------:R-:W-:Y:S04]  /*4c5f0*/  STL.64 [R1+0x610], R12 ;  /* 0x0006100c01007387 */ /* 0x000fe80000100a00 */
[----:B------:R0:W-:Y:S04]  /*4c600*/  STL.64 [R1+0x618], R14 ;  /* 0x0006180e01007387 */ /* 0x0001e80000100a00 */
[----:B0-----:R-:W3:Y:S04]  /*4c610*/  LDL.LU.64 R14, [R1+0x5350] ;  /* 0x00535000010e7983 */ /* 0x001ee80000300a00 */
[----:B------:R-:W2:Y:S01]  /*4c620*/  LDL.LU.64 R12, [R1+0x5348] ;  /* 0x00534800010c7983 */ /* 0x000ea20000300a00 */
[C---:B---3--:R-:W-:Y:S11]  /*4c630*/  HMMA.16816.F32 R16, R24.reuse, R14, R16 ;  /* 0x0000000e1810723c */ /* 0x048ff60000001810 */
[----:B------:R-:W-:Y:S11]  /*4c640*/  @!UPT UIADD3 URZ, URZ, URZ, URZ ;  /* 0x0000003f3f3ff290 */ /* 0x000ff6000fffe03f */
[----:B------:R-:W-:Y:S01]  /*4c650*/  @!UPT UIADD3 URZ, URZ, URZ, URZ ;  /* 0x0000003f3f3ff290 */ /* 0x000fe2000fffe03f */
[----:B------:R-:W-:Y:S04]  /*4c660*/  STL.64 [R1+0x600], R16 ;  /* 0x0006001001007387 */ /* 0x000fe80000100a00 */
[----:B------:R0:W-:Y:S04]  /*4c670*/  STL.64 [R1+0x608], R18 ;  /* 0x0006081201007387 */ /* 0x0001e80000100a00 */
[----:B0-----:R-:W2:Y:S04]  /*4c680*/  LDL.LU.64 R18, [R1+0x5340] ;  /* 0x0053400001127983 */ /* 0x001ea80000300a00 */
[----:B------:R-:W3:Y:S01]  /*4c690*/  LDL.LU.64 R16, [R1+0x5338] ;  /* 0x0053380001107983 */ /* 0x000ee20000300a00 */
[----:B--2---:R-:W-:Y:S03]  /*4c6a0*/  HMMA.16816.F32 R24, R24, R18, R20 ;  /* 0x000000121818723c */ /* 0x004fe60000001814 */
[----:B------:R-:W2:Y:S04]  /*4c6b0*/  LDL.LU.64 R22, [R1+0x5330] ;  /* 0x0053300001167983 */ /* 0x000ea80000300a00 */
[----:B------:R-:W2:Y:S11]  /*4c6c0*/  LDL.LU.64 R20, [R1+0x5328] ;  /* 0x0053280001147983 */ /* 0x000eb60000300a00 */
        /* <DEDUP_REMOVED lines=9> */
[----:B------:R-:W-:Y:S04]  /*4c760*/  STL.64 [R1+0x2b8], R22 ;  /* 0x0002b81601007387 */ /* 0x000fe80000100a00 */
[----:B------:R-:W0:Y:S04]  /*4c770*/  LDSM.16.MT88.4 R20, [R2+0x4380] ;  /* 0x004380000214783b */ /* 0x000e280000004200 */
[----:B0-----:R-:W-:Y:S04]  /*4c780*/  STL.64 [R1+0x50], R20 ;  /* 0x0000501401007387 */ /* 0x001fe80000100a00 */
[----:B------:R0:W-:Y:S04]  /*4c790*/  STL.64 [R1+0x58], R22 ;  /* 0x0000581601007387 */ /* 0x0001e80000100a00 */
[----:B0-----:R-:W2:Y:S04]  /*4c7a0*/  LDL.LU.64 R22, [R1+0x5310] ;  /* 0x0053100001167983 */ /* 0x001ea80000300a00 */
[----:B------:R-:W2:Y:S04]  /*4c7b0*/  LDL.LU.64 R20, [R1+0x5308] ;  /* 0x0053080001147983 */ /* 0x000ea80000300a00 */
[----:B------:R0:W-:Y:S04]  /*4c7c0*/  STL [R1+0x50c8], R2 ;  /* 0x0050c80201007387 */ /* 0x0001e80000100800 */
[----:B0-----:R-:W3:Y:S01]  /*4c7d0*/  LDL R2, [R1+0x660] ;  /* 0x0006600001027983 */ /* 0x001ee20000100800 */
        /* <DEDUP_REMOVED lines=37> */
[----:B----4-:R0:W-:Y:S04]  /*4ca30*/  STL.64 [R1+0x5278], R8 ;  /* 0x0052780801007387 */ /* 0x0101e80000100a00 */
[----:B0-----:R-:W4:Y:S04]  /*4ca40*/  LDL.LU R8, [R1+0x380] ;  /* 0x0003800001087983 */ /* 0x001f280000300800 */
[----:B------:R-:W4:Y:S04]  /*4ca50*/  LDL.LU R9, [R1+0x384] ;  /* 0x0003840001097983 */ /* 0x000f280000300800 */
[----:B------:R-:W4:Y:S04]  /*4ca60*/  LDL.LU R10, [R1+0x388] ;  /* 0x00038800010a7983 */ /* 0x000f280000300800 */
[----:B------:R-:W4:Y:S01]  /*4ca70*/  LDL.LU R11, [R1+0x38c] ;  /* 0x00038c00010b7983 */ /* 0x000f220000300800 */
        /* <DEDUP_REMOVED lines=9> */
[----:B0-----:R-:W3:Y:S04]  /*4cb10*/  LDL.LU R12, [R1+0x390] ;  /* 0x00039000010c7983 */ /* 0x001ee80000300800 */
[----:B------:R-:W3:Y:S04]  /*4cb20*/  LDL.LU R13, [R1+0x394] ;  /* 0x00039400010d7983 */ /* 0x000ee80000300800 */
[----:B------:R-:W3:Y:S04]  /*4cb30*/  LDL.LU R14, [R1+0x398] ;  /* 0x00039800010e7983 */ /* 0x000ee80000300800 */
[----:B------:R-:W3:Y:S01]  /*4cb40*/  LDL.LU R15, [R1+0x39c] ;  /* 0x00039c00010f7983 */ /* 0x000ee20000300800 */
[----:B--2---:R-:W-:Y:S03]  /*4cb50*/  HMMA.16816.F32 R24, R24, R18, R20 ;  /* 0x000000121818723c */ /* 0x004fe60000001814 */
[----:B------:R-:W4:Y:S04]  /*4cb60*/  LDL.LU.64 R22, [R1+0x5290] ;  /* 0x0052900001167983 */ /* 0x000f280000300a00 */
[----:B------:R-:W4:Y:S11]  /*4cb70*/  LDL.LU.64 R20, [R1+0x5288] ;  /* 0x0052880001147983 */ /* 0x000f360000300a00 */
[----:B------:R-:W-:Y:S05]  /*4cb80*/  @!UPT UIADD3 URZ, URZ, URZ, URZ ;  /* 0x0000003f3f3ff290 */ /* 0x000fea000fffe03f */
[----:B------:R0:W-:Y:S04]  /*4cb90*/  STL.64 [R1+0x200], R24 ;  /* 0x0002001801007387 */ /* 0x0001e80000100a00 */
[----:B------:R1:W-:Y:S04]  /*4cba0*/  STL.64 [R1+0x208], R26 ;  /* 0x0002081a01007387 */ /* 0x0003e80000100a00 */
[----:B0-----:R-:W2:Y:S04]  /*4cbb0*/  LDL.LU R24, [R1+0x3a0] ;  /* 0x0003a00001187983 */ /* 0x001ea80000300800 */
[----:B------:R-:W2:Y:S04]  /*4cbc0*/  LDL.LU R25, [R1+0x3a4] ;  /* 0x0003a40001197983 */ /* 0x000ea80000300800 */
[----:B-1----:R-:W2:Y:S04]  /*4cbd0*/  LDL.LU R26, [R1+0x3a8] ;  /* 0x0003a800011a7983 */ /* 0x002ea80000300800 */
[----:B------:R-:W2:Y:S01]  /*4cbe0*/  LDL.LU R27, [R1+0x3ac] ;  /* 0x0003ac00011b7983 */ /* 0x000ea20000300800 */
[C---:B----4-:R-:W-:Y:S11]  /*4cbf0*/  HMMA.16816.F32 R8, R20.reuse, R6, R8 ;  /* 0x000000061408723c */ /* 0x050ff60000001808 */
[----:B------:R-:W-:Y:S11]  /*4cc00*/  @!UPT UIADD3 URZ, URZ, URZ, URZ ;  /* 0x0000003f3f3ff290 */ /* 0x000ff6000fffe03f */
[----:B------:R-:W-:Y:S01]  /*4cc10*/  @!UPT UIADD3 URZ, URZ, URZ, URZ ;  /* 0x0000003f3f3ff290 */ /* 0x000fe2000fffe03f */
[----:B------:R-:W-:Y:S04]  /*4cc20*/  STL.64 [R1+0x1f0], R8 ;  /* 0x0001f00801007387 */ /* 0x000fe80000100a00 */
[----:B------:R0:W-:Y:S04]  /*4cc30*/  STL.64 [R1+0x1f8], R10 ;  /* 0x0001f80a01007387 */ /* 0x0001e80000100a00 */
[----:B0-----:R-:W3:Y:S04]  /*4cc40*/  LDL.LU.64 R10, [R1+0x5280] ;  /* 0x00528000010a7983 */ /* 0x001ee80000300a00 */
[----:B------:R-:W4:Y:S01]  /*4cc50*/  LDL.LU.64 R8, [R1+0x5278] ;  /* 0x0052780001087983 */ /* 0x000f220000300a00 */
[----:B---3--:R-:W-:Y:S11]  /*4cc60*/  HMMA.16816.F32 R12, R20, R10, R12 ;  /* 0x0000000a140c723c */ /* 0x008ff6000000180c */
[----:B------:R-:W-:Y:S11]  /*4cc70*/  @!UPT UIADD3 URZ, URZ, URZ, URZ ;  /* 0x0000003f3f3ff290 */ /* 0x000ff6000fffe03f */
[----:B------:R-:W-:Y:S01]  /*4cc80*/  @!UPT UIADD3 URZ, URZ, URZ, URZ ;  /* 0x0000003f3f3ff290 */ /* 0x000fe2000fffe03f */
[----:B------:R-:W-:Y:S04]  /*4cc90*/  STL.64 [R1+0x240], R12 ;  /* 0x0002400c01007387 */ /* 0x000fe80000100a00 */
[----:B------:R0:W-:Y:S04]  /*4cca0*/  STL.64 [R1+0x248], R14 ;  /* 0x0002480e01007387 */ /* 0x0001e80000100a00 */
[----:B0-----:R-:W3:Y:S04]  /*4ccb0*/  LDL.LU.64 R14, [R1+0x5270] ;  /* 0x00527000010e7983 */ /* 0x001ee80000300a00 */
[----:B------:R-:W2:Y:S04]  /*4ccc0*/  LDL.LU.64 R12, [R1+0x5268] ;  /* 0x00526800010c7983 */ /* 0x000ea80000300a00 */
[----:B------:R-:W-:Y:S04]  /*4ccd0*/  STL.64 [R1+0x5258], R10 ;  /* 0x0052580a01007387 */ /* 0x000fe80000100a00 */
[----:B----4-:R0:W-:Y:S04]  /*4cce0*/  STL.64 [R1+0x5250], R8 ;  /* 0x0052500801007387 */ /* 0x0101e80000100a00 */
[----:B0-----:R-:W4:Y:S04]  /*4ccf0*/  LDL.LU R8, [R1+0x3b0] ;  /* 0x0003b00001087983 */ /* 0x001f280000300800 */
[----:B------:R-:W4:Y:S04]  /*4cd00*/  LDL.LU R9, [R1+0x3b4] ;  /* 0x0003b40001097983 */ /* 0x000f280000300800 */
[----:B------:R-:W4:Y:S04]  /*4cd10*/  LDL.LU R10, [R1+0x3b8] ;  /* 0x0003b800010a7983 */ /* 0x000f280000300800 */
[----:B------:R-:W4:Y:S04]  /*4cd20*/  LDL.LU R11, [R1+0x3bc] ;  /* 0x0003bc00010b7983 */ /* 0x000f280000300800 */
[----:B------:R-:W0:Y:S02]  /*4cd30*/  S2R R5, SR_TID.X ;  /* 0x0000000000057919 */ /* 0x000e240000002100 */
[----:B0-----:R-:W-:-:S05]  /*4cd40*/  LOP3.LUT R4, R5, 0x7, RZ, 0xc0, !PT ;  /* 0x0000000705047812 */ /* 0x001fca00078ec0ff */
[----:B------:R-:W-:Y:S01]  /*4cd50*/  IMAD R0, R4, 0x110, RZ ;  /* 0x0000011004007824 */ /* 0x000fe200078e02ff */
[----:B---3--:R-:W-:Y:S01]  /*4cd60*/  STL.64 [R1+0x5248], R14 ;  /* 0x0052480e01007387 */ /* 0x008fe20000100a00 */
[C---:B----4-:R-:W-:Y:S11]  /*4cd70*/  HMMA.16816.F32 R8, R20.reuse, R14, R8 ;  /* 0x0000000e1408723c */ /* 0x050ff60000001808 */
[----:B------:R-:W-:Y:S11]  /*4cd80*/  @!UPT UIADD3 URZ, URZ, URZ, URZ ;  /* 0x0000003f3f3ff290 */ /* 0x000ff6000fffe03f */
[----:B------:R-:W-:Y:S01]  /*4cd90*/  @!UPT UIADD3 URZ, URZ, URZ, URZ ;  /* 0x0000003f3f3ff290 */ /* 0x000fe2000fffe03f */
[----:B------:R-:W-:Y:S04]  /*4cda0*/  STL.64 [R1+0x230], R8 ;  /* 0x0002300801007387 */ /* 0x000fe80000100a00 */
[----:B------:R2:W-:Y:S02]  /*4cdb0*/  STL.64 [R1+0x238], R10 ;  /* 0x0002380a01007387 */ /* 0x0005e40000100a00 */
[----:B--2---:R-:W-:Y:S02]  /*4cdc0*/  HMMA.16816.F32 R8, R20, R18, R24 ;  /* 0x000000121408723c */ /* 0x004fe40000001818 */
[----:B------:R-:W-:Y:S11]  /*4cdd0*/  STL.64 [R1+0x5240], R12 ;  /* 0x0052400c01007387 */ /* 0x000ff60000100a00 */
[----:B------:R-:W-:Y:S10]  /*4cde0*/  @!UPT UIADD3 URZ, URZ, URZ, URZ ;  /* 0x0000003f3f3ff290 */ /* 0x000ff4000fffe03f */
[----:B------:R-:W-:Y:S04]  /*4cdf0*/  STL.64 [R1+0x1e0], R8 ;  /* 0x0001e00801007387 */ /* 0x000fe80000100a00 */
[----:B------:R-:W-:Y:S04]  /*4ce00*/  STL.64 [R1+0x1e8], R10 ;  /* 0x0001e80a01007387 */ /* 0x000fe80000100a00 */
[----:B------:R-:W0:Y:S01]  /*4ce10*/  LDSM.16.MT88.4 R8, [R2+0x8000] ;  /* 0x008000000208783b */ /* 0x000e220000004200 */
[----:B------:R-:W-:-:S05]  /*4ce20*/  IMAD.SHL.U32 R27, R5, 0x2, RZ ;  /* 0x00000002051b7824 */ /* 0x000fca00078e00ff */
[----:B------:R-:W-:Y:S01]  /*4ce30*/  LOP3.LUT R0, R0, 0x30, R27, 0x78, !PT ;  /* 0x0000003000007812 */ /* 0x000fe200078e781b */
[----:B------:R-:W-:Y:S03]  /*4ce40*/  STL.64 [R1+0x5238], R18 ;  /* 0x0052381201007387 */ /* 0x000fe60000100a00 */
[----:B------:R-:W-:Y:S01]  /*4ce50*/  LOP3.LUT R0, R0, 0x40, RZ, 0x3c, !PT ;  /* 0x0000004000007812 */ /* 0x000fe200078e3cff */
[----:B------:R-:W-:Y:S04]  /*4ce60*/  STL.64 [R1+0x5230], R16 ;  /* 0x0052301001007387 */ /* 0x000fe80000100a00 */
[----:B------:R-:W1:Y:S04]  /*4ce70*/  LDSM.16.M88.4 R20, [R0+0x20800] ;  /* 0x020800000014783b */ /* 0x000e680000000200 */
[----:B------:R-:W-:Y:S01]  /*4ce80*/  LDSM.16.M88.4 R24, [R0+0x21000] ;  /* 0x021000000018783b */ /* 0x000fe20000000200 */
[----:B0-----:R-:W-:-:S02]  /*4ce90*/  IMAD.MOV.U32 R4, RZ, RZ, R11 ;  /* 0x000000ffff047224 */ /* 0x001fc400078e000b */
[----:B------:R-:W-:Y:S01]  /*4cea0*/  IMAD.MOV.U32 R5, RZ, RZ, R10 ;  /* 0x000000ffff057224 */ /* 0x000fe200078e000a */
[----:B------:R-:W-:Y:S04]  /*4ceb0*/  STL.64 [R1], R8 ;  /* 0x0000000801007387 */ /* 0x000fe80000100a00 */
[----:B------:R-:W-:Y:S04]  /*4cec0*/  STL [R1+0x51dc], R4 ;  /* 0x0051dc0401007387 */ /* 0x000fe80000100800 */
[----:B------:R-:W-:Y:S04]  /*4ced0*/  STL [R1+0x51d8], R5 ;  /* 0x0051d80501007387 */ /* 0x000fe80000100800 */
[----:B------:R-:W-:Y:S04]  /*4cee0*/  STL.64 [R1+0x5260], R6 ;  /* 0x0052600601007387 */ /* 0x000fe80000100a00 */
[----:B------:R-:W0:Y:S04]  /*4cef0*/  LDSM.16.M88.4 R4, [R0+0x20000] ;  /* 0x020000000004783b */ /* 0x000e280000000200 */
[----:B-1----:R-:W-:Y:S04]  /*4cf00*/  STL [R1+0x4de0], R22 ;  /* 0x004de01601007387 */ /* 0x002fe80000100800 */
[----:B0-----:R-:W-:Y:S04]  /*4cf10*/  STL.64 [R1+0x30], R4 ;  /* 0x0000300401007387 */ /* 0x001fe80000100a00 */
[----:B------:R-:W-:Y:S04]  /*4cf20*/  STL.64 [R1+0x38], R6 ;  /* 0x0000380601007387 */ /* 0x000fe80000100a00 */
[----:B------:R-:W-:Y:S04]  /*4cf30*/  STL [R1+0x4ddc], R23 ;  /* 0x004ddc1701007387 */ /* 0x000fe80000100800 */
[----:B------:R0:W-:Y:S04]  /*4cf40*/  STL.64 [R1+0x51e0], R20 ;  /* 0x0051e01401007387 */ /* 0x0001e80000100a00 */
[----:B------:R-:W1:Y:S04]  /*4cf50*/  LDSM.16.M88.4 R4, [R0+0x21800] ;  /* 0x021800000004783b */ /* 0x000e680000000200 */
[----:B0-----:R-:W2:Y:S04]  /*4cf60*/  LDL.LU R20, [R1+0x450] ;  /* 0x0004500001147983 */ /* 0x001ea80000300800 */
[----:B------:R-:W2:Y:S04]  /*4cf70*/  LDL.LU R21, [R1+0x454] ;  /* 0x0004540001157983 */ /* 0x000ea80000300800 */
[----:B------:R-:W3:Y:S04]  /*4cf80*/  LDL.LU R22, [R1+0x458] ;  /* 0x0004580001167983 */ /* 0x000ee80000300800 */
[----:B------:R-:W3:Y:S04]  /*4cf90*/  LDL.LU R23, [R1+0x45c] ;  /* 0x00045c0001177983 */ /* 0x000ee80000300800 */
[----:B------:R-:W4:Y:S04]  /*4cfa0*/  LDL.LU R16, [R1+0x3f0] ;  /* 0x0003f00001107983 */ /* 0x000f280000300800 */
        /* <DEDUP_REMOVED lines=11> */
[----:B---3--:R-:W-:Y:S04]  /*4d060*/  STL.64 [R1+0x51f0], R22 ;  /* 0x0051f01601007387 */ /* 0x008fe80000100a00 */
[----:B--2---:R0:W-:Y:S04]  /*4d070*/  STL.64 [R1+0x51e8], R20 ;  /* 0x0051e81401007387 */ /* 0x0041e80000100a00 */
[----:B0-----:R-:W2:Y:S04]  /*4d080*/  LDL.LU.64 R20, [R1+0x50] ;  /* 0x0000500001147983 */ /* 0x001ea80000300a00 */
[----:B------:R-:W3:Y:S04]  /*4d090*/  LDL.LU.64 R22, [R1+0x58] ;  /* 0x0000580001167983 */ /* 0x000ee80000300a00 */
[----:B---3--:R-:W-:Y:S04]  /*4d0a0*/  STL.64 [R1+0x5218], R22 ;  /* 0x0052181601007387 */ /* 0x008fe80000100a00 */
[----:B--2---:R0:W-:Y:S04]  /*4d0b0*/  STL.64 [R1+0x5210], R20 ;  /* 0x0052101401007387 */ /* 0x0041e80000100a00 */
[----:B0-----:R-:W4:Y:S04]  /*4d0c0*/  LDL.LU R20, [R1+0x10] ;  /* 0x0000100001147983 */ /* 0x001f280000300800 */
[----:B------:R-:W-:Y:S04]  /*4d0d0*/  STL [R1+0x4de4], R26 ;  /* 0x004de41a01007387 */ /* 0x000fe80000100800 */
[----:B------:R-:W-:Y:S04]  /*4d0e0*/  STL [R1+0x4dd8], R27 ;  /* 0x004dd81b01007387 */ /* 0x000fe80000100800 */
[----:B------:R0:W-:Y:S04]  /*4d0f0*/  STL.64 [R1+0x51f8], R24 ;  /* 0x0051f81801007387 */ /* 0x0001e80000100a00 */
[----:B0-----:R-:W2:Y:S04]  /*4d100*/  LDL.LU R24, [R1+0x410] ;  /* 0x0004100001187983 */ /* 0x001ea80000300800 */
[----:B------:R-:W2:Y:S04]  /*4d110*/  LDL.LU R25, [R1+0x414] ;  /* 0x0004140001197983 */ /* 0x000ea80000300800 */
[----:B------:R-:W3:Y:S04]  /*4d120*/  LDL.LU R26, [R1+0x418] ;  /* 0x00041800011a7983 */ /* 0x000ee80000300800 */
[----:B------:R-:W3:Y:S04]  /*4d130*/  LDL.LU R27, [R1+0x41c] ;  /* 0x00041c00011b7983 */ /* 0x000ee80000300800 */
[----:B---3--:R-:W-:Y:S04]  /*4d140*/  STL.64 [R1+0x5208], R26 ;  /* 0x0052081a01007387 */ /* 0x008fe80000100a00 */
[----:B--2---:R0:W-:Y:S04]  /*4d150*/  STL.64 [R1+0x5200], R24 ;  /* 0x0052001801007387 */ /* 0x0041e80000100a00 */
        /* <DEDUP_REMOVED lines=8> */
[----:B------:R-:W2:Y:S04]  /*4d1e0*/  LDL.LU R26, [R1+0x3e8] ;  /* 0x0003e800011a7983 */ /* 0x000ea80000300800 */
[----:B------:R-:W2:Y:S04]  /*4d1f0*/  LDL.LU R27, [R1+0x3ec] ;  /* 0x0003ec00011b7983 */ /* 0x000ea80000300800 */
[----:B-1----:R-:W-:Y:S04]  /*4d200*/  STL.64 [R1+0x40], R4 ;  /* 0x0000400401007387 */ /* 0x002fe80000100a00 */
[----:B------:R0:W-:Y:S04]  /*4d210*/  STL.64 [R1+0x48], R6 ;  /* 0x0000480601007387 */ /* 0x0001e80000100a00 */
[----:B0-----:R-:W4:Y:S01]  /*4d220*/  LDL.LU.64 R6, [R1+0x5260] ;  /* 0x0052600001067983 */ /* 0x001f220000300a00 */
[----:B------:R-:W-:-:S02]  /*4d230*/  IMAD.MOV.U32 R21, RZ, RZ, R29 ;  /* 0x000000ffff157224 */ /* 0x000fc400078e001d */
[----:B------:R-:W-:Y:S02]  /*4d240*/  IMAD.MOV.U32 R22, RZ, RZ, R28 ;  /* 0x000000ffff167224 */ /* 0x000fe400078e001c */
[----:B------:R-:W-:-:S07]  /*4d250*/  IMAD.MOV.U32 R23, RZ, RZ, R3 ;  /* 0x000000ffff177224 */ /* 0x000fce00078e0003 */
[----:B----4-:R-:W-:Y:S11]  /*4d260*/  HMMA.16816.F32 R8, R20, R6, R8 ;  /* 0x000000061408723c */ /* 0x010ff60000001808 */
[----:B------:R-:W-:Y:S11]  /*4d270*/  @!UPT UIADD3 URZ, URZ, URZ, URZ ;  /* 0x0000003f3f3ff290 */ /* 0x000ff6000fffe03f */
[----:B------:R-:W-:Y:S01]  /*4d280*/  @!UPT UIADD3 URZ, URZ, URZ, URZ ;  /* 0x0000003f3f3ff290 */ /* 0x000fe2000fffe03f */
[----:B------:R-:W-:Y:S04]  /*4d290*/  STL.64 [R1+0x1d0], R8 ;  /* 0x0001d00801007387 */ /* 0x000fe80000100a00 */
[----:B------:R-:W-:Y:S04]  /*4d2a0*/  STL.64 [R1+0x1d8], R10 ;  /* 0x0001d80a01007387 */ /* 0x000fe80000100a00 */
[----:B------:R-:W0:Y:S02]  /*4d2b0*/  LDSM.16.MT88.4 R8, [R2+0x8080] ;  /* 0x008080000208783b */ /* 0x000e240000004200 */
[----:B0-----:R-:W-:-:S02]  /*4d2c0*/  IMAD.MOV.U32 R29, RZ, RZ, R10 ;  /* 0x000000ffff1d7224 */ /* 0x001fc400078e000a */
[----:B------:R-:W-:Y:S02]  /*4d2d0*/  IMAD.MOV.U32 R28, RZ, RZ, R11 ;  /* 0x000000ffff1c7224 */ /* 0x000fe400078e000b */
[----:B------:R-:W3:Y:S01]  /*4d2e0*/  LDL.LU.64 R10, [R1+0x5258] ;  /* 0x00525800010a7983 */ /* 0x000ee20000300a00 */
[----:B------:R-:W-:Y:S02]  /*4d2f0*/  IMAD.MOV.U32 R0, RZ, RZ, R8 ;  /* 0x000000ffff007224 */ /* 0x000fe400078e0008 */
[----:B------:R-:W-:Y:S02]  /*4d300*/  IMAD.MOV.U32 R3, RZ, RZ, R9 ;  /* 0x000000ffff037224 */ /* 0x000fe400078e0009 */
[----:B------:R-:W4:Y:S01]  /*4d310*/  LDL.LU.64 R8, [R1+0x5250] ;  /* 0x0052500001087983 */ /* 0x000f220000300a00 */
        /* <DEDUP_REMOVED lines=22> */
[----:B--2---:R-:W-:Y:S02]  /*4d480*/  HMMA.16816.F32 R4, R20, R6, R24 ;  /* 0x000000061404723c */ /* 0x004fe40000001818 */
[----:B------:R-:W0:Y:S11]  /*4d490*/  LDSM.16.MT88.4 R24, [R2+0x8100] ;  /* 0x008100000218783b */ /* 0x000e360000004200 */
[----:B------:R-:W-:Y:S10]  /*4d4a0*/  @!UPT UIADD3 URZ, URZ, URZ, URZ ;  /* 0x0000003f3f3ff290 */ /* 0x000ff4000fffe03f */
[----:B------:R-:W-:Y:S04]  /*4d4b0*/  STL.64 [R1+0x1b0], R4 ;  /* 0x0001b00401007387 */ /* 0x000fe80000100a00 */
[----:B------:R0:W-:Y:S02]  /*4d4c0*/  STL.64 [R1+0x1b8], R6 ;  /* 0x0001b80601007387 */ /* 0x0001e40000100a00 */
[----:B0-----:R-:W-:Y:S02]  /*4d4d0*/  IMAD.MOV.U32 R7, RZ, RZ, R26 ;  /* 0x000000ffff077224 */ /* 0x001fe400078e001a */
[----:B------:R-:W-:Y:S02]  /*4d4e0*/  IMAD.MOV.U32 R6, RZ, RZ, R27 ;  /* 0x000000ffff067224 */ /* 0x000fe400078e001b */
[----:B------:R-:W-:Y:S01]  /*4d4f0*/  IMAD.MOV.U32 R4, RZ, RZ, R24 ;  /* 0x000000ffff047224 */ /* 0x000fe200078e0018 */
[----:B------:R-:W2:Y:S01]  /*4d500*/  LDL.LU.64 R26, [R1+0x5208] ;  /* 0x00520800011a7983 */ /* 0x000ea20000300a00 */
[----:B------:R-:W-:-:S03]  /*4d510*/  IMAD.MOV.U32 R5, RZ, RZ, R25 ;  /* 0x000000ffff057224 */ /* 0x000fc600078e0019 */
[----:B------:R-:W2:Y:S02]  /*4d520*/  LDL.LU.64 R24, [R1+0x5200] ;  /* 0x0052000001187983 */ /* 0x000ea40000300a00 */
[----:B--2---:R-:W-:Y:S07]  /*4d530*/  HMMA.16816.F32 R24, R20, R10, R24 ;  /* 0x0000000a1418723c */ /* 0x004fee0000001818 */
[----:B------:R-:W-:Y:S02]  /*4d540*/  IMAD.MOV.U32 R10, RZ, RZ, R22 ;  /* 0x000000ffff0a7224 */ /* 0x000fe400078e0016 */
[----:B------:R-:W-:Y:S11]  /*4d550*/  IMAD.MOV.U32 R11, RZ, RZ, R23 ;  /* 0x000000ffff0b7224 */ /* 0x000ff600078e0017 */
[----:B------:R-:W-:Y:S03]  /*4d560*/  @!UPT UIADD3 URZ, URZ, URZ, URZ ;  /* 0x0000003f3f3ff290 */ /* 0x000fe6000fffe03f */
[----:B------:R0:W-:Y:S04]  /*4d570*/  STL.64 [R1+0x1a0], R24 ;  /* 0x0001a01801007387 */ /* 0x0001e80000100a00 */
[----:B------:R1:W-:Y:S04]  /*4d580*/  STL.64 [R1+0x1a8], R26 ;  /* 0x0001a81a01007387 */ /* 0x0003e80000100a00 */
[----:B0-----:R-:W2:Y:S01]  /*4d590*/  LDL.LU.64 R24, [R1+0x51f8] ;  /* 0x0051f80001187983 */ /* 0x001ea20000300a00 */
[----:B-1----:R-:W-:-:S03]  /*4d5a0*/  IMAD.MOV.U32 R27, RZ, RZ, R20 ;  /* 0x000000ffff1b7224 */ /* 0x002fc600078e0014 */
[----:B------:R-:W2:Y:S01]  /*4d5b0*/  LDL.LU.64 R22, [R1+0x51f0] ;  /* 0x0051f00001167983 */ /* 0x000ea20000300a00 */
[----:B------:R-:W-:-:S03]  /*4d5c0*/  IMAD.MOV.U32 R26, RZ, RZ, R21 ;  /* 0x000000ffff1a7224 */ /* 0x000fc600078e0015 */
[----:B------:R-:W2:Y:S04]  /*4d5d0*/  LDL.LU.64 R20, [R1+0x51e8] ;  /* 0x0051e80001147983 */ /* 0x000ea80000300a00 */
[----:B----4-:R0:W-:Y:S02]  /*4d5e0*/  STL.64 [R1+0x5148], R8 ;  /* 0x0051480801007387 */ /* 0x0101e40000100a00 */
[----:B0-----:R-:W-:Y:S02]  /*4d5f0*/  IMAD.MOV.U32 R8, RZ, RZ, R27 ;  /* 0x000000ffff087224 */ /* 0x001fe400078e001b */
[----:B------:R-:W-:-:S07]  /*4d600*/  IMAD.MOV.U32 R9, RZ, RZ, R26 ;  /* 0x000000ffff097224 */ /* 0x000fce00078e001a */
[C---:B--2---:R-:W-:Y:S11]  /*4d610*/  HMMA.16816.F32 R20, R8.reuse, R14, R20 ;  /* 0x0000000e0814723c */ /* 0x044ff60000001814 */
[----:B------:R-:W-:Y:S11]  /*4d620*/  @!UPT UIADD3 URZ, URZ, URZ, URZ ;  /* 0x0000003f3f3ff290 */ /* 0x000ff6000fffe03f */
[----:B------:R-:W-:Y:S01]  /*4d630*/  @!UPT UIADD3 URZ, URZ, URZ, URZ ;  /* 0x0000003f3f3ff290 */ /* 0x000fe2000fffe03f */
[----:B------:R0:W-:Y:S04]  /*4d640*/  STL.64 [R1+0x190], R20 ;  /* 0x0001901401007387 */ /* 0x0001e80000100a00 */
[----:B------:R-:W-:Y:S04]  /*4d650*/  STL.64 [R1+0x198], R22 ;  /* 0x0001981601007387 */ /* 0x000fe80000100a00 */
[----:B0-----:R-:W2:Y:S04]  /*4d660*/  LDL.LU.64 R20, [R1+0x51e0] ;  /* 0x0051e00001147983 */ /* 0x001ea80000300a00 */
[----:B------:R0:W-:Y:S04]  /*4d670*/  STL.64 [R1+0x5110], R12 ;  /* 0x0051100c01007387 */ /* 0x0001e80000100a00 */
[----:B0-----:R-:W4:Y:S04]  /*4d680*/  LDL.LU R12, [R1+0x440] ;  /* 0x00044000010c7983 */ /* 0x001f280000300800 */
[----:B------:R-:W4:Y:S04]  /*4d690*/  LDL.LU R13, [R1+0x444] ;  /* 0x00044400010d7983 */ /* 0x000f280000300800 */
[----:B------:R-:W4:Y:S04]  /*4d6a0*/  LDL.LU R14, [R1+0x448] ;  /* 0x00044800010e7983 */ /* 0x000f280000300800 */
[----:B------:R-:W4:Y:S02]  /*4d6b0*/  LDL.LU R15, [R1+0x44c] ;  /* 0x00044c00010f7983 */ /* 0x000f240000300800 */
[----:B----4-:R-:W-:Y:S11]  /*4d6c0*/  HMMA.16816.F32 R8, R8, R18, R12 ;  /* 0x000000120808723c */ /* 0x010ff6000000180c */
[----:B------:R-:W-:Y:S11]  /*4d6d0*/  @!UPT UIADD3 URZ, URZ, URZ, URZ ;  /* 0x0000003f3f3ff290 */ /* 0x000ff6000fffe03f */
[----:B------:R-:W-:Y:S02]  /*4d6e0*/  @!UPT UIADD3 URZ, URZ, URZ, URZ ;  /* 0x0000003f3f3ff290 */ /* 0x000fe4000fffe03f */
[----:B------:R-:W-:Y:S02]  /*4d6f0*/  IMAD.MOV.U32 R26, RZ, RZ, R8 ;  /* 0x000000ffff1a7224 */ /* 0x000fe400078e0008 */
[----:B------:R-:W-:Y:S02]  /*4d700*/  IMAD.MOV.U32 R27, RZ, RZ, R11 ;  /* 0x000000ffff1b7224 */ /* 0x000fe400078e000b */
[----:B------:R-:W-:-:S03]  /*4d710*/  IMAD.MOV.U32 R22, RZ, RZ, R9 ;  /* 0x000000ffff167224 */ /* 0x000fc600078e0009 */
[----:B------:R-:W-:Y:S01]  /*4d720*/  STL.64 [R1+0x51b0], R26 ;  /* 0x0051b01a01007387 */ /* 0x000fe20000100a00 */
[----:B------:R-:W-:-:S03]  /*4d730*/  IMAD.MOV.U32 R23, RZ, RZ, R10 ;  /* 0x000000ffff177224 */ /* 0x000fc600078e000a */
[----:B------:R-:W-:Y:S01]  /*4d740*/  STL.64 [R1+0x51a8], R24 ;  /* 0x0051a81801007387 */ /* 0x000fe20000100a00 */
[----:B---3--:R-:W-:Y:S02]  /*4d750*/  IMAD.MOV.U32 R10, RZ, RZ, R17 ;  /* 0x000000ffff0a7224 */ /* 0x008fe400078e0011 */
[----:B------:R-:W-:Y:S01]  /*4d760*/  IMAD.MOV.U32 R11, RZ, RZ, R16 ;  /* 0x000000ffff0b7224 */ /* 0x000fe200078e0010 */
[----:B------:R-:W3:Y:S04]  /*4d770*/  LDL.LU R8, [R1+0x560] ;  /* 0x0005600001087983 */ /* 0x000ee80000300800 */
[----:B------:R-:W3:Y:S04]  /*4d780*/  LDL.LU R9, [R1+0x564] ;  /* 0x0005640001097983 */ /* 0x000ee80000300800 */
[----:B------:R-:W4:Y:S04]  /*4d790*/  LDL.64 R16, [R1+0x40] ;  /* 0x0000400001107983 */ /* 0x000f280000100a00 */
[----:B----4-:R-:W-:Y:S04]  /*4d7a0*/  STL.64 [R1+0x51a0], R16 ;  /* 0x0051a01001007387 */ /* 0x010fe80000100a00 */
[----:B------:R-:W-:Y:S04]  /*4d7b0*/  STL.64 [R1+0x5158], R10 ;  /* 0x0051580a01007387 */ /* 0x000fe80000100a00 */
[----:B---3--:R0:W-:Y:S04]  /*4d7c0*/  STL.64 [R1+0x5150], R8 ;  /* 0x0051500801007387 */ /* 0x0081e80000100a00 */
[----:B0-----:R-:W3:Y:S04]  /*4d7d0*/  LDL.LU R8, [R1+0x570] ;  /* 0x0005700001087983 */ /* 0x001ee80000300800 */
[----:B------:R-:W3:Y:S04]  /*4d7e0*/  LDL.LU R9, [R1+0x574] ;  /* 0x0005740001097983 */ /* 0x000ee80000300800 */
[----:B------:R-:W4:Y:S04]  /*4d7f0*/  LDL.LU R10, [R1+0x578] ;  /* 0x00057800010a7983 */ /* 0x000f280000300800 */
[----:B------:R-:W4:Y:S04]  /*4d800*/  LDL.LU R11, [R1+0x57c] ;  /* 0x00057c00010b7983 */ /* 0x000f280000300800 */
[----:B------:R-:W2:Y:S04]  /*4d810*/  LDL.LU R16, [R1+0x590] ;  /* 0x0005900001107983 */ /* 0x000ea80000300800 */
[----:B------:R-:W2:Y:S04]  /*4d820*/  LDL.LU R17, [R1+0x594] ;  /* 0x0005940001117983 */ /* 0x000ea80000300800 */
[----:B------:R-:W2:Y:S04]  /*4d830*/  LDL.LU R18, [R1+0x598] ;  /* 0x0005980001127983 */ /* 0x000ea80000300800 */
[----:B------:R-:W2:Y:S01]  /*4d840*/  LDL.LU R19, [R1+0x59c] ;  /* 0x00059c0001137983 */ /* 0x000ea20000300800 */
[----:B------:R-:W-:-:S02]  /*4d850*/  IMAD.MOV.U32 R14, RZ, RZ, R7 ;  /* 0x000000ffff0e7224 */ /* 0x000fc400078e0007 */
[----:B------:R-:W-:Y:S02]  /*4d860*/  IMAD.MOV.U32 R15, RZ, RZ, R6 ;  /* 0x000000ffff0f7224 */ /* 0x000fe400078e0006 */
[----:B------:R-:W-:Y:S02]  /*4d870*/  IMAD.MOV.U32 R12, RZ, RZ, R4 ;  /* 0x000000ffff0c7224 */ /* 0x000fe400078e0004 */
[----:B------:R-:W-:Y:S01]  /*4d880*/  IMAD.MOV.U32 R13, RZ, RZ, R5 ;  /* 0x000000ffff0d7224 */ /* 0x000fe200078e0005 */
[----:B--2---:R-:W-:Y:S04]  /*4d890*/  STL.64 [R1+0x51c0], R18 ;  /* 0x0051c01201007387 */ /* 0x004fe80000100a00 */
[----:B------:R0:W-:Y:S04]  /*4d8a0*/  STL.64 [R1+0x51b8], R16 ;  /* 0x0051b81001007387 */ /* 0x0001e80000100a00 */
[----:B------:R-:W2:Y:S04]  /*4d8b0*/  LDL.LU R24, [R1+0x5a0] ;  /* 0x0005a00001187983 */ /* 0x000ea80000300800 */
[----:B------:R-:W2:Y:S04]  /*4d8c0*/  LDL.LU R25, [R1+0x5a4] ;  /* 0x0005a40001197983 */ /* 0x000ea80000300800 */
[----:B------:R-:W2:Y:S04]  /*4d8d0*/  LDL.LU R26, [R1+0x5a8] ;  /* 0x0005a800011a7983 */ /* 0x000ea80000300800 */
[----:B------:R-:W2:Y:S04]  /*4d8e0*/  LDL.LU R27, [R1+0x5ac] ;  /* 0x0005ac00011b7983 */ /* 0x000ea80000300800 */
[----:B0-----:R-:W2:Y:S04]  /*4d8f0*/  LDL.LU R16, [R1+0x5b0] ;  /* 0x0005b00001107983 */ /* 0x001ea80000300800 */
[----:B------:R-:W2:Y:S04]  /*4d900*/  LDL.LU R17, [R1+0x5b4] ;  /* 0x0005b40001117983 */ /* 0x000ea80000300800 */
[----:B------:R-:W2:Y:S04]  /*4d910*/  LDL.LU R18, [R1+0x5b8] ;  /* 0x0005b80001127983 */ /* 0x000ea80000300800 */
[----:B------:R-:W2:Y:S04]  /*4d920*/  LDL.LU R19, [R1+0x5bc] ;  /* 0x0005bc0001137983 */ /* 0x000ea80000300800 */
[----:B----4-:R-:W-:Y:S04]  /*4d930*/  STL.64 [R1+0x5168], R10 ;  /* 0x0051680a01007387 */ /* 0x010fe80000100a00 */
[----:B---3--:R0:W-:Y:S04]  /*4d940*/  STL.64 [R1+0x5160], R8 ;  /* 0x0051600801007387 */ /* 0x0081e80000100a00 */
[----:B0-----:R-:W2:Y:S04]  /*4d950*/  LDL.64 R8, [R1+0x30] ;  /* 0x0000300001087983 */ /* 0x001ea80000100a00 */
[----:B------:R-:W3:Y:S04]  /*4d960*/  LDL.LU R4, [R1+0x51dc] ;  /* 0x0051dc0001047983 */ /* 0x000ee80000300800 */
[----:B------:R-:W4:Y:S04]  /*4d970*/  LDL.LU R5, [R1+0x51d8] ;  /* 0x0051d80001057983 */ /* 0x000f280000300800 */
        /* <DEDUP_REMOVED lines=8> */
[----:B0-----:R-:W2:Y:S04]  /*4da00*/  LDL.LU R12, [R1] ;  /* 0x00000000010c7983 */ /* 0x001ea80000300800 */
[----:B------:R-:W2:Y:S01]  /*4da10*/  LDL.LU R13, [R1+0x4] ;  /* 0x00000400010d7983 */ /* 0x000ea20000300800 */
[----:B----4-:R-:W-:-:S02]  /*4da20*/  IMAD.MOV.U32 R14, RZ, RZ, R5 ;  /* 0x000000ffff0e7224 */ /* 0x010fc400078e0005 */
[----:B---3--:R-:W-:Y:S02]  /*4da30*/  IMAD.MOV.U32 R15, RZ, RZ, R4 ;  /* 0x000000ffff0f7224 */ /* 0x008fe400078e0004 */
[----:B------:R-:W0:Y:S04]  /*4da40*/  LDSM.16.MT88.4 R4, [R2+0x8180] ;  /* 0x008180000204783b */ /* 0x000e280000004200 */
[----:B------:R-:W-:Y:S04]  /*4da50*/  STL [R1+0x4e74], R23 ;  /* 0x004e741701007387 */ /* 0x000fe80000100800 */
[----:B------:R-:W-:Y:S04]  /*4da60*/  STL [R1+0x4e70], R22 ;  /* 0x004e701601007387 */ /* 0x000fe80000100800 */
[----:B0-----:R0:W-:Y:S04]  /*4da70*/  STL.64 [R1+0x5120], R6 ;  /* 0x0051200601007387 */ /* 0x0011e80000100a00 */
[----:B------:R1:W-:Y:S01]  /*4da80*/  STL.64 [R1+0x5118], R4 ;  /* 0x0051180401007387 */ /* 0x0003e20000100a00 */
[----:B0-----:R-:W-:-:S02]  /*4da90*/  IMAD.MOV.U32 R6, RZ, RZ, R29 ;  /* 0x000000ffff067224 */ /* 0x001fc400078e001d */
[----:B------:R-:W-:Y:S02]  /*4daa0*/  IMAD.MOV.U32 R7, RZ, RZ, R28 ;  /* 0x000000ffff077224 */ /* 0x000fe400078e001c */
[----:B-1----:R-:W-:Y:S02]  /*4dab0*/  IMAD.MOV.U32 R4, RZ, RZ, R0 ;  /* 0x000000ffff047224 */ /* 0x002fe400078e0000 */
[----:B------:R-:W3:Y:S01]  /*4dac0*/  LDL.LU R0, [R1+0x51d4] ;  /* 0x0051d40001007983 */ /* 0x000ee20000300800 */
[----:B------:R-:W-:-:S03]  /*4dad0*/  IMAD.MOV.U32 R5, RZ, RZ, R3 ;  /* 0x000000ffff057224 */ /* 0x000fc600078e0003 */
[----:B------:R-:W4:Y:S04]  /*4dae0*/  LDL.LU R3, [R1+0x51d0] ;  /* 0x0051d00001037983 */ /* 0x000f280000300800 */
[----:B------:R-:W3:Y:S04]  /*4daf0*/  LDL.LU R29, [R1+0x51cc] ;  /* 0x0051cc00011d7983 */ /* 0x000ee80000300800 */
[----:B------:R-:W3:Y:S04]  /*4db00*/  LDL.LU R28, [R1+0x51c8] ;  /* 0x0051c800011c7983 */ /* 0x000ee80000300800 */
[----:B------:R-:W-:Y:S04]  /*4db10*/  STL.64 [R1+0x5198], R6 ;  /* 0x0051980601007387 */ /* 0x000fe80000100a00 */
[----:B------:R0:W-:Y:S04]  /*4db20*/  STL.64 [R1+0x5190], R4 ;  /* 0x0051900401007387 */ /* 0x0001e80000100a00 */
[----:B0-----:R-:W3:Y:S04]  /*4db30*/  LDL.LU R4, [R1+0x310] ;  /* 0x0003100001047983 */ /* 0x001ee80000300800 */
[----:B------:R-:W3:Y:S01]  /*4db40*/  LDL.LU R5, [R1+0x314] ;  /* 0x0003140001057983 */ /* 0x000ee20000300800 */
[C---:B--2---:R-:W-:Y:S08]  /*4db50*/  HMMA.16816.F32 R16, R12.reuse, R8, R16 ;  /* 0x000000080c10723c */ /* 0x044ff00000001810 */
[C---:B------:R-:W-:Y:S11]  /*4db60*/  HMMA.16816.F32 R24, R12.reuse, R20, R24 ;  /* 0x000000140c18723c */ /* 0x040ff60000001818 */
[----:B------:R-:W-:Y:S04]  /*4db70*/  @!UPT UIADD3 URZ, URZ, URZ, URZ ;  /* 0x0000003f3f3ff290 */ /* 0x000fe8000fffe03f */
[----:B------:R-:W-:Y:S04]  /*4db80*/  STL.64 [R1+0x180], R16 ;  /* 0x0001801001007387 */ /* 0x000fe80000100a00 */
[----:B------:R0:W-:Y:S04]  /*4db90*/  STL.64 [R1+0x188], R18 ;  /* 0x0001881201007387 */ /* 0x0001e80000100a00 */
[----:B0-----:R-:W2:Y:S04]  /*4dba0*/  LDL.LU.64 R18, [R1+0x51c0] ;  /* 0x0051c00001127983 */ /* 0x001ea80000300a00 */
[----:B------:R-:W2:Y:S04]  /*4dbb0*/  LDL.LU.64 R16, [R1+0x51b8] ;  /* 0x0051b80001107983 */ /* 0x000ea80000300a00 */
[----:B------:R-:W-:Y:S04]  /*4dbc0*/  STL.64 [R1+0x170], R24 ;  /* 0x0001701801007387 */ /* 0x000fe80000100a00 */
[----:B------:R0:W-:Y:S04]  /*4dbd0*/  STL.64 [R1+0x178], R26 ;  /* 0x0001781a01007387 */ /* 0x0001e80000100a00 */
[----:B0-----:R-:W2:Y:S04]  /*4dbe0*/  LDL.LU.64 R26, [R1+0x51b0] ;  /* 0x0051b000011a7983 */ /* 0x001ea80000300a00 */
[----:B------:R-:W2:Y:S02]  /*4dbf0*/  LDL.LU.64 R24, [R1+0x51a8] ;  /* 0x0051a80001187983 */ /* 0x000ea40000300a00 */
[----:B--2---:R-:W-:Y:S11]  /*4dc00*/  HMMA.16816.F32 R16, R12, R24, R16 ;  /* 0x000000180c10723c */ /* 0x004ff60000001810 */
[----:B------:R-:W-:Y:S11]  /*4dc10*/  @!UPT UIADD3 URZ, URZ, URZ, URZ ;  /* 0x0000003f3f3ff290 */ /* 0x000ff6000fffe03f */
[----:B------:R-:W-:Y:S01]  /*4dc20*/  @!UPT UIADD3 URZ, URZ, URZ, URZ ;  /* 0x0000003f3f3ff290 */ /* 0x000fe2000fffe03f */
[----:B------:R0:W-:Y:S04]  /*4dc30*/  STL.64 [R1+0x160], R16 ;  /* 0x0001601001007387 */ /* 0x0001e80000100a00 */
[----:B------:R-:W-:Y:S04]  /*4dc40*/  STL.64 [R1+0x168], R18 ;  /* 0x0001681201007387 */ /* 0x000fe80000100a00 */
[----:B0-----:R-:W2:Y:S01]  /*4dc50*/  LDL.LU.64 R16, [R1+0x51a0] ;  /* 0x0051a00001107983 */ /* 0x001ea20000300a00 */
[----:B----4-:R-:W-:Y:S02]  /*4dc60*/  IMAD.MOV.U32 R6, RZ, RZ, R3 ;  /* 0x000000ffff067224 */ /* 0x010fe400078e0003 */
[----:B---3--:R-:W-:-:S07]  /*4dc70*/  IMAD.MOV.U32 R7, RZ, RZ, R0 ;  /* 0x000000ffff077224 */ /* 0x008fce00078e0000 */
[----:B--2---:R-:W-:Y:S01]  /*4dc80*/  HMMA.16816.F32 R12, R12, R16, R4 ;  /* 0x000000100c0c723c */ /* 0x004fe20000001804 */
[----:B------:R-:W2:Y:S04]  /*4dc90*/  LDL.LU.64 R6, [R1+0x5198] ;  /* 0x0051980001067983 */ /* 0x000ea80000300a00 */
[----:B------:R-:W2:Y:S11]  /*4dca0*/  LDL.LU.64 R4, [R1+0x5190] ;  /* 0x0051900001047983 */ /* 0x000eb60000300a00 */
[----:B------:R-:W-:Y:S07]  /*4dcb0*/  @!UPT UIADD3 URZ, URZ, URZ, URZ ;  /* 0x0000003f3f3ff290 */ /* 0x000fee000fffe03f */
[----:B------:R-:W-:Y:S04]  /*4dcc0*/  STL.64 [R1+0x80], R12 ;  /* 0x0000800c01007387 */ /* 0x000fe80000100a00 */
[----:B------:R0:W-:Y:S04]  /*4dcd0*/  STL.64 [R1+0x88], R14 ;  /* 0x0000880e01007387 */ /* 0x0001e80000100a00 */
[----:B0-----:R-:W2:Y:S04]  /*4dce0*/  LDL.LU.64 R14, [R1+0x5188] ;  /* 0x00518800010e7983 */ /* 0x001ea80000300a00 */
[----:B------:R-:W2:Y:S01]  /*4dcf0*/  LDL.LU.64 R12, [R1+0x5180] ;  /* 0x00518000010c7983 */ /* 0x000ea20000300a00 */
[----:B------:R-:W-:-:S02]  /*4dd00*/  IMAD.MOV.U32 R3, RZ, RZ, R16 ;  /* 0x000000ffff037224 */ /* 0x000fc400078e0010 */
[----:B------:R-:W-:Y:S02]  /*4dd10*/  IMAD.MOV.U32 R0, RZ, RZ, R17 ;  /* 0x000000ffff007224 */ /* 0x000fe400078e0011 */
[----:B------:R-:W0:Y:S04]  /*4dd20*/  LDSM.16.MT88.4 R16, [R2+0x8200] ;  /* 0x008200000210783b */ /* 0x000e280000004200 */
[----:B0-----:R-:W-:Y:S04]  /*4dd30*/  STL.64 [R1+0x50d8], R18 ;  /* 0x0050d81201007387 */ /* 0x001fe80000100a00 */
[----:B------:R0:W-:Y:S02]  /*4dd40*/  STL.64 [R1+0x50d0], R16 ;  /* 0x0050d01001007387 */ /* 0x0001e40000100a00 */
[----:B0-----:R-:W-:-:S02]  /*4dd50*/  IMAD.MOV.U32 R16, RZ, RZ, R3 ;  /* 0x000000ffff107224 */ /* 0x001fc400078e0003 */
[----:B------:R-:W-:Y:S02]  /*4dd60*/  IMAD.MOV.U32 R17, RZ, RZ, R0 ;  /* 0x000000ffff117224 */ /* 0x000fe400078e0000 */
[----:B------:R-:W-:Y:S02]  /*4dd70*/  IMAD.MOV.U32 R3, RZ, RZ, R8 ;  /* 0x000000ffff037224 */ /* 0x000fe400078e0008 */
[----:B------:R-:W-:Y:S01]  /*4dd80*/  IMAD.MOV.U32 R0, RZ, RZ, R9 ;  /* 0x000000ffff007224 */ /* 0x000fe200078e0009 */
[C---:B--2---:R-:W-:Y:S11]  /*4dd90*/  HMMA.16816.F32 R12, R4.reuse, R8, R12 ;  /* 0x00000008040c723c */ /* 0x044ff6000000180c */
[----:B------:R-:W-:Y:S11]  /*4dda0*/  @!UPT UIADD3 URZ, URZ, URZ, URZ ;  /* 0x0000003f3f3ff290 */ /* 0x000ff6000fffe03f */
[----:B------:R-:W-:Y:S01]  /*4ddb0*/  @!UPT UIADD3 URZ, URZ, URZ, URZ ;  /* 0x0000003f3f3ff290 */ /* 0x000fe2000fffe03f */
[----:B------:R-:W-:Y:S04]  /*4ddc0*/  STL.64 [R1+0x150], R12 ;  /* 0x0001500c01007387 */ /* 0x000fe80000100a00 */
[----:B------:R0:W-:Y:S04]  /*4ddd0*/  STL.64 [R1+0x158], R14 ;  /* 0x0001580e01007387 */ /* 0x0001e80000100a00 */
[----:B0-----:R-:W2:Y:S04]  /*4dde0*/  LDL.LU.64 R14, [R1+0x5178] ;  /* 0x00517800010e7983 */ /* 0x001ea80000300a00 */
[----:B------:R-:W2:Y:S04]  /*4ddf0*/  LDL.LU.64 R12, [R1+0x5170] ;  /* 0x00517000010c7983 */ /* 0x000ea80000300a00 */
[----:B------:R-:W3:Y:S04]  /*4de00*/  LDL.LU.64 R10, [R1+0x5168] ;  /* 0x00516800010a7983 */ /* 0x000ee80000300a00 */
[----:B------:R-:W3:Y:S02]  /*4de10*/  LDL.LU.64 R8, [R1+0x5160] ;  /* 0x0051600001087983 */ /* 0x000ee40000300a00 */
[C---:B---3--:R-:W-:Y:S11]  /*4de20*/  HMMA.16816.F32 R8, R4.reuse, R20, R8 ;  /* 0x000000140408723c */ /* 0x048ff60000001808 */
[----:B------:R-:W-:Y:S11]  /*4de30*/  @!UPT UIADD3 URZ, URZ, URZ, URZ ;  /* 0x0000003f3f3ff290 */ /* 0x000ff6000fffe03f */
[----:B------:R-:W-:Y:S01]  /*4de40*/  @!UPT UIADD3 URZ, URZ, URZ, URZ ;  /* 0x0000003f3f3ff290 */ /* 0x000fe2000fffe03f */
[----:B------:R-:W-:Y:S04]  /*4de50*/  STL.64 [R1+0x140], R8 ;  /* 0x0001400801007387 */ /* 0x000fe80000100a00 */
[----:B------:R0:W-:Y:S04]  /*4de60*/  STL.64 [R1+0x148], R10 ;  /* 0x0001480a01007387 */ /* 0x0001e80000100a00 */
[----:B0-----:R-:W3:Y:S04]  /*4de70*/  LDL.LU.64 R10, [R1+0x5158] ;  /* 0x00515800010a7983 */ /* 0x001ee80000300a00 */
[----:B------:R-:W3:Y:S04]  /*4de80*/  LDL.LU.64 R8, [R1+0x5150] ;  /* 0x0051500001087983 */ /* 0x000ee80000300a00 */
        /* <DEDUP_REMOVED lines=8> */
[----:B------:R0:W-:Y:S04]  /*4df10*/  STL.64 [R1+0x130], R8 ;  /* 0x0001300801007387 */ /* 0x0001e80000100a00 */
[----:B------:R-:W-:Y:S04]  /*4df20*/  STL.64 [R1+0x138], R10 ;  /* 0x0001380a01007387 */ /* 0x000fe80000100a00 */
[----:B0-----:R-:W3:Y:S04]  /*4df30*/  LDL.LU.64 R8, [R1+0x5148] ;  /* 0x0051480001087983 */ /* 0x001ee80000300a00 */
[----:B------:R-:W-:Y:S04]  /*4df40*/  STL.64 [R1+0x5130], R26 ;  /* 0x0051301a01007387 */ /* 0x000fe80000100a00 */
[----:B------:R0:W-:Y:S04]  /*4df50*/  STL.64 [R1+0x5128], R24 ;  /* 0x0051281801007387 */ /* 0x0001e80000100a00 */
[----:B0-----:R-:W4:Y:S04]  /*4df60*/  LDL.LU R24, [R1+0xe0] ;  /* 0x0000e00001187983 */ /* 0x001f280000300800 */
[----:B------:R-:W4:Y:S04]  /*4df70*/  LDL.LU R25, [R1+0xe4] ;  /* 0x0000e40001197983 */ /* 0x000f280000300800 */
[----:B------:R-:W4:Y:S04]  /*4df80*/  LDL.LU R26, [R1+0xe8] ;  /* 0x0000e800011a7983 */ /* 0x000f280000300800 */
[----:B------:R-:W4:Y:S02]  /*4df90*/  LDL.LU R27, [R1+0xec] ;  /* 0x0000ec00011b7983 */ /* 0x000f240000300800 */
[----:B----4-:R-:W-:Y:S02]  /*4dfa0*/  HMMA.16816.F32 R4, R4, R16, R24 ;  /* 0x000000100404723c */ /* 0x010fe40000001818 */
[----:B------:R-:W4:Y:S05]  /*4dfb0*/  LDL.LU R24, [R1+0x540] ;  /* 0x0005400001187983 */ /* 0x000f2a0000300800 */
[----:B---3--:R-:W-:-:S02]  /*4dfc0*/  IMAD.MOV.U32 R26, RZ, RZ, R9 ;  /* 0x000000ffff1a7224 */ /* 0x008fc400078e0009 */
[----:B------:R-:W-:Y:S02]  /*4dfd0*/  IMAD.MOV.U32 R27, RZ, RZ, R8 ;  /* 0x000000ffff1b7224 */ /* 0x000fe400078e0008 */
[----:B------:R-:W0:Y:S11]  /*4dfe0*/  LDSM.16.MT88.4 R8, [R2+0x8280] ;  /* 0x008280000208783b */ /* 0x000e360000004200 */
[----:B------:R-:W-:Y:S01]  /*4dff0*/  @!UPT UIADD3 URZ, URZ, URZ, URZ ;  /* 0x0000003f3f3ff290 */ /* 0x000fe2000fffe03f */
[----:B------:R-:W-:Y:S04]  /*4e000*/  STL.64 [R1+0x70], R4 ;  /* 0x0000700401007387 */ /* 0x000fe80000100a00 */
[----:B------:R-:W-:Y:S04]  /*4e010*/  STL.64 [R1+0x78], R6 ;  /* 0x0000780601007387 */ /* 0x000fe80000100a00 */
[----:B------:R-:W4:Y:S04]  /*4e020*/  LDL.LU R25, [R1+0x544] ;  /* 0x0005440001197983 */ /* 0x000f280000300800 */
[----:B0-----:R-:W-:Y:S04]  /*4e030*/  STL.64 [R1+0x5090], R10 ;  /* 0x0050900a01007387 */ /* 0x001fe80000100a00 */
[----:B------:R0:W-:Y:S04]  /*4e040*/  STL.64 [R1+0x5088], R8 ;  /* 0x0050880801007387 */ /* 0x0001e80000100a00 */
[----:B0-----:R-:W3:Y:S04]  /*4e050*/  LDL.LU R8, [R1+0x300] ;  /* 0x0003000001087983 */ /* 0x001ee80000300800 */
[----:B------:R-:W3:Y:S01]  /*4e060*/  LDL.LU R9, [R1+0x304] ;  /* 0x0003040001097983 */ /* 0x000ee20000300800 */
[----:B------:R-:W-:-:S02]  /*4e070*/  IMAD.MOV.U32 R10, RZ, RZ, R28 ;  /* 0x000000ffff0a7224 */ /* 0x000fc400078e001c */
[----:B------:R-:W-:Y:S01]  /*4e080*/  IMAD.MOV.U32 R11, RZ, RZ, R29 ;  /* 0x000000ffff0b7224 */ /* 0x000fe200078e001d */
[----:B------:R-:W2:Y:S04]  /*4e090*/  LDL.LU R28, [R1+0x5144] ;  /* 0x00514400011c7983 */ /* 0x000ea80000300800 */
[----:B------:R-:W2:Y:S04]  /*4e0a0*/  LDL.LU R29, [R1+0x5140] ;  /* 0x00514000011d7983 */ /* 0x000ea80000300800 */
[----:B------:R-:W2:Y:S04]  /*4e0b0*/  LDL.LU R4, [R1+0xc0] ;  /* 0x0000c00001047983 */ /* 0x000ea80000300800 */
[----:B------:R-:W2:Y:S04]  /*4e0c0*/  LDL.LU R5, [R1+0xc4] ;  /* 0x0000c40001057983 */ /* 0x000ea80000300800 */
[----:B------:R-:W4:Y:S04]  /*4e0d0*/  LDL.LU R6, [R1+0xc8] ;  /* 0x0000c80001067983 */ /* 0x000f280000300800 */
[----:B------:R-:W4:Y:S04]  /*4e0e0*/  LDL.LU R7, [R1+0xcc] ;  /* 0x0000cc0001077983 */ /* 0x000f280000300800 */
[----:B------:R-:W-:Y:S04]  /*4e0f0*/  STL.64 [R1+0x50a0], R10 ;  /* 0x0050a00a01007387 */ /* 0x000fe80000100a00 */
[----:B---3--:R0:W-:Y:S04]  /*4e100*/  STL.64 [R1+0x5098], R8 ;  /* 0x0050980801007387 */ /* 0x0081e80000100a00 */
[----:B0-----:R-:W3:Y:S04]  /*4e110*/  LDL.LU R8, [R1+0xb0] ;  /* 0x0000b00001087983 */ /* 0x001ee80000300800 */
[----:B------:R-:W3:Y:S01]  /*4e120*/  LDL.LU R9, [R1+0xb4] ;  /* 0x0000b40001097983 */ /* 0x000ee20000300800 */
[----:B--2---:R-:W-:-:S02]  /*4e130*/  IMAD.MOV.U32 R10, RZ, RZ, R29 ;  /* 0x000000ffff0a7224 */ /* 0x004fc400078e001d */
[----:B------:R-:W-:-:S05]  /*4e140*/  IMAD.MOV.U32 R11, RZ, RZ, R28 ;  /* 0x000000ffff0b7224 */ /* 0x000fca00078e001c */
[----:B------:R-:W-:Y:S04]  /*4e150*/  STL.64 [R1+0x50b0], R10 ;  /* 0x0050b00a01007387 */ /* 0x000fe80000100a00 */
[----:B---3--:R0:W-:Y:S02]  /*4e160*/  STL.64 [R1+0x50a8], R8 ;  /* 0x0050a80801007387 */ /* 0x0081e40000100a00 */
[----:B0-----:R-:W-:Y:S02]  /*4e170*/  IMAD.MOV.U32 R8, RZ, RZ, R3 ;  /* 0x000000ffff087224 */ /* 0x001fe400078e0003 */
[----:B------:R-:W-:-:S07]  /*4e180*/  IMAD.MOV.U32 R9, RZ, RZ, R0 ;  /* 0x000000ffff097224 */ /* 0x000fce00078e0000 */
[----:B------:R-:W-:Y:S11]  /*4e190*/  HMMA.16816.F32 R20, R12, R8, R20 ;  /* 0x000000080c14723c */ /* 0x000ff60000001814 */
[----:B------:R-:W-:Y:S11]  /*4e1a0*/  @!UPT UIADD3 URZ, URZ, URZ, URZ ;  /* 0x0000003f3f3ff290 */ /* 0x000ff6000fffe03f */
[----:B------:R-:W-:Y:S02]  /*4e1b0*/  @!UPT UIADD3 URZ, URZ, URZ, URZ ;  /* 0x0000003f3f3ff290 */ /* 0x000fe4000fffe03f */
[----:B------:R-:W-:Y:S02]  /*4e1c0*/  IMAD.MOV.U32 R29, RZ, RZ, R20 ;  /* 0x000000ffff1d7224 */ /* 0x000fe400078e0014 */
[----:B------:R-:W-:Y:S02]  /*4e1d0*/  IMAD.MOV.U32 R28, RZ, RZ, R21 ;  /* 0x000000ffff1c7224 */ /* 0x000fe400078e0015 */
[----:B------:R-:W4:Y:S01]  /*4e1e0*/  LDL.LU.64 R20, [R1+0x5138] ;  /* 0x0051380001147983 */ /* 0x000f220000300a00 */
[----:B------:R-:W-:Y:S02]  /*4e1f0*/  IMAD.MOV.U32 R0, RZ, RZ, R23 ;  /* 0x000000ffff007224 */ /* 0x000fe400078e0017 */
[----:B------:R-:W-:-:S03]  /*4e200*/  IMAD.MOV.U32 R3, RZ, RZ, R22 ;  /* 0x000000ffff037224 */ /* 0x000fc600078e0016 */
[----:B------:R-:W-:Y:S04]  /*4e210*/  STL [R1+0x4e84], R0 ;  /* 0x004e840001007387 */ /* 0x000fe80000100800 */
[----:B------:R-:W-:Y:S04]  /*4e220*/  STL [R1+0x4e80], R3 ;  /* 0x004e800301007387 */ /* 0x000fe80000100800 */
[----:B------:R-:W-:Y:S04]  /*4e230*/  STL [R1+0x4e7c], R28 ;  /* 0x004e7c1c01007387 */ /* 0x000fe80000100800 */
[----:B------:R-:W-:Y:S01]  /*4e240*/  STL [R1+0x4e78], R29 ;  /* 0x004e781d01007387 */ /* 0x000fe20000100800 */
[C---:B----4-:R-:W-:Y:S11]  /*4e250*/  HMMA.16816.F32 R24, R12.reuse, R20, R24 ;  /* 0x000000140c18723c */ /* 0x050ff60000001818 */
[----:B------:R-:W-:Y:S11]  /*4e260*/  @!UPT UIADD3 URZ, URZ, URZ, URZ ;  /* 0x0000003f3f3ff290 */ /* 0x000ff6000fffe03f */
[----:B------:R-:W-:Y:S01]  /*4e270*/  @!UPT UIADD3 URZ, URZ, URZ, URZ ;  /* 0x0000003f3f3ff290 */ /* 0x000fe2000fffe03f */
[----:B------:R-:W-:Y:S04]  /*4e280*/  STL.64 [R1+0x110], R24 ;  /* 0x0001101801007387 */ /* 0x000fe80000100a00 */
[----:B------:R0:W-:Y:S04]  /*4e290*/  STL.64 [R1+0x118], R26 ;  /* 0x0001181a01007387 */ /* 0x0001e80000100a00 */
[----:B0-----:R-:W2:Y:S04]  /*4e2a0*/  LDL.LU.64 R26, [R1+0x5130] ;  /* 0x00513000011a7983 */ /* 0x001ea80000300a00 */
[----:B------:R-:W3:Y:S04]  /*4e2b0*/  LDL.LU.64 R24, [R1+0x5128] ;  /* 0x0051280001187983 */ /* 0x000ee80000300a00 */
[----:B------:R0:W-:Y:S04]  /*4e2c0*/  STL.64 [R1+0x5108], R20 ;  /* 0x0051081401007387 */ /* 0x0001e80000100a00 */
[----:B0-----:R-:W3:Y:S04]  /*4e2d0*/  LDL.LU R20, [R1+0x530] ;  /* 0x0005300001147983 */ /* 0x001ee80000300800 */
[----:B------:R-:W3:Y:S04]  /*4e2e0*/  LDL.LU R21, [R1+0x534] ;  /* 0x0005340001157983 */ /* 0x000ee80000300800 */
[----:B------:R-:W3:Y:S04]  /*4e2f0*/  LDL.LU R22, [R1+0x538] ;  /* 0x0005380001167983 */ /* 0x000ee80000300800 */
[----:B------:R-:W3:Y:S02]  /*4e300*/  LDL.LU R23, [R1+0x53c] ;  /* 0x00053c0001177983 */ /* 0x000ee40000300800 */
[C---:B---3--:R-:W-:Y:S08]  /*4e310*/  HMMA.16816.F32 R20, R12.reuse, R24, R20 ;  /* 0x000000180c14723c */ /* 0x048ff00000001814 */
[----:B------:R-:W-:Y:S11]  /*4e320*/  HMMA.16816.F32 R12, R12, R16, R4 ;  /* 0x000000100c0c723c */ /* 0x000ff60000001804 */
[----:B------:R-:W-:Y:S04]  /*4e330*/  @!UPT UIADD3 URZ, URZ, URZ, URZ ;  /* 0x0000003f3f3ff290 */ /* 0x000fe8000fffe03f */
[----:B------:R0:W-:Y:S04]  /*4e340*/  STL.64 [R1+0x100], R20 ;  /* 0x0001001401007387 */ /* 0x0001e80000100a00 */
[----:B------:R1:W-:Y:S04]  /*4e350*/  STL.64 [R1+0x108], R22 ;  /* 0x0001081601007387 */ /* 0x0003e80000100a00 */
[----:B0-----:R-:W3:Y:S04]  /*4e360*/  LDL.LU R20, [R1+0x520] ;  /* 0x0005200001147983 */ /* 0x001ee80000300800 */
[----:B------:R-:W3:Y:S04]  /*4e370*/  LDL.LU R21, [R1+0x524] ;  /* 0x0005240001157983 */ /* 0x000ee80000300800 */
[----:B-1----:R-:W3:Y:S04]  /*4e380*/  LDL.LU R22, [R1+0x528] ;  /* 0x0005280001167983 */ /* 0x002ee80000300800 */
[----:B------:R-:W3:Y:S04]  /*4e390*/  LDL.LU R23, [R1+0x52c] ;  /* 0x00052c0001177983 */ /* 0x000ee80000300800 */
[----:B--2---:R-:W-:Y:S04]  /*4e3a0*/  STL.64 [R1+0x5100], R26 ;  /* 0x0051001a01007387 */ /* 0x004fe80000100a00 */
[----:B------:R0:W-:Y:S04]  /*4e3b0*/  STL.64 [R1+0x50f8], R24 ;  /* 0x0050f81801007387 */ /* 0x0001e80000100a00 */
[----:B0-----:R-:W2:Y:S04]  /*4e3c0*/  LDL.LU R24, [R1+0x510] ;  /* 0x0005100001187983 */ /* 0x001ea80000300800 */
[----:B------:R-:W2:Y:S04]  /*4e3d0*/  LDL.LU R25, [R1+0x514] ;  /* 0x0005140001197983 */ /* 0x000ea80000300800 */
[----:B------:R-:W2:Y:S04]  /*4e3e0*/  LDL.LU R26, [R1+0x518] ;  /* 0x00051800011a7983 */ /* 0x000ea80000300800 */
[----:B------:R-:W2:Y:S04]  /*4e3f0*/  LDL.LU R27, [R1+0x51c] ;  /* 0x00051c00011b7983 */ /* 0x000ea80000300800 */
[----:B------:R-:W3:Y:S04]  /*4e400*/  LDL.LU.64 R6, [R1+0x5120] ;  /* 0x0051200001067983 */ /* 0x000ee80000300a00 */
[----:B------:R-:W3:Y:S04]  /*4e410*/  LDL.LU.64 R4, [R1+0x5118] ;  /* 0x0051180001047983 */ /* 0x000ee80000300a00 */
[----:B------:R0:W-:Y:S04]  /*4e420*/  STL.64 [R1+0x20], R12 ;  /* 0x0000200c01007387 */ /* 0x0001e80000100a00 */
[----:B------:R-:W-:Y:S04]  /*4e430*/  STL.64 [R1+0x28], R14 ;  /* 0x0000280e01007387 */ /* 0x000fe80000100a00 */
[----:B0-----:R-:W4:Y:S04]  /*4e440*/  LDL.LU.64 R12, [R1+0x5110] ;  /* 0x00511000010c7983 */ /* 0x001f280000300a00 */
[----:B------:R0:W-:Y:S04]  /*4e450*/  STL.64 [R1+0x50f0], R16 ;  /* 0x0050f01001007387 */ /* 0x0001e80000100a00 */
[----:B0-----:R-:W2:Y:S04]  /*4e460*/  LDL.LU R16, [R1+0xd0] ;  /* 0x0000d00001107983 */ /* 0x001ea80000300800 */
[----:B------:R-:W2:Y:S01]  /*4e470*/  LDL.LU R17, [R1+0xd4] ;  /* 0x0000d40001117983 */ /* 0x000ea20000300800 */
[----:B----4-:R-:W-:-:S02]  /*4e480*/  IMAD.MOV.U32 R18, RZ, RZ, R13 ;  /* 0x000000ffff127224 */ /* 0x010fc400078e000d */
[----:B------:R-:W-:Y:S02]  /*4e490*/  IMAD.MOV.U32 R19, RZ, RZ, R12 ;  /* 0x000000ffff137224 */ /* 0x000fe400078e000c */
[----:B------:R-:W0:Y:S04]  /*4e4a0*/  LDSM.16.MT88.4 R12, [R2+0x8300] ;  /* 0x00830000020c783b */ /* 0x000e280000004200 */
[----:B0-----:R-:W-:Y:S04]  /*4e4b0*/  STL.64 [R1+0x5048], R14 ;  /* 0x0050480e01007387 */ /* 0x001fe80000100a00 */
[----:B------:R0:W-:Y:S04]  /*4e4c0*/  STL.64 [R1+0x5040], R12 ;  /* 0x0050400c01007387 */ /* 0x0001e80000100a00 */
[----:B0-----:R-:W4:Y:S04]  /*4e4d0*/  LDL.LU R12, [R1+0x4f0] ;  /* 0x0004f000010c7983 */ /* 0x001f280000300800 */
[----:B------:R-:W4:Y:S04]  /*4e4e0*/  LDL.LU R13, [R1+0x4f4] ;  /* 0x0004f400010d7983 */ /* 0x000f280000300800 */
[----:B------:R-:W2:Y:S04]  /*4e4f0*/  LDL.LU R14, [R1+0x4f8] ;  /* 0x0004f800010e7983 */ /* 0x000ea80000300800 */
[----:B------:R-:W2:Y:S01]  /*4e500*/  LDL.LU R15, [R1+0x4fc] ;  /* 0x0004fc00010f7983 */ /* 0x000ea20000300800 */
[C---:B---3--:R-:W-:Y:S03]  /*4e510*/  HMMA.16816.F32 R20, R4.reuse, R8, R20 ;  /* 0x000000080414723c */ /* 0x048fe60000001814 */
[----:B--2---:R-:W-:Y:S04]  /*4e520*/  STL.64 [R1+0x50c0], R14 ;  /* 0x0050c00e01007387 */ /* 0x004fe80000100a00 */
[----:B----4-:R0:W-:Y:S04]  /*4e530*/  STL.64 [R1+0x50b8], R12 ;  /* 0x0050b80c01007387 */ /* 0x0101e80000100a00 */
        /* <DEDUP_REMOVED lines=10> */
[----:B------:R0:W-:Y:S04]  /*4e5e0*/  STL.64 [R1+0xf0], R20 ;  /* 0x0000f01401007387 */ /* 0x0001e80000100a00 */
[----:B------:R-:W-:Y:S04]  /*4e5f0*/  STL.64 [R1+0xf8], R22 ;  /* 0x0000f81601007387 */ /* 0x000fe80000100a00 */
[----:B0-----:R-:W3:Y:S02]  /*4e600*/  LDL.LU.64 R20, [R1+0x5108] ;  /* 0x0051080001147983 */ /* 0x001ee40000300a00 */
        /* <DEDUP_REMOVED lines=10> */
[----:B------:R0:W-:Y:S04]  /*4e6b0*/  STL.64 [R1+0xd0], R16 ;  /* 0x0000d01001007387 */ /* 0x0001e80000100a00 */
[----:B------:R1:W-:Y:S04]  /*4e6c0*/  STL.64 [R1+0xd8], R18 ;  /* 0x0000d81201007387 */ /* 0x0003e80000100a00 */
[----:B0-----:R-:W2:Y:S02]  /*4e6d0*/  LDL.LU.64 R16, [R1+0x50f0] ;  /* 0x0050f00001107983 */ /* 0x001ea40000300a00 */
[----:B--2---:R-:W-:Y:S02]  /*4e6e0*/  HMMA.16816.F32 R4, R4, R16, R12 ;  /* 0x000000100404723c */ /* 0x004fe4000000180c */
[----:B------:R-:W2:Y:S04]  /*4e6f0*/  LDL.LU.64 R14, [R1+0x50e8] ;  /* 0x0050e800010e7983 */ /* 0x000ea80000300a00 */
[----:B------:R-:W2:Y:S04]  /*4e700*/  LDL.LU.64 R12, [R1+0x50e0] ;  /* 0x0050e000010c7983 */ /* 0x000ea80000300a00 */
[----:B-1----:R-:W2:Y:S04]  /*4e710*/  LDL.LU.64 R18, [R1+0x50d8] ;  /* 0x0050d80001127983 */ /* 0x002ea80000300a00 */
[----:B------:R-:W2:Y:S09]  /*4e720*/  LDL.LU.64 R16, [R1+0x50d0] ;  /* 0x0050d00001107983 */ /* 0x000eb20000300a00 */
[----:B------:R-:W-:Y:S04]  /*4e730*/  STL.64 [R1+0x60], R4 ;  /* 0x0000600401007387 */ /* 0x000fe80000100a00 */
[----:B------:R-:W-:Y:S04]  /*4e740*/  STL.64 [R1+0x68], R6 ;  /* 0x0000680601007387 */ /* 0x000fe80000100a00 */
[----:B------:R0:W1:Y:S04]  /*4e750*/  LDSM.16.MT88.4 R4, [R2+0x8380] ;  /* 0x008380000204783b */ /* 0x0000680000004200 */
[----:B0-----:R-:W4:Y:S04]  /*4e760*/  LDL.LU R2, [R1+0x50c8] ;  /* 0x0050c80001027983 */ /* 0x001f280000300800 */
[----:B-1----:R-:W-:Y:S04]  /*4e770*/  STL [R1+0x4ff8], R7 ;  /* 0x004ff80701007387 */ /* 0x002fe80000100800 */
[----:B------:R-:W-:Y:S04]  /*4e780*/  STL [R1+0x5058], R6 ;  /* 0x0050580601007387 */ /* 0x000fe80000100800 */
[----:B------:R0:W-:Y:S04]  /*4e790*/  STL.64 [R1+0x5050], R4 ;  /* 0x0050500401007387 */ /* 0x0001e80000100a00 */
[----:B0-----:R-:W3:Y:S01]  /*4e7a0*/  LDL.64 R4, [R1+0x40] ;  /* 0x0000400001047983 */ /* 0x001ee20000100a00 */
[C---:B--2---:R-:W-:Y:S03]  /*4e7b0*/  HMMA.16816.F32 R8, R16.reuse, R8, R12 ;  /* 0x000000081008723c */ /* 0x044fe6000000180c */
        /* <DEDUP_REMOVED lines=13> */
[----:B------:R-:W2:Y:S01]  /*4e890*/  LDL.LU.64 R8, [R1+0x5098] ;  /* 0x0050980001087983 */ /* 0x000ea20000300a00 */
[C---:B------:R-:W-:Y:S03]  /*4e8a0*/  HMMA.16816.F32 R12, R16.reuse, R24, R12 ;  /* 0x00000018100c723c */ /* 0x040fe6000000180c */
[----:B---3--:R-:W-:Y:S04]  /*4e8b0*/  STL.64 [R1+0x5070], R26 ;  /* 0x0050701a01007387 */ /* 0x008fe80000100a00 */
[----:B------:R0:W-:Y:S11]  /*4e8c0*/  STL.64 [R1+0x5068], R24 ;  /* 0x0050681801007387 */ /* 0x0001f60000100a00 */
[----:B------:R-:W-:Y:S05]  /*4e8d0*/  @!UPT UIADD3 URZ, URZ, URZ, URZ ;  /* 0x0000003f3f3ff290 */ /* 0x000fea000fffe03f */
[----:B------:R-:W-:Y:S04]  /*4e8e0*/  STL.64 [R1+0xa0], R12 ;  /* 0x0000a00c01007387 */ /* 0x000fe80000100a00 */
[----:B------:R-:W-:Y:S04]  /*4e8f0*/  STL.64 [R1+0xa8], R14 ;  /* 0x0000a80e01007387 */ /* 0x000fe80000100a00 */
[----:B0-----:R-:W3:Y:S01]  /*4e900*/  LDL.LU R24, [R1+0x4d0] ;  /* 0x0004d00001187983 */ /* 0x001ee20000300800 */
[----:B--2---:R-:W-:Y:S11]  /*4e910*/  HMMA.16816.F32 R8, R16, R4, R8 ;  /* 0x000000041008723c */ /* 0x004ff60000001808 */
[----:B------:R-:W-:Y:S11]  /*4e920*/  @!UPT UIADD3 URZ, URZ, URZ, URZ ;  /* 0x0000003f3f3ff290 */ /* 0x000ff6000fffe03f */
[----:B------:R-:W-:Y:S01]  /*4e930*/  @!UPT UIADD3 URZ, URZ, URZ, URZ ;  /* 0x0000003f3f3ff290 */ /* 0x000fe2000fffe03f */
[----:B------:R-:W-:Y:S04]  /*4e940*/  STL.64 [R1+0x50], R8 ;  /* 0x0000500801007387 */ /* 0x000fe80000100a00 */
[----:B------:R-:W-:Y:S04]  /*4e950*/  STL.64 [R1+0x58], R10 ;  /* 0x0000580a01007387 */ /* 0x000fe80000100a00 */
[----:B------:R-:W3:Y:S04]  /*4e960*/  LDL.LU R25, [R1+0x4d4] ;  /* 0x0004d40001197983 */ /* 0x000ee80000300800 */
[----:B------:R-:W2:Y:S04]  /*4e970*/  LDL.LU R26, [R1+0x4d8] ;  /* 0x0004d800011a7983 */ /* 0x000ea80000300800 */
[----:B------:R-:W2:Y:S04]  /*4e980*/  LDL.LU R27, [R1+0x4dc] ;  /* 0x0004dc00011b7983 */ /* 0x000ea80000300800 */
[----:B----4-:R-:W0:Y:S04]  /*4e990*/  LDSM.16.MT88.4 R8, [R2+0x8000] ;  /* 0x008000000208783b */ /* 0x010e280000004200 */
[----:B--2---:R-:W-:Y:S04]  /*4e9a0*/  STL.64 [R1+0x5080], R26 ;  /* 0x0050801a01007387 */ /* 0x004fe80000100a00 */
[----:B---3--:R1:W-:Y:S04]  /*4e9b0*/  STL.64 [R1+0x5078], R24 ;  /* 0x0050781801007387 */ /* 0x0083e80000100a00 */
[----:B-1----:R-:W2:Y:S04]  /*4e9c0*/  LDL.LU R24, [R1+0x4e0] ;  /* 0x0004e00001187983 */ /* 0x002ea80000300800 */
[----:B------:R-:W2:Y:S04]  /*4e9d0*/  LDL.LU R25, [R1+0x4e4] ;  /* 0x0004e40001197983 */ /* 0x000ea80000300800 */
[----:B------:R-:W2:Y:S04]  /*4e9e0*/  LDL.LU R26, [R1+0x4e8] ;  /* 0x0004e800011a7983 */ /* 0x000ea80000300800 */
[----:B------:R-:W2:Y:S04]  /*4e9f0*/  LDL.LU R27, [R1+0x4ec] ;  /* 0x0004ec00011b7983 */ /* 0x000ea80000300800 */
[----:B------:R1:W-:Y:S04]  /*4ea00*/  STL.64 [R1+0x5060], R4 ;  /* 0x0050600401007387 */ /* 0x0003e80000100a00 */
[----:B------:R-:W3:Y:S04]  /*4ea10*/  LDL.LU R12, [R1+0x2f0] ;  /* 0x0002f000010c7983 */ /* 0x000ee80000300800 */
[----:B------:R-:W3:Y:S04]  /*4ea20*/  LDL.LU R13, [R1+0x2f4] ;  /* 0x0002f400010d7983 */ /* 0x000ee80000300800 */
[----:B------:R-:W3:Y:S04]  /*4ea30*/  LDL.LU R14, [R1+0x2f8] ;  /* 0x0002f800010e7983 */ /* 0x000ee80000300800 */
[----:B------:R-:W3:Y:S04]  /*4ea40*/  LDL.LU R15, [R1+0x2fc] ;  /* 0x0002fc00010f7983 */ /* 0x000ee80000300800 */
[----:B-1----:R-:W4:Y:S04]  /*4ea50*/  LDL.LU R4, [R1+0x4c0] ;  /* 0x0004c00001047983 */ /* 0x002f280000300800 */
[----:B------:R-:W4:Y:S04]  /*4ea60*/  LDL.LU R5, [R1+0x4c4] ;  /* 0x0004c40001057983 */ /* 0x000f280000300800 */
[----:B------:R-:W4:Y:S04]  /*4ea70*/  LDL.LU R6, [R1+0x4c8] ;  /* 0x0004c80001067983 */ /* 0x000f280000300800 */
[----:B------:R-:W4:Y:S04]  /*4ea80*/  LDL.LU R7, [R1+0x4cc] ;  /* 0x0004cc0001077983 */ /* 0x000f280000300800 */
[----:B------:R-:W2:Y:S04]  /*4ea90*/  LDL.LU R16, [R1+0x430] ;  /* 0x0004300001107983 */ /* 0x000ea80000300800 */
[----:B------:R-:W2:Y:S04]  /*4eaa0*/  LDL.LU R17, [R1+0x434] ;  /* 0x0004340001117983 */ /* 0x000ea80000300800 */
[----:B------:R-:W2:Y:S04]  /*4eab0*/  LDL.LU R18, [R1+0x438] ;  /* 0x0004380001127983 */ /* 0x000ea80000300800 */
[----:B------:R-:W2:Y:S04]  /*4eac0*/  LDL.LU R19, [R1+0x43c] ;  /* 0x00043c0001137983 */ /* 0x000ea80000300800 */
[----:B--2---:R-:W-:Y:S04]  /*4ead0*/  STL.64 [R1+0x5008], R18 ;  /* 0x0050081201007387 */ /* 0x004fe80000100a00 */
[----:B------:R1:W-:Y:S04]  /*4eae0*/  STL.64 [R1+0x5000], R16 ;  /* 0x0050001001007387 */ /* 0x0003e80000100a00 */
[----:B-1----:R-:W2:Y:S04]  /*4eaf0*/  LDL.LU R16, [R1+0x490] ;  /* 0x0004900001107983 */ /* 0x002ea80000300800 */
        /* <DEDUP_REMOVED lines=8> */
[----:B------:R-:W2:Y:S01]  /*4eb80*/  LDL.LU R19, [R1+0x4ac] ;  /* 0x0004ac0001137983 */ /* 0x000ea20000300800 */
[----:B0-----:R-:W-:-:S02]  /*4eb90*/  IMAD.MOV.U32 R3, RZ, RZ, R10 ;  /* 0x000000ffff037224 */ /* 0x001fc400078e000a */
[----:B------:R-:W-:Y:S02]  /*4eba0*/  IMAD.MOV.U32 R0, RZ, RZ, R11 ;  /* 0x000000ffff007224 */ /* 0x000fe400078e000b */
[----:B------:R-:W-:Y:S02]  /*4ebb0*/  IMAD.MOV.U32 R23, RZ, RZ, R8 ;  /* 0x000000ffff177224 */ /* 0x000fe400078e0008 */
[----:B------:R-:W-:Y:S01]  /*4ebc0*/  IMAD.MOV.U32 R22, RZ, RZ, R9 ;  /* 0x000000ffff167224 */ /* 0x000fe200078e0009 */
[----:B--2---:R-:W-:Y:S04]  /*4ebd0*/  STL.64 [R1+0x5028], R18 ;  /* 0x0050281201007387 */ /* 0x004fe80000100a00 */
[----:B------:R0:W-:Y:S04]  /*4ebe0*/  STL.64 [R1+0x5020], R16 ;  /* 0x0050201001007387 */ /* 0x0001e80000100a00 */
[----:B0-----:R-:W2:Y:S04]  /*4ebf0*/  LDL.64 R16, [R1+0x30] ;  /* 0x0000300001107983 */ /* 0x001ea80000100a00 */
[----:B------:R-:W2:Y:S04]  /*4ec00*/  LDL.LU.64 R10, [R1+0x5090] ;  /* 0x00509000010a7983 */ /* 0x000ea80000300a00 */
        /* <DEDUP_REMOVED lines=17> */
[----:B0-----:R-:W2:Y:S04]  /*4ed20*/  LDL.LU R20, [R1+0x4b0] ;  /* 0x0004b00001147983 */ /* 0x001ea80000300800 */
[----:B------:R-:W2:Y:S04]  /*4ed30*/  LDL.LU R21, [R1+0x4b4] ;  /* 0x0004b40001157983 */ /* 0x000ea80000300800 */
[----:B------:R-:W2:Y:S04]  /*4ed40*/  LDL.LU R22, [R1+0x4b8] ;  /* 0x0004b80001167983 */ /* 0x000ea80000300800 */
[----:B------:R-:W2:Y:S01]  /*4ed50*/  LDL.LU R23, [R1+0x4bc] ;  /* 0x0004bc0001177983 */ /* 0x000ea20000300800 */
[C---:B----4-:R-:W-:Y:S11]  /*4ed60*/  HMMA.16816.F32 R4, R8.reuse, R24, R4 ;  /* 0x000000180804723c */ /* 0x050ff60000001804 */
[----:B------:R-:W-:Y:S11]  /*4ed70*/  @!UPT UIADD3 URZ, URZ, URZ, URZ ;  /* 0x0000003f3f3ff290 */ /* 0x000ff6000fffe03f */
[----:B------:R-:W-:Y:S01]  /*4ed80*/  @!UPT UIADD3 URZ, URZ, URZ, URZ ;  /* 0x0000003f3f3ff290 */ /* 0x000fe2000fffe03f */
[----:B------:R0:W-:Y:S04]  /*4ed90*/  STL.64 [R1+0x300], R4 ;  /* 0x0003000401007387 */ /* 0x0001e80000100a00 */
[----:B------:R-:W-:Y:S04]  /*4eda0*/  STL.64 [R1+0x308], R6 ;  /* 0x0003080601007387 */ /* 0x000fe80000100a00 */
[----:B0-----:R-:W3:Y:S02]  /*4edb0*/  LDL.LU.64 R4, [R1+0x5060] ;  /* 0x0050600001047983 */ /* 0x001ee40000300a00 */
[----:B---3--:R-:W-:Y:S07]  /*4edc0*/  HMMA.16816.F32 R8, R8, R4, R12 ;  /* 0x000000040808723c */ /* 0x008fee000000180c */
[----:B------:R-:W-:Y:S11]  /*4edd0*/  IMAD.MOV.U32 R12, RZ, RZ, R4 ;  /* 0x000000ffff0c7224 */ /* 0x000ff600078e0004 */
[----:B------:R-:W-:Y:S05]  /*4ede0*/  @!UPT UIADD3 URZ, URZ, URZ, URZ ;  /* 0x0000003f3f3ff290 */ /* 0x000fea000fffe03f */
[----:B------:R0:W-:Y:S02]  /*4edf0*/  STL.64 [R1+0x2f0], R8 ;  /* 0x0002f00801007387 */ /* 0x0001e40000100a00 */
[----:B0-----:R-:W-:Y:S02]  /*4ee00*/  IMAD.MOV.U32 R8, RZ, RZ, R12 ;  /* 0x000000ffff087224 */ /* 0x001fe400078e000c */
[----:B------:R-:W0:Y:S01]  /*4ee10*/  LDSM.16.MT88.4 R12, [R2+0x8080] ;  /* 0x00808000020c783b */ /* 0x000e220000004200 */
[----:B------:R-:W-:-:S03]  /*4ee20*/  IMAD.MOV.U32 R7, RZ, RZ, R5 ;  /* 0x000000ffff077224 */ /* 0x000fc600078e0005 */
[----:B------:R-:W-:Y:S01]  /*4ee30*/  STL.64 [R1+0x2f8], R10 ;  /* 0x0002f80a01007387 */ /* 0x000fe20000100a00 */
[----:B------:R-:W-:-:S03]  /*4ee40*/  IMAD.MOV.U32 R9, RZ, RZ, R7 ;  /* 0x000000ffff097224 */ /* 0x000fc600078e0007 */
[----:B------:R-:W3:Y:S04]  /*4ee50*/  LDL.LU R6, [R1+0x5058] ;  /* 0x0050580001067983 */ /* 0x000ee80000300800 */
[----:B------:R-:W3:Y:S01]  /*4ee60*/  LDL.LU.64 R4, [R1+0x5050] ;  /* 0x0050500001047983 */ /* 0x000ee20000300a00 */
[----:B0-----:R-:W-:-:S03]  /*4ee70*/  IMAD.MOV.U32 R29, RZ, RZ, R14 ;  /* 0x000000ffff1d7224 */ /* 0x001fc600078e000e */
[----:B------:R0:W-:Y:S01]  /*4ee80*/  STL [R1+0x4], R13 ;  /* 0x0000040d01007387 */ /* 0x0001e20000100800 */
[----:B------:R-:W-:Y:S02]  /*4ee90*/  IMAD.MOV.U32 R28, RZ, RZ, R15 ;  /* 0x000000ffff1c7224 */ /* 0x000fe400078e000f */
[----:B------:R-:W-:Y:S01]  /*4eea0*/  IMAD.MOV.U32 R7, RZ, RZ, R12 ;  /* 0x000000ffff077224 */ /* 0x000fe200078e000c */
[----:B------:R-:W2:Y:S04]  /*4eeb0*/  LDL.LU.64 R14, [R1+0x5048] ;  /* 0x00504800010e7983 */ /* 0x000ea80000300a00 */
[----:B0-----:R-:W2:Y:S01]  /*4eec0*/  LDL.LU.64 R12, [R1+0x5040] ;  /* 0x00504000010c7983 */ /* 0x001ea20000300a00 */
        /* <DEDUP_REMOVED lines=8> */
[----:B------:R-:W4:Y:S04]  /*4ef50*/  LDL.LU.64 R20, [R1+0x5030] ;  /* 0x0050300001147983 */ /* 0x000f280000300a00 */
[----:B------:R-:W4:Y:S04]  /*4ef60*/  LDL.LU.64 R18, [R1+0x5028] ;  /* 0x0050280001127983 */ /* 0x000f280000300a00 */
[----:B------:R-:W4:Y:S02]  /*4ef70*/  LDL.LU.64 R16, [R1+0x5020] ;  /* 0x0050200001107983 */ /* 0x000f240000300a00 */
[C---:B----4-:R-:W-:Y:S11]  /*4ef80*/  HMMA.16816.F32 R16, R12.reuse, R20, R16 ;  /* 0x000000140c10723c */ /* 0x050ff60000001810 */
[----:B------:R-:W-:Y:S11]  /*4ef90*/  @!UPT UIADD3 URZ, URZ, URZ, URZ ;  /* 0x0000003f3f3ff290 */ /* 0x000ff6000fffe03f */
[----:B------:R-:W-:Y:S01]  /*4efa0*/  @!UPT UIADD3 URZ, URZ, URZ, URZ ;  /* 0x0000003f3f3ff290 */ /* 0x000fe2000fffe03f */
[----:B------:R-:W-:Y:S04]  /*4efb0*/  STL.64 [R1+0x330], R16 ;  /* 0x0003301001007387 */ /* 0x000fe80000100a00 */
[----:B------:R0:W-:Y:S04]  /*4efc0*/  STL.64 [R1+0x338], R18 ;  /* 0x0003381201007387 */ /* 0x0001e80000100a00 */
[----:B0-----:R-:W4:Y:S04]  /*4efd0*/  LDL.LU.64 R18, [R1+0x5018] ;  /* 0x0050180001127983 */ /* 0x001f280000300a00 */
[----:B------:R-:W4:Y:S04]  /*4efe0*/  LDL.LU.64 R16, [R1+0x5010] ;  /* 0x0050100001107983 */ /* 0x000f280000300a00 */
[----:B------:R-:W-:Y:S01]  /*4eff0*/  STL.64 [R1+0x4fe0], R20 ;  /* 0x004fe01401007387 */ /* 0x000fe20000100a00 */
[----:B----4-:R-:W-:Y:S11]  /*4f000*/  HMMA.16816.F32 R16, R12, R24, R16 ;  /* 0x000000180c10723c */ /* 0x010ff60000001810 */
[----:B------:R-:W-:Y:S11]  /*4f010*/  @!UPT UIADD3 URZ, URZ, URZ, URZ ;  /* 0x0000003f3f3ff290 */ /* 0x000ff6000fffe03f */
[----:B------:R-:W-:Y:S01]  /*4f020*/  @!UPT UIADD3 URZ, URZ, URZ, URZ ;  /* 0x0000003f3f3ff290 */ /* 0x000fe2000fffe03f */
[----:B------:R-:W-:Y:S04]  /*4f030*/  STL.64 [R1+0x360], R16 ;  /* 0x0003601001007387 */ /* 0x000fe80000100a00 */
[----:B------:R0:W-:Y:S04]  /*4f040*/  STL.64 [R1+0x368], R18 ;  /* 0x0003681201007387 */ /* 0x0001e80000100a00 */
[----:B0-----:R-:W4:Y:S04]  /*4f050*/  LDL.LU.64 R18, [R1+0x5008] ;  /* 0x0050080001127983 */ /* 0x001f280000300a00 */
[----:B------:R-:W4:Y:S04]  /*4f060*/  LDL.LU.64 R16, [R1+0x5000] ;  /* 0x0050000001107983 */ /* 0x000f280000300a00 */
[----:B------:R-:W-:Y:S04]  /*4f070*/  STL.64 [R1+0x4fd8], R26 ;  /* 0x004fd81a01007387 */ /* 0x000fe80000100a00 */
[----:B------:R0:W-:Y:S04]  /*4f080*/  STL.64 [R1+0x4fd0], R24 ;  /* 0x004fd01801007387 */ /* 0x0001e80000100a00 */
[----:B0-----:R-:W2:Y:S04]  /*4f090*/  LDL.LU R24, [R1+0x470] ;  /* 0x0004700001187983 */ /* 0x001ea80000300800 */
[----:B------:R-:W2:Y:S04]  /*4f0a0*/  LDL.LU R25, [R1+0x474] ;  /* 0x0004740001197983 */ /* 0x000ea80000300800 */
[----:B------:R-:W2:Y:S04]  /*4f0b0*/  LDL.LU R26, [R1+0x478] ;  /* 0x00047800011a7983 */ /* 0x000ea80000300800 */
[----:B------:R-:W2:Y:S01]  /*4f0c0*/  LDL.LU R27, [R1+0x47c] ;  /* 0x00047c00011b7983 */ /* 0x000ea20000300800 */
[----:B------:R-:W-:-:S02]  /*4f0d0*/  IMAD.MOV.U32 R21, RZ, RZ, R10 ;  /* 0x000000ffff157224 */ /* 0x000fc400078e000a */
[----:B------:R-:W-:Y:S01]  /*4f0e0*/  IMAD.MOV.U32 R20, RZ, RZ, R11 ;  /* 0x000000ffff147224 */ /* 0x000fe200078e000b */
[----:B----4-:R-:W-:Y:S01]  /*4f0f0*/  HMMA.16816.F32 R12, R12, R8, R16 ;  /* 0x000000080c0c723c */ /* 0x010fe20000001810 */
[----:B------:R-:W0:Y:S04]  /*4f100*/  LDSM.16.MT88.4 R16, [R2+0x8100] ;  /* 0x008100000210783b */ /* 0x000e280000004200 */
[----:B--2---:R-:W-:Y:S04]  /*4f110*/  STL.64 [R1+0x4ff0], R26 ;  /* 0x004ff01a01007387 */ /* 0x004fe80000100a00 */
[----:B------:R1:W-:Y:S04]  /*4f120*/  STL.64 [R1+0x4fe8], R24 ;  /* 0x004fe81801007387 */ /* 0x0003e80000100a00 */
[----:B-1----:R-:W3:Y:S04]  /*4f130*/  LDL.LU R24, [R1+0x480] ;  /* 0x0004800001187983 */ /* 0x002ee80000300800 */
[----:B------:R-:W3:Y:S04]  /*4f140*/  LDL.LU R25, [R1+0x484] ;  /* 0x0004840001197983 */ /* 0x000ee80000300800 */
[----:B------:R-:W3:Y:S04]  /*4f150*/  LDL.LU R26, [R1+0x488] ;  /* 0x00048800011a7983 */ /* 0x000ee80000300800 */
[----:B------:R-:W3:Y:S04]  /*4f160*/  LDL.LU R27, [R1+0x48c] ;  /* 0x00048c00011b7983 */ /* 0x000ee80000300800 */
[----:B------:R1:W-:Y:S04]  /*4f170*/  STL.64 [R1+0x4fc8], R8 ;  /* 0x004fc80801007387 */ /* 0x0003e80000100a00 */
[----:B-1----:R-:W2:Y:S04]  /*4f180*/  LDL.LU R8, [R1+0x460] ;  /* 0x0004600001087983 */ /* 0x002ea80000300800 */
[----:B------:R1:W-:Y:S04]  /*4f190*/  STL.64 [R1+0x350], R12 ;  /* 0x0003500c01007387 */ /* 0x0003e80000100a00 */
[----:B------:R4:W-:Y:S04]  /*4f1a0*/  STL.64 [R1+0x358], R14 ;  /* 0x0003580e01007387 */ /* 0x0009e80000100a00 */
[----:B------:R-:W2:Y:S04]  /*4f1b0*/  LDL.LU R9, [R1+0x464] ;  /* 0x0004640001097983 */ /* 0x000ea80000300800 */
[----:B------:R-:W2:Y:S04]  /*4f1c0*/  LDL.LU R10, [R1+0x468] ;  /* 0x00046800010a7983 */ /* 0x000ea80000300800 */
[----:B------:R-:W2:Y:S04]  /*4f1d0*/  LDL.LU R11, [R1+0x46c] ;  /* 0x00046c00010b7983 */ /* 0x000ea80000300800 */
[----:B-1----:R-:W2:Y:S04]  /*4f1e0*/  LDL.LU R12, [R1+0x5f0] ;  /* 0x0005f000010c7983 */ /* 0x002ea80000300800 */
[----:B------:R-:W2:Y:S04]  /*4f1f0*/  LDL.LU R13, [R1+0x5f4] ;  /* 0x0005f400010d7983 */ /* 0x000ea80000300800 */
[----:B----4-:R-:W4:Y:S04]  /*4f200*/  LDL.LU R14, [R1+0x5f8] ;  /* 0x0005f800010e7983 */ /* 0x010f280000300800 */
[----:B------:R-:W4:Y:S04]  /*4f210*/  LDL.LU R15, [R1+0x5fc] ;  /* 0x0005fc00010f7983 */ /* 0x000f280000300800 */
[----:B0-----:R-:W-:Y:S04]  /*4f220*/  STL.64 [R1+0x4f58], R18 ;  /* 0x004f581201007387 */ /* 0x001fe80000100a00 */
[----:B------:R0:W-:Y:S02]  /*4f230*/  STL.64 [R1+0x4f50], R16 ;  /* 0x004f501001007387 */ /* 0x0001e40000100a00 */
[----:B0-----:R-:W-:-:S02]  /*4f240*/  IMAD.MOV.U32 R16, RZ, RZ, R7 ;  /* 0x000000ffff107224 */ /* 0x001fc400078e0007 */
[----:B------:R-:W3:Y:S04]  /*4f250*/  LDL.LU R7, [R1+0x4ff8] ;  /* 0x004ff80001077983 */ /* 0x000ee80000300800 */
[----:B------:R-:W2:Y:S01]  /*4f260*/  LDL.LU R17, [R1+0x4] ;  /* 0x0000040001117983 */ /* 0x000ea20000300800 */
[----:B------:R-:W-:Y:S02]  /*4f270*/  IMAD.MOV.U32 R18, RZ, RZ, R29 ;  /* 0x000000ffff127224 */ /* 0x000fe400078e001d */
[----:B------:R-:W-:-:S05]  /*4f280*/  IMAD.MOV.U32 R19, RZ, RZ, R28 ;  /* 0x000000ffff137224 */ /* 0x000fca00078e001c */
[----:B------:R-:W-:Y:S04]  /*4f290*/  STL.64 [R1+0x4fa0], R18 ;  /* 0x004fa01201007387 */ /* 0x000fe80000100a00 */
[----:B--2---:R0:W-:Y:S02]  /*4f2a0*/  STL.64 [R1+0x4f98], R16 ;  /* 0x004f981001007387 */ /* 0x0041e40000100a00 */
[----:B0-----:R-:W-:Y:S02]  /*4f2b0*/  IMAD.MOV.U32 R16, RZ, RZ, R23 ;  /* 0x000000ffff107224 */ /* 0x001fe400078e0017 */
[----:B------:R-:W-:Y:S02]  /*4f2c0*/  IMAD.MOV.U32 R17, RZ, RZ, R22 ;  /* 0x000000ffff117224 */ /* 0x000fe400078e0016 */
[C---:B---3--:R-:W-:Y:S01]  /*4f2d0*/  HMMA.16816.F32 R20, R4.reuse, R20, R24 ;  /* 0x000000140414723c */ /* 0x048fe20000001818 */
[----:B------:R-:W2:Y:S04]  /*4f2e0*/  LDL.LU.64 R26, [R1+0x4ff0] ;  /* 0x004ff000011a7983 */ /* 0x000ea80000300a00 */
[----:B------:R-:W2:Y:S11]  /*4f2f0*/  LDL.LU.64 R24, [R1+0x4fe8] ;  /* 0x004fe80001187983 */ /* 0x000eb60000300a00 */
[----:B------:R-:W-:Y:S07]  /*4f300*/  @!UPT UIADD3 URZ, URZ, URZ, URZ ;  /* 0x0000003f3f3ff290 */ /* 0x000fee000fffe03f */
[----:B------:R0:W-:Y:S04]  /*4f310*/  STL.64 [R1+0x390], R20 ;  /* 0x0003901401007387 */ /* 0x0001e80000100a00 */
[----:B------:R-:W-:Y:S04]  /*4f320*/  STL.64 [R1+0x398], R22 ;  /* 0x0003981601007387 */ /* 0x000fe80000100a00 */
[----:B0-----:R-:W2:Y:S02]  /*4f330*/  LDL.LU.64 R20, [R1+0x4fe0] ;  /* 0x004fe00001147983 */ /* 0x001ea40000300a00 */
        /* <DEDUP_REMOVED lines=10> */
[----:B------:R0:W-:Y:S04]  /*4f3e0*/  STL.64 [R1+0x3e0], R8 ;  /* 0x0003e00801007387 */ /* 0x0001e80000100a00 */
[----:B------:R-:W-:Y:S04]  /*4f3f0*/  STL.64 [R1+0x3e8], R10 ;  /* 0x0003e80a01007387 */ /* 0x000fe80000100a00 */
[----:B0-----:R-:W3:Y:S04]  /*4f400*/  LDL.LU.64 R8, [R1+0x4fc8] ;  /* 0x004fc80001087983 */ /* 0x001ee80000300a00 */
[----:B--2---:R-:W-:Y:S04]  /*4f410*/  STL.64 [R1+0x4fc0], R26 ;  /* 0x004fc01a01007387 */ /* 0x004fe80000100a00 */
[----:B------:R0:W-:Y:S04]  /*4f420*/  STL.64 [R1+0x4fb8], R24 ;  /* 0x004fb81801007387 */ /* 0x0001e80000100a00 */
[----:B0-----:R-:W3:Y:S04]  /*4f430*/  LDL.LU R24, [R1+0x420] ;  /* 0x0004200001187983 */ /* 0x001ee80000300800 */
[----:B------:R-:W3:Y:S04]  /*4f440*/  LDL.LU R25, [R1+0x424] ;  /* 0x0004240001197983 */ /* 0x000ee80000300800 */
[----:B------:R-:W3:Y:S04]  /*4f450*/  LDL.LU R26, [R1+0x428] ;  /* 0x00042800011a7983 */ /* 0x000ee80000300800 */
[----:B------:R-:W3:Y:S02]  /*4f460*/  LDL.LU R27, [R1+0x42c] ;  /* 0x00042c00011b7983 */ /* 0x000ee40000300800 */
[----:B---3--:R-:W-:Y:S02]  /*4f470*/  HMMA.16816.F32 R8, R4, R8, R24 ;  /* 0x000000080408723c */ /* 0x008fe40000001818 */
[----:B------:R-:W0:Y:S04]  /*4f480*/  LDSM.16.MT88.4 R4, [R2+0x8180] ;  /* 0x008180000204783b */ /* 0x000e280000004200 */
[----:B0-----:R-:W-:Y:S11]  /*4f490*/  STL.64 [R1+0x4f28], R6 ;  /* 0x004f280601007387 */ /* 0x001ff60000100a00 */
[----:B------:R-:W-:Y:S06]  /*4f4a0*/  @!UPT UIADD3 URZ, URZ, URZ, URZ ;  /* 0x0000003f3f3ff290 */ /* 0x000fec000fffe03f */
[----:B------:R-:W-:Y:S04]  /*4f4b0*/  STL.64 [R1+0x3d0], R8 ;  /* 0x0003d00801007387 */ /* 0x000fe80000100a00 */
[----:B------:R-:W-:Y:S04]  /*4f4c0*/  STL.64 [R1+0x3d8], R10 ;  /* 0x0003d80a01007387 */ /* 0x000fe80000100a00 */
[----:B------:R-:W0:Y:S04]  /*4f4d0*/  LDSM.16.MT88.4 R8, [R2+0x8200] ;  /* 0x008200000208783b */ /* 0x000e280000004200 */
[----:B------:R1:W-:Y:S04]  /*4f4e0*/  STL.64 [R1+0x4f20], R4 ;  /* 0x004f200401007387 */ /* 0x0003e80000100a00 */
[----:B-1----:R-:W4:Y:S04]  /*4f4f0*/  LDL.LU.64 R4, [R1+0x30] ;  /* 0x0000300001047983 */ /* 0x002f280000300a00 */
[----:B0-----:R-:W-:Y:S04]  /*4f500*/  STL.64 [R1+0x4ed8], R10 ;  /* 0x004ed80a01007387 */ /* 0x001fe80000100a00 */
[----:B------:R0:W-:Y:S04]  /*4f510*/  STL.64 [R1+0x4ed0], R8 ;  /* 0x004ed00801007387 */ /* 0x0001e80000100a00 */
[----:B0-----:R-:W2:Y:S01]  /*4f520*/  LDL.64 R8, [R1+0x40] ;  /* 0x0000400001087983 */ /* 0x001ea20000100a00 */
[----:B------:R-:W-:-:S02]  /*4f530*/  IMAD.MOV.U32 R18, RZ, RZ, R3 ;  /* 0x000000ffff127224 */ /* 0x000fc400078e0003 */
[----:B------:R-:W-:-:S07]  /*4f540*/  IMAD.MOV.U32 R19, RZ, RZ, R0 ;  /* 0x000000ffff137224 */ /* 0x000fce00078e0000 */
[C---:B----4-:R-:W-:Y:S01]  /*4f550*/  HMMA.16816.F32 R12, R16.reuse, R4, R12 ;  /* 0x00000004100c723c */ /* 0x050fe2000000180c */
[----:B--2---:R0:W-:Y:S04]  /*4f560*/  STL.64 [R1+0x4fb0], R8 ;  /* 0x004fb00801007387 */ /* 0x0041e80000100a00 */
[----:B0-----:R-:W2:Y:S11]  /*4f570*/  LDL.LU R8, [R1+0x640] ;  /* 0x0006400001087983 */ /* 0x001eb60000300800 */
[----:B------:R-:W-:Y:S07]  /*4f580*/  @!UPT UIADD3 URZ, URZ, URZ, URZ ;  /* 0x0000003f3f3ff290 */ /* 0x000fee000fffe03f */
[----:B------:R-:W-:Y:S04]  /*4f590*/  STL.64 [R1+0x400], R12 ;  /* 0x0004000c01007387 */ /* 0x000fe80000100a00 */
[----:B------:R-:W-:Y:S04]  /*4f5a0*/  STL.64 [R1+0x408], R14 ;  /* 0x0004080e01007387 */ /* 0x000fe80000100a00 */
[----:B------:R-:W0:Y:S04]  /*4f5b0*/  LDSM.16.MT88.4 R12, [R2+0x8280] ;  /* 0x00828000020c783b */ /* 0x000e280000004200 */
[----:B------:R-:W2:Y:S04]  /*4f5c0*/  LDL.LU R9, [R1+0x644] ;  /* 0x0006440001097983 */ /* 0x000ea80000300800 */
[----:B------:R-:W2:Y:S04]  /*4f5d0*/  LDL.LU R10, [R1+0x648] ;  /* 0x00064800010a7983 */ /* 0x000ea80000300800 */
[----:B------:R-:W2:Y:S04]  /*4f5e0*/  LDL.LU R11, [R1+0x64c] ;  /* 0x00064c00010b7983 */ /* 0x000ea80000300800 */
[----:B------:R-:W3:Y:S04]  /*4f5f0*/  LDL.LU R24, [R1+0x650] ;  /* 0x0006500001187983 */ /* 0x000ee80000300800 */
[----:B------:R-:W3:Y:S04]  /*4f600*/  LDL.LU R25, [R1+0x654] ;  /* 0x0006540001197983 */ /* 0x000ee80000300800 */
[----:B------:R-:W3:Y:S04]  /*4f610*/  LDL.LU R26, [R1+0x658] ;  /* 0x00065800011a7983 */ /* 0x000ee80000300800 */
[----:B------:R-:W3:Y:S04]  /*4f620*/  LDL.LU R27, [R1+0x65c] ;  /* 0x00065c00011b7983 */ /* 0x000ee80000300800 */
[----:B------:R1:W-:Y:S04]  /*4f630*/  STL.64 [R1+0x4fa8], R4 ;  /* 0x004fa80401007387 */ /* 0x0003e80000100a00 */
[----:B-1----:R-:W4:Y:S04]  /*4f640*/  LDL.LU R4, [R1+0x5e0] ;  /* 0x0005e00001047983 */ /* 0x002f280000300800 */
[----:B------:R-:W4:Y:S04]  /*4f650*/  LDL.LU R5, [R1+0x5e4] ;  /* 0x0005e40001057983 */ /* 0x000f280000300800 */
[----:B------:R-:W4:Y:S04]  /*4f660*/  LDL.LU R6, [R1+0x5e8] ;  /* 0x0005e80001067983 */ /* 0x000f280000300800 */
[----:B------:R-:W4:Y:S04]  /*4f670*/  LDL.LU R7, [R1+0x5ec] ;  /* 0x0005ec0001077983 */ /* 0x000f280000300800 */
[----:B0-----:R-:W-:Y:S04]  /*4f680*/  STL [R1+0x4e8c], R14 ;  /* 0x004e8c0e01007387 */ /* 0x001fe80000100800 */
[----:B------:R-:W-:Y:S04]  /*4f690*/  STL [R1+0x4e88], R15 ;  /* 0x004e880f01007387 */ /* 0x000fe80000100800 */
        /* <DEDUP_REMOVED lines=11> */
[C---:B---3--:R-:W-:Y:S03]  /*4f750*/  HMMA.16816.F32 R24, R16.reuse, R20, R24 ;  /* 0x000000141018723c */ /* 0x048fe60000001818 */
[----:B--2---:R-:W-:Y:S04]  /*4f760*/  STL.64 [R1+0x4f80], R14 ;  /* 0x004f800e01007387 */ /* 0x004fe80000100a00 */
        /* <DEDUP_REMOVED lines=11> */
[----:B------:R-:W-:Y:S04]  /*4f820*/  STL.64 [R1+0x420], R24 ;  /* 0x0004201801007387 */ /* 0x000fe80000100a00 */
[----:B------:R0:W-:Y:S04]  /*4f830*/  STL.64 [R1+0x428], R26 ;  /* 0x0004281a01007387 */ /* 0x0001e80000100a00 */
[----:B0-----:R-:W3:Y:S04]  /*4f840*/  LDL.LU.64 R26, [R1+0x4fc0] ;  /* 0x004fc000011a7983 */ /* 0x001ee80000300a00 */
[----:B------:R-:W2:Y:S02]  /*4f850*/  LDL.LU.64 R24, [R1+0x4fb8] ;  /* 0x004fb80001187983 */ /* 0x000ea40000300a00 */
[C---:B--2---:R-:W-:Y:S11]  /*4f860*/  HMMA.16816.F32 R8, R16.reuse, R24, R8 ;  /* 0x000000181008723c */ /* 0x044ff60000001808 */
[----:B------:R-:W-:Y:S11]  /*4f870*/  @!UPT UIADD3 URZ, URZ, URZ, URZ ;  /* 0x0000003f3f3ff290 */ /* 0x000ff6000fffe03f */
[----:B------:R-:W-:Y:S01]  /*4f880*/  @!UPT UIADD3 URZ, URZ, URZ, URZ ;  /* 0x0000003f3f3ff290 */ /* 0x000fe2000fffe03f */
[----:B------:R0:W-:Y:S04]  /*4f890*/  STL.64 [R1+0x450], R8 ;  /* 0x0004500801007387 */ /* 0x0001e80000100a00 */
[----:B------:R-:W-:Y:S04]  /*4f8a0*/  STL.64 [R1+0x458], R10 ;  /* 0x0004580a01007387 */ /* 0x000fe80000100a00 */
[----:B0-----:R-:W4:Y:S02]  /*4f8b0*/  LDL.LU.64 R8, [R1+0x4fb0] ;  /* 0x004fb00001087983 */ /* 0x001f240000300a00 */
[----:B----4-:R-:W-:Y:S02]  /*4f8c0*/  HMMA.16816.F32 R16, R16, R8, R4 ;  /* 0x000000081010723c */ /* 0x010fe40000001804 */
[----:B------:R-:W2:Y:S11]  /*4f8d0*/  LDL.LU.64 R4, [R1+0x4fa8] ;  /* 0x004fa80001047983 */ /* 0x000eb60000300a00 */
[----:B------:R-:W-:Y:S10]  /*4f8e0*/  @!UPT UIADD3 URZ, URZ, URZ, URZ ;  /* 0x0000003f3f3ff290 */ /* 0x000ff4000fffe03f */
        /* <DEDUP_REMOVED lines=32> */
[----:B0-----:R-:W3:Y:S04]  /*4faf0*/  LDL.LU R24, [R1+0x340] ;  /* 0x0003400001187983 */ /* 0x001ee80000300800 */
[----:B------:R-:W3:Y:S04]  /*4fb00*/  LDL.LU R25, [R1+0x344] ;  /* 0x0003440001197983 */ /* 0x000ee80000300800 */
[----:B------:R-:W3:Y:S04]  /*4fb10*/  LDL.LU R26, [R1+0x348] ;  /* 0x00034800011a7983 */ /* 0x000ee80000300800 */
[----:B------:R-:W3:Y:S01]  /*4fb20*/  LDL.LU R27, [R1+0x34c] ;  /* 0x00034c00011b7983 */ /* 0x000ee20000300800 */
[----:B--2---:R-:W-:Y:S03]  /*4fb30*/  HMMA.16816.F32 R16, R16, R8, R12 ;  /* 0x000000081010723c */ /* 0x004fe6000000180c */
[----:B------:R-:W2:Y:S11]  /*4fb40*/  LDL.LU.64 R12, [R1+0x4f60] ;  /* 0x004f6000010c7983 */ /* 0x000eb60000300a00 */
[----:B------:R-:W-:Y:S09]  /*4fb50*/  @!UPT UIADD3 URZ, URZ, URZ, URZ ;  /* 0x0000003f3f3ff290 */ /* 0x000ff2000fffe03f */
[----:B------:R-:W-:Y:S04]  /*4fb60*/  STL.64 [R1+0x4b0], R16 ;  /* 0x0004b01001007387 */ /* 0x000fe80000100a00 */
[----:B------:R0:W-:Y:S04]  /*4fb70*/  STL.64 [R1+0x4b8], R18 ;  /* 0x0004b81201007387 */ /* 0x0001e80000100a00 */
[----:B0-----:R-:W3:Y:S04]  /*4fb80*/  LDL.LU.64 R18, [R1+0x4f58] ;  /* 0x004f580001127983 */ /* 0x001ee80000300a00 */
[----:B------:R-:W3:Y:S01]  /*4fb90*/  LDL.LU.64 R16, [R1+0x4f50] ;  /* 0x004f500001107983 */ /* 0x000ee20000300a00 */
[----:B------:R-:W-:-:S02]  /*4fba0*/  IMAD.MOV.U32 R11, RZ, RZ, R4 ;  /* 0x000000ffff0b7224 */ /* 0x000fc400078e0004 */
[----:B------:R-:W-:Y:S01]  /*4fbb0*/  IMAD.MOV.U32 R10, RZ, RZ, R5 ;  /* 0x000000ffff0a7224 */ /* 0x000fe200078e0005 */
[----:B---3--:R-:W-:Y:S01]  /*4fbc0*/  HMMA.16816.F32 R24, R16, R4, R24 ;  /* 0x000000041018723c */ /* 0x008fe20000001818 */
[----:B------:R-:W0:Y:S11]  /*4fbd0*/  LDSM.16.MT88.4 R4, [R2+0x8380] ;  /* 0x008380000204783b */ /* 0x000e360000004200 */
[----:B------:R-:W-:Y:S11]  /*4fbe0*/  @!UPT UIADD3 URZ, URZ, URZ, URZ ;  /* 0x0000003f3f3ff290 */ /* 0x000ff6000fffe03f */
[----:B------:R-:W-:Y:S04]  /*4fbf0*/  STL.64 [R1+0x4e0], R24 ;  /* 0x0004e01801007387 */ /* 0x000fe80000100a00 */
[----:B------:R-:W-:Y:S04]  /*4fc00*/  STL.64 [R1+0x4e8], R26 ;  /* 0x0004e81a01007387 */ /* 0x000fe80000100a00 */
[----:B------:R-:W-:Y:S04]  /*4fc10*/  STL.64 [R1+0x4f38], R10 ;  /* 0x004f380a01007387 */ /* 0x000fe80000100a00 */
[----:B------:R-:W-:Y:S01]  /*4fc20*/  STL.64 [R1+0x4f30], R8 ;  /* 0x004f300801007387 */ /* 0x000fe20000100a00 */
[----:B0-----:R-:W-:-:S02]  /*4fc30*/  IMAD.MOV.U32 R14, RZ, RZ, R4 ;  /* 0x000000ffff0e7224 */ /* 0x001fc400078e0004 */
[----:B------:R-:W-:-:S05]  /*4fc40*/  IMAD.MOV.U32 R15, RZ, RZ, R5 ;  /* 0x000000ffff0f7224 */ /* 0x000fca00078e0005 */
[----:B------:R-:W-:Y:S04]  /*4fc50*/  STL.64 [R1+0x4e98], R14 ;  /* 0x004e980e01007387 */ /* 0x000fe80000100a00 */
        /* <DEDUP_REMOVED lines=10> */
[----:B------:R-:W3:Y:S01]  /*4fd00*/  LDL.LU R15, [R1+0x25c] ;  /* 0x00025c00010f7983 */ /* 0x000ee20000300800 */
[----:B------:R-:W-:-:S02]  /*4fd10*/  IMAD.MOV.U32 R0, RZ, RZ, R6 ;  /* 0x000000ffff007224 */ /* 0x000fc400078e0006 */
[----:B------:R-:W-:Y:S01]  /*4fd20*/  IMAD.MOV.U32 R3, RZ, RZ, R7 ;  /* 0x000000ffff037224 */ /* 0x000fe200078e0007 */
[----:B---3--:R-:W-:Y:S04]  /*4fd30*/  STL.64 [R1+0x4eb8], R14 ;  /* 0x004eb80e01007387 */ /* 0x008fe80000100a00 */
[----:B--2---:R0:W-:Y:S04]  /*4fd40*/  STL.64 [R1+0x4eb0], R12 ;  /* 0x004eb00c01007387 */ /* 0x0041e80000100a00 */
        /* <DEDUP_REMOVED lines=34> */
[C---:B----4-:R-:W-:Y:S03]  /*4ff70*/  HMMA.16816.F32 R24, R16.reuse, R20, R24 ;  /* 0x000000141018723c */ /* 0x050fe60000001818 */
        /* <DEDUP_REMOVED lines=12> */
[----:B------:R0:W-:Y:S04]  /*50040*/  STL [R1+0x4ce0], R2 ;  /* 0x004ce00201007387 */ /* 0x0001e80000100800 */
[----:B0-----:R-:W3:Y:S04]  /*50050*/  LDL R2, [R1+0x660] ;  /* 0x0006600001027983 */ /* 0x001ee80000100800 */
        /* <DEDUP_REMOVED lines=15> */
[----:B------:R0:W-:Y:S02]  /*50150*/  STL.64 [R1+0x520], R16 ;  /* 0x0005201001007387 */ /* 0x0001e40000100a00 */
[----:B0-----:R-:W-:Y:S02]  /*50160*/  IMAD.MOV.U32 R16, RZ, RZ, R11 ;  /* 0x000000ffff107224 */ /* 0x001fe400078e000b */
[----:B------:R-:W-:Y:S01]  /*50170*/  IMAD.MOV.U32 R17, RZ, RZ, R10 ;  /* 0x000000ffff117224 */ /* 0x000fe200078e000a */
[----:B------:R-:W-:Y:S06]  /*50180*/  STL.64 [R1+0x528], R18 ;  /* 0x0005281201007387 */ /* 0x000fec0000100a00 */
        /* <DEDUP_REMOVED lines=19> */
[----:B0-----:R-:W2:Y:S04]  /*502c0*/  LDL.LU.64 R14, [R1+0x4ef8] ;  /* 0x004ef800010e7983 */ /* 0x001ea80000300a00 */
[----:B------:R-:W2:Y:S01]  /*502d0*/  LDL.LU.64 R12, [R1+0x4ef0] ;  /* 0x004ef000010c7983 */ /* 0x000ea20000300a00 */
[----:B------:R-:W-:-:S02]  /*502e0*/  IMAD.MOV.U32 R19, RZ, RZ, R8 ;  /* 0x000000ffff137224 */ /* 0x000fc400078e0008 */
[----:B------:R-:W-:Y:S01]  /*502f0*/  IMAD.MOV.U32 R18, RZ, RZ, R9 ;  /* 0x000000ffff127224 */ /* 0x000fe200078e0009 */
[----:B--2---:R-:W-:Y:S01]  /*50300*/  HMMA.16816.F32 R4, R4, R8, R12 ;  /* 0x000000080404723c */ /* 0x004fe2000000180c */
[----:B------:R-:W2:Y:S04]  /*50310*/  LDL.LU.64 R14, [R1+0x4ee8] ;  /* 0x004ee800010e7983 */ /* 0x000ea80000300a00 */
[----:B------:R-:W2:Y:S11]  /*50320*/  LDL.LU.64 R12, [R1+0x4ee0] ;  /* 0x004ee000010c7983 */ /* 0x000eb60000300a00 */
[----:B------:R-:W-:Y:S07]  /*50330*/  @!UPT UIADD3 URZ, URZ, URZ, URZ ;  /* 0x0000003f3f3ff290 */ /* 0x000fee000fffe03f */
[----:B------:R0:W-:Y:S04]  /*50340*/  STL.64 [R1+0x280], R4 ;  /* 0x0002800401007387 */ /* 0x0001e80000100a00 */
[----:B------:R1:W-:Y:S04]  /*50350*/  STL.64 [R1+0x288], R6 ;  /* 0x0002880601007387 */ /* 0x0003e80000100a00 */
[----:B------:R-:W2:Y:S04]  /*50360*/  LDL.LU.64 R10, [R1+0x4ed8] ;  /* 0x004ed800010a7983 */ /* 0x000ea80000300a00 */
[----:B------:R-:W2:Y:S04]  /*50370*/  LDL.LU.64 R8, [R1+0x4ed0] ;  /* 0x004ed00001087983 */ /* 0x000ea80000300a00 */
[----:B0-----:R-:W3:Y:S04]  /*50380*/  LDL.LU R4, [R1+0x1f0] ;  /* 0x0001f00001047983 */ /* 0x001ee80000300800 */
[----:B------:R-:W3:Y:S04]  /*50390*/  LDL.LU R5, [R1+0x1f4] ;  /* 0x0001f40001057983 */ /* 0x000ee80000300800 */
[----:B-1----:R-:W3:Y:S04]  /*503a0*/  LDL.LU R6, [R1+0x1f8] ;  /* 0x0001f80001067983 */ /* 0x002ee80000300800 */
[----:B------:R-:W3:Y:S01]  /*503b0*/  LDL.LU R7, [R1+0x1fc] ;  /* 0x0001fc0001077983 */ /* 0x000ee20000300800 */
        /* <DEDUP_REMOVED lines=20> */
[----:B------:R-:W2:Y:S04]  /*50500*/  LDL.LU.64 R12, [R1+0x4ea0] ;  /* 0x004ea000010c7983 */ /* 0x000ea80000300a00 */
[----:B----4-:R-:W-:Y:S04]  /*50510*/  STL.64 [R1+0x4e68], R26 ;  /* 0x004e681a01007387 */ /* 0x010fe80000100a00 */
[----:B------:R0:W-:Y:S02]  /*50520*/  STL.64 [R1+0x4e60], R24 ;  /* 0x004e601801007387 */ /* 0x0001e40000100a00 */
[----:B0-----:R-:W-:-:S02]  /*50530*/  IMAD.MOV.U32 R24, RZ, RZ, R19 ;  /* 0x000000ffff187224 */ /* 0x001fc400078e0013 */
[----:B------:R-:W-:-:S07]  /*50540*/  IMAD.MOV.U32 R25, RZ, RZ, R18 ;  /* 0x000000ffff197224 */ /* 0x000fce00078e0012 */
[----:B--2---:R-:W-:Y:S01]  /*50550*/  HMMA.16816.F32 R24, R8, R24, R12 ;  /* 0x000000180818723c */ /* 0x004fe2000000180c */
[----:B------:R-:W2:Y:S04]  /*50560*/  LDL.LU.64 R14, [R1+0x4e98] ;  /* 0x004e9800010e7983 */ /* 0x000ea80000300a00 */
[----:B------:R-:W3:Y:S02]  /*50570*/  LDL.LU.64 R12, [R1+0x4e90] ;  /* 0x004e9000010c7983 */ /* 0x000ee40000300a00 */
[----:B--2---:R-:W-:Y:S02]  /*50580*/  IMAD.MOV.U32 R8, RZ, RZ, R14 ;  /* 0x000000ffff087224 */ /* 0x004fe400078e000e */
[----:B------:R-:W3:Y:S01]  /*50590*/  LDL.LU R14, [R1+0x4e8c] ;  /* 0x004e8c00010e7983 */ /* 0x000ee20000300800 */
[----:B------:R-:W-:Y:S11]  /*505a0*/  IMAD.MOV.U32 R9, RZ, RZ, R15 ;  /* 0x000000ffff097224 */ /* 0x000ff600078e000f */
[----:B------:R-:W-:Y:S02]  /*505b0*/  @!UPT UIADD3 URZ, URZ, URZ, URZ ;  /* 0x0000003f3f3ff290 */ /* 0x000fe4000fffe03f */
[----:B------:R-:W-:Y:S04]  /*505c0*/  STL.64 [R1+0x560], R24 ;  /* 0x0005601801007387 */ /* 0x000fe80000100a00 */
[----:B------:R-:W-:Y:S04]  /*505d0*/  STL.64 [R1+0x568], R26 ;  /* 0x0005681a01007387 */ /* 0x000fe80000100a00 */
[----:B------:R-:W3:Y:S01]  /*505e0*/  LDL.LU R15, [R1+0x4e88] ;  /* 0x004e8800010f7983 */ /* 0x000ee20000300800 */
[----:B------:R-:W-:Y:S02]  /*505f0*/  IMAD.MOV.U32 R10, RZ, RZ, R0 ;  /* 0x000000ffff0a7224 */ /* 0x000fe400078e0000 */
[----:B------:R-:W-:Y:S01]  /*50600*/  IMAD.MOV.U32 R11, RZ, RZ, R3 ;  /* 0x000000ffff0b7224 */ /* 0x000fe200078e0003 */
[----:B------:R-:W2:Y:S04]  /*50610*/  LDL.LU R0, [R1+0x4e84] ;  /* 0x004e840001007983 */ /* 0x000ea80000300800 */
[----:B------:R-:W4:Y:S04]  /*50620*/  LDL.LU R3, [R1+0x4e80] ;  /* 0x004e800001037983 */ /* 0x000f280000300800 */
[----:B------:R0:W-:Y:S04]  /*50630*/  STL.64 [R1+0x4e00], R10 ;  /* 0x004e000a01007387 */ /* 0x0001e80000100a00 */
[----:B------:R1:W-:Y:S01]  /*50640*/  STL.64 [R1+0x4df8], R8 ;  /* 0x004df80801007387 */ /* 0x0003e20000100a00 */
[----:B0-----:R-:W-:-:S02]  /*50650*/  IMAD.MOV.U32 R10, RZ, RZ, R23 ;  /* 0x000000ffff0a7224 */ /* 0x001fc400078e0017 */
[----:B------:R-:W-:Y:S02]  /*50660*/  IMAD.MOV.U32 R11, RZ, RZ, R22 ;  /* 0x000000ffff0b7224 */ /* 0x000fe400078e0016 */
[----:B-1----:R-:W-:Y:S02]  /*50670*/  IMAD.MOV.U32 R8, RZ, RZ, R28 ;  /* 0x000000ffff087224 */ /* 0x002fe400078e001c */
[----:B------:R-:W2:Y:S01]  /*50680*/  LDL.LU R28, [R1+0x4e7c] ;  /* 0x004e7c00011c7983 */ /* 0x000ea20000300800 */
[----:B------:R-:W-:-:S03]  /*50690*/  IMAD.MOV.U32 R9, RZ, RZ, R29 ;  /* 0x000000ffff097224 */ /* 0x000fc600078e001d */
[----:B------:R-:W2:Y:S04]  /*506a0*/  LDL.LU R29, [R1+0x4e78] ;  /* 0x004e7800011d7983 */ /* 0x000ea80000300800 */
[----:B------:R-:W2:Y:S04]  /*506b0*/  LDL.LU R23, [R1+0x4e74] ;  /* 0x004e740001177983 */ /* 0x000ea80000300800 */
[----:B------:R-:W2:Y:S04]  /*506c0*/  LDL.LU R22, [R1+0x4e70] ;  /* 0x004e700001167983 */ /* 0x000ea80000300800 */
[----:B------:R-:W-:Y:S04]  /*506d0*/  STL.64 [R1+0x4e40], R10 ;  /* 0x004e400a01007387 */ /* 0x000fe80000100a00 */
[----:B------:R-:W-:Y:S04]  /*506e0*/  STL.64 [R1+0x4e38], R8 ;  /* 0x004e380801007387 */ /* 0x000fe80000100a00 */
[----:B------:R0:W-:Y:S01]  /*506f0*/  STL.64 [R1+0x4e48], R16 ;  /* 0x004e481001007387 */ /* 0x0001e20000100a00 */
[C---:B---3--:R-:W-:Y:S03]  /*50700*/  HMMA.16816.F32 R4, R12.reuse, R16, R4 ;  /* 0x000000100c04723c */ /* 0x048fe60000001804 */
[----:B0-----:R-:W3:Y:S11]  /*50710*/  LDL.LU R16, [R1+0x1e0] ;  /* 0x0001e00001107983 */ /* 0x001ef60000300800 */
[----:B------:R-:W-:Y:S09]  /*50720*/  @!UPT UIADD3 URZ, URZ, URZ, URZ ;  /* 0x0000003f3f3ff290 */ /* 0x000ff2000fffe03f */
[----:B------:R-:W-:Y:S04]  /*50730*/  STL.64 [R1+0x590], R4 ;  /* 0x0005900401007387 */ /* 0x000fe80000100a00 */
[----:B------:R-:W-:Y:S04]  /*50740*/  STL.64 [R1+0x598], R6 ;  /* 0x0005980601007387 */ /* 0x000fe80000100a00 */
[----:B------:R-:W3:Y:S04]  /*50750*/  LDL.LU R17, [R1+0x1e4] ;  /* 0x0001e40001117983 */ /* 0x000ee80000300800 */
[----:B------:R-:W2:Y:S04]  /*50760*/  LDL.LU R18, [R1+0x1e8] ;  /* 0x0001e80001127983 */ /* 0x000ea80000300800 */
[----:B------:R-:W2:Y:S04]  /*50770*/  LDL.LU R19, [R1+0x1ec] ;  /* 0x0001ec0001137983 */ /* 0x000ea80000300800 */
[----:B------:R-:W0:Y:S04]  /*50780*/  LDSM.16.MT88.4 R4, [R2+0xc000] ;  /* 0x00c000000204783b */ /* 0x000e280000004200 */
[----:B--2---:R-:W-:Y:S04]  /*50790*/  STL.64 [R1+0x4e58], R18 ;  /* 0x004e581201007387 */ /* 0x004fe80000100a00 */
[----:B---3--:R1:W-:Y:S04]  /*507a0*/  STL.64 [R1+0x4e50], R16 ;  /* 0x004e501001007387 */ /* 0x0083e80000100a00 */
[----:B-1----:R-:W2:Y:S04]  /*507b0*/  LDL.LU R16, [R1+0x230] ;  /* 0x0002300001107983 */ /* 0x002ea80000300800 */
[----:B------:R-:W2:Y:S04]  /*507c0*/  LDL.LU R17, [R1+0x234] ;  /* 0x0002340001117983 */ /* 0x000ea80000300800 */
[----:B------:R-:W2:Y:S04]  /*507d0*/  LDL.LU R18, [R1+0x238] ;  /* 0x0002380001127983 */ /* 0x000ea80000300800 */
[----:B------:R-:W2:Y:S04]  /*507e0*/  LDL.LU R19, [R1+0x23c] ;  /* 0x00023c0001137983 */ /* 0x000ea80000300800 */
[----:B------:R-:W3:Y:S04]  /*507f0*/  LDL.LU R24, [R1+0x240] ;  /* 0x0002400001187983 */ /* 0x000ee80000300800 */
[----:B------:R-:W3:Y:S04]  /*50800*/  LDL.LU R25, [R1+0x244] ;  /* 0x0002440001197983 */ /* 0x000ee80000300800 */
[----:B------:R-:W3:Y:S04]  /*50810*/  LDL.LU R26, [R1+0x248] ;  /* 0x00024800011a7983 */ /* 0x000ee80000300800 */
[----:B------:R-:W3:Y:S04]  /*50820*/  LDL.LU R27, [R1+0x24c] ;  /* 0x00024c00011b7983 */ /* 0x000ee80000300800 */
[----:B------:R-:W2:Y:S04]  /*50830*/  LDL.LU.64 R8, [R1+0x40] ;  /* 0x0000400001087983 */ /* 0x000ea80000300a00 */
[----:B0-----:R-:W-:Y:S04]  /*50840*/  STL.64 [R1+0x4dd0], R6 ;  /* 0x004dd00601007387 */ /* 0x001fe80000100a00 */
        /* <DEDUP_REMOVED lines=42> */
[----:B------:R-:W2:Y:S05]  /*50af0*/  LDL.LU.64 R16, [R1+0x4e48] ;  /* 0x004e480001107983 */ /* 0x000eaa0000300a00 */
[----:B------:R-:W-:-:S02]  /*50b00*/  IMAD.MOV.U32 R19, RZ, RZ, R8 ;  /* 0x000000ffff137224 */ /* 0x000fc400078e0008 */
[----:B------:R-:W-:Y:S11]  /*50b10*/  IMAD.MOV.U32 R18, RZ, RZ, R9 ;  /* 0x000000ffff127224 */ /* 0x000ff600078e0009 */
[----:B------:R-:W-:Y:S03]  /*50b20*/  @!UPT UIADD3 URZ, URZ, URZ, URZ ;  /* 0x0000003f3f3ff290 */ /* 0x000fe6000fffe03f */
[----:B------:R0:W-:Y:S04]  /*50b30*/  STL.64 [R1+0x5f0], R12 ;  /* 0x0005f00c01007387 */ /* 0x0001e80000100a00 */
[----:B------:R1:W-:Y:S04]  /*50b40*/  STL.64 [R1+0x5f8], R14 ;  /* 0x0005f80e01007387 */ /* 0x0003e80000100a00 */
[----:B------:R-:W2:Y:S04]  /*50b50*/  LDL.LU.64 R10, [R1+0x4e40] ;  /* 0x004e4000010a7983 */ /* 0x000ea80000300a00 */
[----:B------:R-:W2:Y:S04]  /*50b60*/  LDL.LU.64 R8, [R1+0x4e38] ;  /* 0x004e380001087983 */ /* 0x000ea80000300a00 */
[----:B0-----:R-:W2:Y:S04]  /*50b70*/  LDL.LU R12, [R1+0x1d0] ;  /* 0x0001d000010c7983 */ /* 0x001ea80000300800 */
[----:B------:R-:W2:Y:S04]  /*50b80*/  LDL.LU R13, [R1+0x1d4] ;  /* 0x0001d400010d7983 */ /* 0x000ea80000300800 */
[----:B-1----:R-:W2:Y:S04]  /*50b90*/  LDL.LU R14, [R1+0x1d8] ;  /* 0x0001d800010e7983 */ /* 0x002ea80000300800 */
[----:B------:R-:W2:Y:S02]  /*50ba0*/  LDL.LU R15, [R1+0x1dc] ;  /* 0x0001dc00010f7983 */ /* 0x000ea40000300800 */
[C---:B--2---:R-:W-:Y:S11]  /*50bb0*/  HMMA.16816.F32 R12, R8.reuse, R16, R12 ;  /* 0x00000010080c723c */ /* 0x044ff6000000180c */
[----:B------:R-:W-:Y:S11]  /*50bc0*/  @!UPT UIADD3 URZ, URZ, URZ, URZ ;  /* 0x0000003f3f3ff290 */ /* 0x000ff6000fffe03f */
[----:B------:R-:W-:Y:S01]  /*50bd0*/  @!UPT UIADD3 URZ, URZ, URZ, URZ ;  /* 0x0000003f3f3ff290 */ /* 0x000fe2000fffe03f */
[----:B------:R-:W-:Y:S04]  /*50be0*/  STL.64 [R1+0x5e0], R12 ;  /* 0x0005e00c01007387 */ /* 0x000fe80000100a00 */
[----:B------:R-:W-:Y:S04]  /*50bf0*/  STL.64 [R1+0x5e8], R14 ;  /* 0x0005e80e01007387 */ /* 0x000fe80000100a00 */
[----:B------:R-:W0:Y:S01]  /*50c00*/  LDSM.16.MT88.4 R12, [R2+0xc080] ;  /* 0x00c08000020c783b */ /* 0x000e220000004200 */
[C---:B------:R-:W-:Y:S03]  /*50c10*/  HMMA.16816.F32 R4, R8.reuse, R20, R4 ;  /* 0x000000140804723c */ /* 0x040fe60000001804 */
[----:B0-----:R-:W-:Y:S04]  /*50c20*/  STL.64 [R1+0x4d90], R14 ;  /* 0x004d900e01007387 */ /* 0x001fe80000100a00 */
[----:B------:R-:W-:Y:S11]  /*50c30*/  STL.64 [R1+0x4d88], R12 ;  /* 0x004d880c01007387 */ /* 0x000ff60000100a00 */
[----:B------:R-:W-:Y:S05]  /*50c40*/  @!UPT UIADD3 URZ, URZ, URZ, URZ ;  /* 0x0000003f3f3ff290 */ /* 0x000fea000fffe03f */
        /* <DEDUP_REMOVED lines=12> */
[----:B------:R-:W-:-:S07]  /*50d10*/  IMAD.MOV.U32 R13, RZ, RZ, R18 ;  /* 0x000000ffff0d7224 */ /* 0x000fce00078e0012 */
[----:B--2---:R-:W-:Y:S01]  /*50d20*/  HMMA.16816.F32 R8, R8, R12, R4 ;  /* 0x0000000c0808723c */ /* 0x004fe20000001804 */
[----:B------:R-:W2:Y:S04]  /*50d30*/  LDL.LU.64 R6, [R1+0x4e10] ;  /* 0x004e100001067983 */ /* 0x000ea80000300a00 */
[----:B------:R-:W2:Y:S11]  /*50d40*/  LDL.LU.64 R4, [R1+0x4e08] ;  /* 0x004e080001047983 */ /* 0x000eb60000300a00 */
[----:B------:R-:W-:Y:S07]  /*50d50*/  @!UPT UIADD3 URZ, URZ, URZ, URZ ;  /* 0x0000003f3f3ff290 */ /* 0x000fee000fffe03f */
        /* <DEDUP_REMOVED lines=9> */
[----:B------:R-:W-:Y:S04]  /*50df0*/  STL.64 [R1+0x548], R18 ;  /* 0x0005481201007387 */ /* 0x000fe80000100a00 */
[----:B------:R-:W0:Y:S04]  /*50e00*/  LDSM.16.MT88.4 R16, [R2+0xc100] ;  /* 0x00c100000210783b */ /* 0x000e280000004200 */
[----:B0-----:R0:W-:Y:S04]  /*50e10*/  STL.64 [R1+0x4d48], R18 ;  /* 0x004d481201007387 */ /* 0x0011e80000100a00 */
[----:B------:R3:W-:Y:S01]  /*50e20*/  STL.64 [R1+0x4d40], R16 ;  /* 0x004d401001007387 */ /* 0x0007e20000100a00 */
[----:B0-----:R-:W-:-:S02]  /*50e30*/  IMAD.MOV.U32 R18, RZ, RZ, R23 ;  /* 0x000000ffff127224 */ /* 0x001fc400078e0017 */
[----:B---3--:R-:W-:Y:S02]  /*50e40*/  IMAD.MOV.U32 R16, RZ, RZ, R26 ;  /* 0x000000ffff107224 */ /* 0x008fe400078e001a */
[----:B------:R-:W3:Y:S01]  /*50e50*/  LDL.LU R26, [R1+0x4de4] ;  /* 0x004de400011a7983 */ /* 0x000ee20000300800 */
[----:B------:R-:W-:-:S03]  /*50e60*/  IMAD.MOV.U32 R17, RZ, RZ, R22 ;  /* 0x000000ffff117224 */ /* 0x000fc600078e0016 */
[----:B------:R-:W3:Y:S04]  /*50e70*/  LDL.LU R22, [R1+0x4de0] ;  /* 0x004de00001167983 */ /* 0x000ee80000300800 */
[----:B------:R-:W3:Y:S01]  /*50e80*/  LDL.LU R23, [R1+0x4ddc] ;  /* 0x004ddc0001177983 */ /* 0x000ee20000300800 */
[----:B------:R-:W-:-:S03]  /*50e90*/  IMAD.MOV.U32 R19, RZ, RZ, R27 ;  /* 0x000000ffff137224 */ /* 0x000fc600078e001b */
[----:B------:R-:W4:Y:S01]  /*50ea0*/  LDL.LU R27, [R1+0x4dd8] ;  /* 0x004dd800011b7983 */ /* 0x000f220000300800 */
[----:B--2---:R-:W-:Y:S11]  /*50eb0*/  HMMA.16816.F32 R4, R8, R20, R4 ;  /* 0x000000140804723c */ /* 0x004ff60000001804 */
[----:B------:R-:W-:Y:S11]  /*50ec0*/  @!UPT UIADD3 URZ, URZ, URZ, URZ ;  /* 0x0000003f3f3ff290 */ /* 0x000ff6000fffe03f */
[----:B------:R-:W-:Y:S02]  /*50ed0*/  @!UPT UIADD3 URZ, URZ, URZ, URZ ;  /* 0x0000003f3f3ff290 */ /* 0x000fe4000fffe03f */
[----:B------:R-:W-:Y:S01]  /*50ee0*/  IMAD.MOV.U32 R20, RZ, RZ, R7 ;  /* 0x000000ffff147224 */ /* 0x000fe200078e0007 */
[----:B------:R0:W-:Y:S01]  /*50ef0*/  STL.64 [R1+0x510], R4 ;  /* 0x0005100401007387 */ /* 0x0001e20000100a00 */
[----:B------:R-:W-:-:S03]  /*50f00*/  IMAD.MOV.U32 R21, RZ, RZ, R6 ;  /* 0x000000ffff157224 */ /* 0x000fc600078e0006 */
[----:B------:R-:W2:Y:S04]  /*50f10*/  LDL.LU.64 R6, [R1+0x4dd0] ;  /* 0x004dd00001067983 */ /* 0x000ea80000300a00 */
[----:B0-----:R-:W2:Y:S04]  /*50f20*/  LDL.LU.64 R4, [R1+0x4dc8] ;  /* 0x004dc80001047983 */ /* 0x001ea80000300a00 */
[----:B------:R0:W-:Y:S04]  /*50f30*/  STL [R1+0x4ac4], R20 ;  /* 0x004ac41401007387 */ /* 0x0001e80000100800 */
[----:B------:R1:W-:Y:S04]  /*50f40*/  STL [R1+0x4ac0], R21 ;  /* 0x004ac01501007387 */ /* 0x0003e80000100800 */
[----:B---3--:R3:W-:Y:S04]  /*50f50*/  STL.64 [R1+0x4db0], R22 ;  /* 0x004db01601007387 */ /* 0x0087e80000100a00 */
[----:B0-----:R-:W2:Y:S04]  /*50f60*/  LDL.LU R20, [R1+0x190] ;  /* 0x0001900001147983 */ /* 0x001ea80000300800 */
[----:B-1----:R-:W2:Y:S04]  /*50f70*/  LDL.LU R21, [R1+0x194] ;  /* 0x0001940001157983 */ /* 0x002ea80000300800 */
[----:B---3--:R-:W2:Y:S04]  /*50f80*/  LDL.LU R22, [R1+0x198] ;  /* 0x0001980001167983 */ /* 0x008ea80000300800 */
[----:B------:R-:W2:Y:S04]  /*50f90*/  LDL.LU R23, [R1+0x19c] ;  /* 0x00019c0001177983 */ /* 0x000ea80000300800 */
[----:B----4-:R0:W-:Y:S01]  /*50fa0*/  STL.64 [R1+0x4da8], R26 ;  /* 0x004da81a01007387 */ /* 0x0101e20000100a00 */
[C---:B--2---:R-:W-:Y:S08]  /*50fb0*/  HMMA.16816.F32 R20, R8.reuse, R24, R20 ;  /* 0x000000180814723c */ /* 0x044ff00000001814 */
[----:B------:R-:W-:Y:S11]  /*50fc0*/  HMMA.16816.F32 R8, R8, R12, R16 ;  /* 0x0000000c0808723c */ /* 0x000ff60000001810 */
[----:B------:R-:W-:Y:S04]  /*50fd0*/  @!UPT UIADD3 URZ, URZ, URZ, URZ ;  /* 0x0000003f3f3ff290 */ /* 0x000fe8000fffe03f */
[----:B------:R-:W-:Y:S04]  /*50fe0*/  STL.64 [R1+0x4f0], R20 ;  /* 0x0004f01401007387 */ /* 0x000fe80000100a00 */
[----:B------:R1:W-:Y:S04]  /*50ff0*/  STL.64 [R1+0x4f8], R22 ;  /* 0x0004f81601007387 */ /* 0x0003e80000100a00 */
[----:B------:R-:W2:Y:S04]  /*51000*/  LDL.LU R12, [R1+0x80] ;  /* 0x00008000010c7983 */ /* 0x000ea80000300800 */
[----:B------:R-:W-:Y:S04]  /*51010*/  STL.64 [R1+0x4d0], R8 ;  /* 0x0004d00801007387 */ /* 0x000fe80000100a00 */
[----:B------:R-:W-:Y:S04]  /*51020*/  STL.64 [R1+0x4d8], R10 ;  /* 0x0004d80a01007387 */ /* 0x000fe80000100a00 */
[----:B------:R-:W2:Y:S04]  /*51030*/  LDL.LU R13, [R1+0x84] ;  /* 0x00008400010d7983 */ /* 0x000ea80000300800 */
[----:B------:R-:W3:Y:S04]  /*51040*/  LDL.LU R14, [R1+0x88] ;  /* 0x00008800010e7983 */ /* 0x000ee80000300800 */
[----:B------:R-:W3:Y:S04]  /*51050*/  LDL.LU R15, [R1+0x8c] ;  /* 0x00008c00010f7983 */ /* 0x000ee80000300800 */
[----:B------:R-:W4:Y:S04]  /*51060*/  LDL.LU R24, [R1+0x170] ;  /* 0x0001700001187983 */ /* 0x000f280000300800 */
[----:B------:R-:W4:Y:S04]  /*51070*/  LDL.LU R25, [R1+0x174] ;  /* 0x0001740001197983 */ /* 0x000f280000300800 */
[----:B0-----:R-:W2:Y:S04]  /*51080*/  LDL.LU R26, [R1+0x178] ;  /* 0x00017800011a7983 */ /* 0x001ea80000300800 */
[----:B------:R-:W2:Y:S04]  /*51090*/  LDL.LU R27, [R1+0x17c] ;  /* 0x00017c00011b7983 */ /* 0x000ea80000300800 */
[----:B------:R-:W0:Y:S04]  /*510a0*/  LDSM.16.MT88.4 R8, [R2+0xc180] ;  /* 0x00c180000208783b */ /* 0x000e280000004200 */
[----:B--2---:R-:W-:Y:S04]  /*510b0*/  STL.64 [R1+0x4dc0], R26 ;  /* 0x004dc01a01007387 */ /* 0x004fe80000100a00 */
[----:B----4-:R2:W-:Y:S04]  /*510c0*/  STL.64 [R1+0x4db8], R24 ;  /* 0x004db81801007387 */ /* 0x0105e80000100a00 */
[----:B-1----:R-:W4:Y:S04]  /*510d0*/  LDL R22, [R1+0x38] ;  /* 0x0000380001167983 */ /* 0x002f280000100800 */
[----:B------:R-:W4:Y:S04]  /*510e0*/  LDL R23, [R1+0x3c] ;  /* 0x00003c0001177983 */ /* 0x000f280000100800 */
[----:B--2---:R-:W4:Y:S04]  /*510f0*/  LDL.LU R24, [R1+0x180] ;  /* 0x0001800001187983 */ /* 0x004f280000300800 */
[----:B------:R-:W4:Y:S04]  /*51100*/  LDL.LU R25, [R1+0x184] ;  /* 0x0001840001197983 */ /* 0x000f280000300800 */
[----:B------:R-:W4:Y:S04]  /*51110*/  LDL.LU R26, [R1+0x188] ;  /* 0x00018800011a7983 */ /* 0x000f280000300800 */
[----:B------:R-:W4:Y:S04]  /*51120*/  LDL.LU R27, [R1+0x18c] ;  /* 0x00018c00011b7983 */ /* 0x000f280000300800 */
[----:B---3--:R-:W-:Y:S04]  /*51130*/  STL.64 [R1+0x4da0], R14 ;  /* 0x004da00e01007387 */ /* 0x008fe80000100a00 */
[----:B------:R1:W-:Y:S04]  /*51140*/  STL.64 [R1+0x4d98], R12 ;  /* 0x004d980c01007387 */ /* 0x0003e80000100a00 */
[----:B-1----:R-:W2:Y:S04]  /*51150*/  LDL.LU R12, [R1+0x160] ;  /* 0x00016000010c7983 */ /* 0x002ea80000300800 */
[----:B------:R-:W2:Y:S04]  /*51160*/  LDL.LU R13, [R1+0x164] ;  /* 0x00016400010d7983 */ /* 0x000ea80000300800 */
[----:B------:R-:W2:Y:S04]  /*51170*/  LDL.LU R14, [R1+0x168] ;  /* 0x00016800010e7983 */ /* 0x000ea80000300800 */
[----:B------:R-:W2:Y:S04]  /*51180*/  LDL.LU R15, [R1+0x16c] ;  /* 0x00016c00010f7983 */ /* 0x000ea80000300800 */
[----:B------:R-:W3:Y:S04]  /*51190*/  LDL.LU R16, [R1+0x70] ;  /* 0x0000700001107983 */ /* 0x000ee80000300800 */
[----:B------:R-:W3:Y:S04]  /*511a0*/  LDL.LU R17, [R1+0x74] ;  /* 0x0000740001117983 */ /* 0x000ee80000300800 */
[----:B------:R-:W2:Y:S04]  /*511b0*/  LDL.LU R18, [R1+0x78] ;  /* 0x0000780001127983 */ /* 0x000ea80000300800 */
[----:B------:R-:W2:Y:S04]  /*511c0*/  LDL.LU R19, [R1+0x7c] ;  /* 0x00007c0001137983 */ /* 0x000ea80000300800 */
[----:B--2---:R-:W-:Y:S04]  /*511d0*/  STL.64 [R1+0x4d58], R18 ;  /* 0x004d581201007387 */ /* 0x004fe80000100a00 */
[----:B---3--:R1:W-:Y:S04]  /*511e0*/  STL.64 [R1+0x4d50], R16 ;  /* 0x004d501001007387 */ /* 0x0083e80000100a00 */
[----:B-1----:R-:W2:Y:S04]  /*511f0*/  LDL.LU R16, [R1+0x130] ;  /* 0x0001300001107983 */ /* 0x002ea80000300800 */
[----:B------:R-:W2:Y:S04]  /*51200*/  LDL.LU R17, [R1+0x134] ;  /* 0x0001340001117983 */ /* 0x000ea80000300800 */
[----:B------:R-:W3:Y:S04]  /*51210*/  LDL.LU R18, [R1+0x138] ;  /* 0x0001380001127983 */ /* 0x000ee80000300800 */
[----:B------:R-:W3:Y:S01]  /*51220*/  LDL.LU R19, [R1+0x13c] ;  /* 0x00013c0001137983 */ /* 0x000ee20000300800 */
[C---:B----4-:R-:W-:Y:S03]  /*51230*/  HMMA.16816.F32 R20, R4.reuse, R22, R24 ;  /* 0x000000160414723c */ /* 0x050fe60000001818 */
[----:B---3--:R-:W-:Y:S04]  /*51240*/  STL.64 [R1+0x4d68], R18 ;  /* 0x004d681201007387 */ /* 0x008fe80000100a00 */
[----:B--2---:R1:W-:Y:S04]  /*51250*/  STL.64 [R1+0x4d60], R16 ;  /* 0x004d601001007387 */ /* 0x0043e80000100a00 */
[----:B-1----:R-:W2:Y:S04]  /*51260*/  LDL.LU R16, [R1+0x140] ;  /* 0x0001400001107983 */ /* 0x002ea80000300800 */
[----:B------:R-:W2:Y:S04]  /*51270*/  LDL.LU R17, [R1+0x144] ;  /* 0x0001440001117983 */ /* 0x000ea80000300800 */
[----:B------:R-:W3:Y:S04]  /*51280*/  LDL.LU R18, [R1+0x148] ;  /* 0x0001480001127983 */ /* 0x000ee80000300800 */
[----:B------:R-:W3:Y:S04]  /*51290*/  LDL.LU R19, [R1+0x14c] ;  /* 0x00014c0001137983 */ /* 0x000ee80000300800 */
[----:B---3--:R-:W-:Y:S04]  /*512a0*/  STL.64 [R1+0x4d78], R18 ;  /* 0x004d781201007387 */ /* 0x008fe80000100a00 */
[----:B--2---:R1:W-:Y:S04]  /*512b0*/  STL.64 [R1+0x4d70], R16 ;  /* 0x004d701001007387 */ /* 0x0043e80000100a00 */
[----:B-1----:R-:W2:Y:S04]  /*512c0*/  LDL.LU R16, [R1+0x150] ;  /* 0x0001500001107983 */ /* 0x002ea80000300800 */
[----:B------:R-:W2:Y:S04]  /*512d0*/  LDL.LU R17, [R1+0x154] ;  /* 0x0001540001117983 */ /* 0x000ea80000300800 */
[----:B------:R-:W2:Y:S04]  /*512e0*/  LDL.LU R18, [R1+0x158] ;  /* 0x0001580001127983 */ /* 0x000ea80000300800 */
[----:B------:R-:W2:Y:S04]  /*512f0*/  LDL.LU R19, [R1+0x15c] ;  /* 0x00015c0001137983 */ /* 0x000ea80000300800 */
[----:B0-----:R0:W-:Y:S04]  /*51300*/  STL.64 [R1+0x4d18], R10 ;  /* 0x004d180a01007387 */ /* 0x0011e80000100a00 */
[----:B------:R-:W-:Y:S04]  /*51310*/  STL.64 [R1+0x4d10], R8 ;  /* 0x004d100801007387 */ /* 0x000fe80000100a00 */
[----:B0-----:R-:W3:Y:S04]  /*51320*/  LDL.64 R10, [R1+0x48] ;  /* 0x00004800010a7983 */ /* 0x001ee80000100a00 */
[----:B------:R-:W4:Y:S04]  /*51330*/  LDL.LU.64 R26, [R1+0x4dc0] ;  /* 0x004dc000011a7983 */ /* 0x000f280000300a00 */
[----:B------:R-:W4:Y:S04]  /*51340*/  LDL.LU.64 R24, [R1+0x4db8] ;  /* 0x004db80001187983 */ /* 0x000f280000300a00 */
[----:B------:R-:W-:Y:S04]  /*51350*/  STL.64 [R1+0x4a0], R20 ;  /* 0x0004a01401007387 */ /* 0x000fe80000100a00 */
[----:B------:R0:W-:Y:S04]  /*51360*/  STL.64 [R1+0x4a8], R22 ;  /* 0x0004a81601007387 */ /* 0x0001e80000100a00 */
[----:B0-----:R-:W4:Y:S02]  /*51370*/  LDL.LU.64 R22, [R1+0x4db0] ;  /* 0x004db00001167983 */ /* 0x001f240000300a00 */
[C---:B----4-:R-:W-:Y:S11]  /*51380*/  HMMA.16816.F32 R24, R4.reuse, R22, R24 ;  /* 0x000000160418723c */ /* 0x050ff60000001818 */
[----:B------:R-:W-:Y:S11]  /*51390*/  @!UPT UIADD3 URZ, URZ, URZ, URZ ;  /* 0x0000003f3f3ff290 */ /* 0x000ff6000fffe03f */
[----:B------:R-:W-:Y:S01]  /*513a0*/  @!UPT UIADD3 URZ, URZ, URZ, URZ ;  /* 0x0000003f3f3ff290 */ /* 0x000fe2000fffe03f */
        /* <DEDUP_REMOVED lines=8> */
[----:B0-----:R-:W3:Y:S04]  /*51430*/  LDL.LU.64 R14, [R1+0x4da0] ;  /* 0x004da000010e7983 */ /* 0x001ee80000300a00 */
[----:B------:R-:W3:Y:S04]  /*51440*/  LDL.LU.64 R12, [R1+0x4d98] ;  /* 0x004d9800010c7983 */ /* 0x000ee80000300a00 */
[----:B------:R0:W-:Y:S04]  /*51450*/  STL.64 [R1+0x4d80], R26 ;  /* 0x004d801a01007387 */ /* 0x0001e80000100a00 */
[----:B0-----:R-:W4:Y:S01]  /*51460*/  LDL.64 R26, [R1+0x38] ;  /* 0x00003800011a7983 */ /* 0x001f220000100a00 */
[----:B---3--:R-:W-:Y:S03]  /*51470*/  HMMA.16816.F32 R4, R4, R10, R12 ;  /* 0x0000000a0404723c */ /* 0x008fe6000000180c */
[----:B------:R-:W2:Y:S04]  /*51480*/  LDL.LU.64 R14, [R1+0x4d90] ;  /* 0x004d9000010e7983 */ /* 0x000ea80000300a00 */
[----:B------:R-:W2:Y:S11]  /*51490*/  LDL.LU.64 R12, [R1+0x4d88] ;  /* 0x004d8800010c7983 */ /* 0x000eb60000300a00 */
[----:B------:R-:W-:Y:S05]  /*514a0*/  @!UPT UIADD3 URZ, URZ, URZ, URZ ;  /* 0x0000003f3f3ff290 */ /* 0x000fea000fffe03f */
[----:B------:R-:W-:Y:S04]  /*514b0*/  STL.64 [R1+0x430], R4 ;  /* 0x0004300401007387 */ /* 0x000fe80000100a00 */
[----:B------:R-:W-:Y:S04]  /*514c0*/  STL.64 [R1+0x438], R6 ;  /* 0x0004380601007387 */ /* 0x000fe80000100a00 */
[----:B------:R-:W0:Y:S04]  /*514d0*/  LDSM.16.MT88.4 R4, [R2+0xc200] ;  /* 0x00c200000204783b */ /* 0x000e280000004200 */
[----:B0-----:R-:W-:Y:S04]  /*514e0*/  STL.64 [R1+0x4cd8], R6 ;  /* 0x004cd80601007387 */ /* 0x001fe80000100a00 */
[----:B------:R0:W-:Y:S04]  /*514f0*/  STL.64 [R1+0x4cd0], R4 ;  /* 0x004cd00401007387 */ /* 0x0001e80000100a00 */
[----:B0-----:R-:W3:Y:S04]  /*51500*/  LDL.LU R4, [R1+0x110] ;  /* 0x0001100001047983 */ /* 0x001ee80000300800 */
[----:B------:R-:W3:Y:S04]  /*51510*/  LDL.LU R5, [R1+0x114] ;  /* 0x0001140001057983 */ /* 0x000ee80000300800 */
[----:B------:R-:W3:Y:S04]  /*51520*/  LDL.LU R6, [R1+0x118] ;  /* 0x0001180001067983 */ /* 0x000ee80000300800 */
[----:B------:R-:W3:Y:S01]  /*51530*/  LDL.LU R7, [R1+0x11c] ;  /* 0x00011c0001077983 */ /* 0x000ee20000300800 */
[----:B----4-:R-:W-:-:S02]  /*51540*/  IMAD.MOV.U32 R21, RZ, RZ, R26 ;  /* 0x000000ffff157224 */ /* 0x010fc400078e001a */
[----:B------:R-:W-:Y:S01]  /*51550*/  IMAD.MOV.U32 R20, RZ, RZ, R27 ;  /* 0x000000ffff147224 */ /* 0x000fe200078e001b */
[----:B--2---:R-:W-:Y:S01]  /*51560*/  HMMA.16816.F32 R16, R12, R26, R16 ;  /* 0x0000001a0c10723c */ /* 0x004fe20000001810 */
[----:B---3--:R0:W-:Y:S04]  /*51570*/  STL.64 [R1+0x4d38], R6 ;  /* 0x004d380601007387 */ /* 0x0081e80000100a00 */
[----:B------:R1:W-:Y:S04]  /*51580*/  STL.64 [R1+0x4d30], R4 ;  /* 0x004d300401007387 */ /* 0x0003e80000100a00 */
[----:B------:R-:W2:Y:S01]  /*51590*/  LDL.LU.64 R26, [R1+0x4d80] ;  /* 0x004d8000011a7983 */ /* 0x000ea20000300a00 */
[----:B0-----:R-:W-:-:S02]  /*515a0*/  IMAD.MOV.U32 R6, RZ, RZ, R3 ;  /* 0x000000ffff067224 */ /* 0x001fc400078e0003 */
[----:B------:R-:W-:Y:S02]  /*515b0*/  IMAD.MOV.U32 R7, RZ, RZ, R0 ;  /* 0x000000ffff077224 */ /* 0x000fe400078e0000 */
[----:B-1----:R-:W-:Y:S02]  /*515c0*/  IMAD.MOV.U32 R4, RZ, RZ, R29 ;  /* 0x000000ffff047224 */ /* 0x002fe400078e001d */
[----:B------:R-:W-:-:S08]  /*515d0*/  IMAD.MOV.U32 R5, RZ, RZ, R28 ;  /* 0x000000ffff057224 */ /* 0x000fd000078e001c */
[----:B------:R-:W-:Y:S02]  /*515e0*/  IMAD.MOV.U32 R3, RZ, RZ, R18 ;  /* 0x000000ffff037224 */ /* 0x000fe400078e0012 */
[----:B------:R-:W-:Y:S02]  /*515f0*/  IMAD.MOV.U32 R0, RZ, RZ, R19 ;  /* 0x000000ffff007224 */ /* 0x000fe400078e0013 */
[----:B------:R-:W-:Y:S01]  /*51600*/  IMAD.MOV.U32 R29, RZ, RZ, R16 ;  /* 0x000000ffff1d7224 */ /* 0x000fe200078e0010 */
[----:B------:R-:W3:Y:S01]  /*51610*/  LDL.LU.64 R18, [R1+0x4d78] ;  /* 0x004d780001127983 */ /* 0x000ee20000300a00 */
[----:B------:R-:W-:-:S03]  /*51620*/  IMAD.MOV.U32 R28, RZ, RZ, R17 ;  /* 0x000000ffff1c7224 */ /* 0x000fc600078e0011 */
[----:B------:R-:W3:Y:S04]  /*51630*/  LDL.LU.64 R16, [R1+0x4d70] ;  /* 0x004d700001107983 */ /* 0x000ee80000300a00 */
[----:B------:R-:W-:Y:S04]  /*51640*/  STL [R1+0x4a2c], R0 ;  /* 0x004a2c0001007387 */ /* 0x000fe80000100800 */
[----:B------:R-:W-:Y:S04]  /*51650*/  STL [R1+0x4a28], R3 ;  /* 0x004a280301007387 */ /* 0x000fe80000100800 */
        /* <DEDUP_REMOVED lines=18> */
[----:B------:R-:W2:Y:S04]  /*51780*/  LDL.LU.64 R16, [R1+0x4d40] ;  /* 0x004d400001107983 */ /* 0x000ea80000300a00 */
[----:B------:R0:W-:Y:S04]  /*51790*/  STL.64 [R1+0x4d28], R10 ;  /* 0x004d280a01007387 */ /* 0x0001e80000100a00 */
[----:B------:R-:W3:Y:S09]  /*517a0*/  LDL.LU R8, [R1+0x100] ;  /* 0x0001000001087983 */ /* 0x000ef20000300800 */
[----:B------:R-:W-:Y:S04]  /*517b0*/  STL.64 [R1+0x3a0], R12 ;  /* 0x0003a00c01007387 */ /* 0x000fe80000100a00 */
[----:B------:R-:W-:Y:S04]  /*517c0*/  STL.64 [R1+0x3a8], R14 ;  /* 0x0003a80e01007387 */ /* 0x000fe80000100a00 */
[----:B------:R-:W1:Y:S04]  /*517d0*/  LDSM.16.MT88.4 R12, [R2+0xc280] ;  /* 0x00c28000020c783b */ /* 0x000e680000004200 */
[----:B------:R-:W3:Y:S04]  /*517e0*/  LDL.LU R9, [R1+0x104] ;  /* 0x0001040001097983 */ /* 0x000ee80000300800 */
[----:B0-----:R-:W3:Y:S04]  /*517f0*/  LDL.LU R10, [R1+0x108] ;  /* 0x00010800010a7983 */ /* 0x001ee80000300800 */
[----:B------:R-:W3:Y:S04]  /*51800*/  LDL.LU R11, [R1+0x10c] ;  /* 0x00010c00010b7983 */ /* 0x000ee80000300800 */
[----:B-1----:R0:W-:Y:S02]  /*51810*/  STL.64 [R1+0x4c98], R14 ;  /* 0x004c980e01007387 */ /* 0x0021e40000100a00 */
[----:B0-----:R-:W-:-:S02]  /*51820*/  IMAD.MOV.U32 R14, RZ, RZ, R21 ;  /* 0x000000ffff0e7224 */ /* 0x001fc400078e0015 */
        /* <DEDUP_REMOVED lines=10> */
[----:B------:R-:W4:Y:S04]  /*518d0*/  LDL.LU R12, [R1+0x20] ;  /* 0x00002000010c7983 */ /* 0x000f280000300800 */
[----:B------:R-:W4:Y:S04]  /*518e0*/  LDL.LU R13, [R1+0x24] ;  /* 0x00002400010d7983 */ /* 0x000f280000300800 */
[----:B0-----:R-:W4:Y:S04]  /*518f0*/  LDL.LU R14, [R1+0x28] ;  /* 0x00002800010e7983 */ /* 0x001f280000300800 */
[----:B------:R-:W4:Y:S04]  /*51900*/  LDL.LU R15, [R1+0x2c] ;  /* 0x00002c00010f7983 */ /* 0x000f280000300800 */
[----:B------:R0:W-:Y:S04]  /*51910*/  STL.64 [R1+0x4d08], R22 ;  /* 0x004d081601007387 */ /* 0x0001e80000100a00 */
[----:B------:R-:W3:Y:S01]  /*51920*/  LDL.LU R20, [R1+0xf0] ;  /* 0x0000f00001147983 */ /* 0x000ee20000300800 */
[C---:B--2---:R-:W-:Y:S11]  /*51930*/  HMMA.16816.F32 R4, R16.reuse, R22, R4 ;  /* 0x000000161004723c */ /* 0x044ff60000001804 */
[----:B------:R-:W-:Y:S11]  /*51940*/  @!UPT UIADD3 URZ, URZ, URZ, URZ ;  /* 0x0000003f3f3ff290 */ /* 0x000ff6000fffe03f */
[----:B------:R-:W-:Y:S01]  /*51950*/  @!UPT UIADD3 URZ, URZ, URZ, URZ ;  /* 0x0000003f3f3ff290 */ /* 0x000fe2000fffe03f */
[----:B------:R1:W-:Y:S04]  /*51960*/  STL.64 [R1+0x370], R4 ;  /* 0x0003700401007387 */ /* 0x0003e80000100a00 */
[----:B------:R2:W-:Y:S04]  /*51970*/  STL.64 [R1+0x378], R6 ;  /* 0x0003780601007387 */ /* 0x0005e80000100a00 */
[----:B------:R-:W4:Y:S04]  /*51980*/  LDL.LU R21, [R1+0xf4] ;  /* 0x0000f40001157983 */ /* 0x000f280000300800 */
[----:B0-----:R-:W4:Y:S04]  /*51990*/  LDL.LU R22, [R1+0xf8] ;  /* 0x0000f80001167983 */ /* 0x001f280000300800 */
[----:B------:R-:W4:Y:S04]  /*519a0*/  LDL.LU R23, [R1+0xfc] ;  /* 0x0000fc0001177983 */ /* 0x000f280000300800 */
[----:B-1----:R-:W4:Y:S04]  /*519b0*/  LDL.LU R4, [R1+0x60] ;  /* 0x0000600001047983 */ /* 0x002f280000300800 */
[----:B------:R-:W4:Y:S04]  /*519c0*/  LDL.LU R5, [R1+0x64] ;  /* 0x0000640001057983 */ /* 0x000f280000300800 */
[----:B--2---:R-:W2:Y:S04]  /*519d0*/  LDL.LU R6, [R1+0x68] ;  /* 0x0000680001067983 */ /* 0x004ea80000300800 */
        /* <DEDUP_REMOVED lines=16> */
[----:B0-----:R-:W3:Y:S02]  /*51ae0*/  LDL.LU.64 R10, [R1+0x4d28] ;  /* 0x004d2800010a7983 */ /* 0x001ee40000300a00 */
[----:B---3--:R-:W-:Y:S01]  /*51af0*/  HMMA.16816.F32 R16, R16, R10, R12 ;  /* 0x0000000a1010723c */ /* 0x008fe2000000180c */
[----:B------:R-:W-:Y:S01]  /*51b00*/  IMAD.MOV.U32 R3, RZ, RZ, R10 ;  /* 0x000000ffff037224 */ /* 0x000fe200078e000a */
[----:B------:R-:W3:Y:S01]  /*51b10*/  LDL.LU.64 R14, [R1+0x4d20] ;  /* 0x004d2000010e7983 */ /* 0x000ee20000300a00 */
[----:B------:R-:W-:-:S03]  /*51b20*/  IMAD.MOV.U32 R0, RZ, RZ, R11 ;  /* 0x000000ffff007224 */ /* 0x000fc600078e000b */
[----:B------:R-:W0:Y:S11]  /*51b30*/  LDSM.16.MT88.4 R8, [R2+0xc300] ;  /* 0x00c300000208783b */ /* 0x000e360000004200 */
[----:B------:R-:W-:Y:S06]  /*51b40*/  @!UPT UIADD3 URZ, URZ, URZ, URZ ;  /* 0x0000003f3f3ff290 */ /* 0x000fec000fffe03f */
[----:B------:R-:W-:Y:S04]  /*51b50*/  STL.64 [R1+0x320], R16 ;  /* 0x0003201001007387 */ /* 0x000fe80000100a00 */
[----:B------:R-:W-:Y:S04]  /*51b60*/  STL.64 [R1+0x328], R18 ;  /* 0x0003281201007387 */ /* 0x000fe80000100a00 */
[----:B0-----:R-:W-:Y:S04]  /*51b70*/  STL.64 [R1+0x20], R8 ;  /* 0x0000200801007387 */ /* 0x001fe80000100a00 */
[----:B------:R0:W-:Y:S04]  /*51b80*/  STL.64 [R1+0x28], R10 ;  /* 0x0000280a01007387 */ /* 0x0001e80000100a00 */
[----:B0-----:R-:W3:Y:S04]  /*51b90*/  LDL.LU.64 R10, [R1+0x4d18] ;  /* 0x004d1800010a7983 */ /* 0x001ee80000300a00 */
[----:B------:R-:W3:Y:S02]  /*51ba0*/  LDL.LU.64 R8, [R1+0x4d10] ;  /* 0x004d100001087983 */ /* 0x000ee40000300a00 */
[C---:B---3--:R-:W-:Y:S02]  /*51bb0*/  HMMA.16816.F32 R12, R8.reuse, R14, R20 ;  /* 0x0000000e080c723c */ /* 0x048fe40000001814 */
[----:B------:R-:W2:Y:S11]  /*51bc0*/  LDL.LU.64 R22, [R1+0x4d08] ;  /* 0x004d080001167983 */ /* 0x000eb60000300a00 */
[----:B------:R-:W-:Y:S10]  /*51bd0*/  @!UPT UIADD3 URZ, URZ, URZ, URZ ;  /* 0x0000003f3f3ff290 */ /* 0x000ff4000fffe03f */
[----:B------:R0:W-:Y:S04]  /*51be0*/  STL.64 [R1+0x2c0], R12 ;  /* 0x0002c00c01007387 */ /* 0x0001e80000100a00 */
[----:B------:R1:W-:Y:S04]  /*51bf0*/  STL.64 [R1+0x2c8], R14 ;  /* 0x0002c80e01007387 */ /* 0x0003e80000100a00 */
[----:B0-----:R-:W3:Y:S04]  /*51c00*/  LDL.LU R12, [R1+0x50] ;  /* 0x00005000010c7983 */ /* 0x001ee80000300800 */
[----:B------:R-:W3:Y:S04]  /*51c10*/  LDL.LU R13, [R1+0x54] ;  /* 0x00005400010d7983 */ /* 0x000ee80000300800 */
[----:B-1----:R-:W4:Y:S04]  /*51c20*/  LDL.LU R14, [R1+0x58] ;  /* 0x00005800010e7983 */ /* 0x002f280000300800 */
[----:B------:R-:W4:Y:S04]  /*51c30*/  LDL.LU R15, [R1+0x5c] ;  /* 0x00005c00010f7983 */ /* 0x000f280000300800 */
[----:B----4-:R-:W-:Y:S04]  /*51c40*/  STL.64 [R1+0x4ca8], R14 ;  /* 0x004ca80e01007387 */ /* 0x010fe80000100a00 */
[----:B---3--:R0:W-:Y:S04]  /*51c50*/  STL.64 [R1+0x4ca0], R12 ;  /* 0x004ca00c01007387 */ /* 0x0081e80000100a00 */
[----:B0-----:R-:W3:Y:S04]  /*51c60*/  LDL.LU R12, [R1+0xa0] ;  /* 0x0000a000010c7983 */ /* 0x001ee80000300800 */
[----:B------:R-:W3:Y:S04]  /*51c70*/  LDL.LU R13, [R1+0xa4] ;  /* 0x0000a400010d7983 */ /* 0x000ee80000300800 */
[----:B------:R-:W4:Y:S04]  /*51c80*/  LDL.LU R14, [R1+0xa8] ;  /* 0x0000a800010e7983 */ /* 0x000f280000300800 */
[----:B------:R-:W4:Y:S01]  /*51c90*/  LDL.LU R15, [R1+0xac] ;  /* 0x0000ac00010f7983 */ /* 0x000f220000300800 */
[C---:B--2---:R-:W-:Y:S03]  /*51ca0*/  HMMA.16816.F32 R4, R8.reuse, R22, R4 ;  /* 0x000000160804723c */ /* 0x044fe60000001804 */
[----:B----4-:R-:W-:Y:S04]  /*51cb0*/  STL.64 [R1+0x4cb8], R14 ;  /* 0x004cb80e01007387 */ /* 0x010fe80000100a00 */
[----:B---3--:R0:W-:Y:S04]  /*51cc0*/  STL.64 [R1+0x4cb0], R12 ;  /* 0x004cb00c01007387 */ /* 0x0081e80000100a00 */
        /* <DEDUP_REMOVED lines=13> */
[----:B------:R-:W3:Y:S02]  /*51da0*/  LDL.LU.64 R4, [R1+0x4cf8] ;  /* 0x004cf80001047983 */ /* 0x000ee40000300a00 */
[----:B---3--:R-:W-:Y:S11]  /*51db0*/  HMMA.16816.F32 R4, R8, R26, R4 ;  /* 0x0000001a0804723c */ /* 0x008ff60000001804 */
[----:B------:R-:W-:Y:S11]  /*51dc0*/  @!UPT UIADD3 URZ, URZ, URZ, URZ ;  /* 0x0000003f3f3ff290 */ /* 0x000ff6000fffe03f */
[----:B------:R-:W-:Y:S01]  /*51dd0*/  @!UPT UIADD3 URZ, URZ, URZ, URZ ;  /* 0x0000003f3f3ff290 */ /* 0x000fe2000fffe03f */
[----:B------:R-:W-:Y:S04]  /*51de0*/  STL.64 [R1+0x2a0], R4 ;  /* 0x0002a00401007387 */ /* 0x000fe80000100a00 */
[----:B------:R0:W-:Y:S04]  /*51df0*/  STL.64 [R1+0x2a8], R6 ;  /* 0x0002a80601007387 */ /* 0x0001e80000100a00 */
[----:B0-----:R-:W3:Y:S04]  /*51e00*/  LDL.LU.64 R6, [R1+0x4cf0] ;  /* 0x004cf00001067983 */ /* 0x001ee80000300a00 */
[----:B------:R-:W3:Y:S01]  /*51e10*/  LDL.LU.64 R4, [R1+0x4ce8] ;  /* 0x004ce80001047983 */ /* 0x000ee20000300a00 */
[----:B------:R-:W-:-:S02]  /*51e20*/  IMAD.MOV.U32 R18, RZ, RZ, R3 ;  /* 0x000000ffff127224 */ /* 0x000fc400078e0003 */
[----:B------:R-:W-:-:S07]  /*51e30*/  IMAD.MOV.U32 R19, RZ, RZ, R0 ;  /* 0x000000ffff137224 */ /* 0x000fce00078e0000 */
[----:B---3--:R-:W-:Y:S01]  /*51e40*/  HMMA.16816.F32 R4, R8, R18, R4 ;  /* 0x000000120804723c */ /* 0x008fe20000001804 */
[----:B------:R-:W3:Y:S11]  /*51e50*/  LDL.LU R8, [R1+0x2f0] ;  /* 0x0002f00001087983 */ /* 0x000ef60000300800 */
[----:B------:R-:W-:Y:S11]  /*51e60*/  @!UPT UIADD3 URZ, URZ, URZ, URZ ;  /* 0x0000003f3f3ff290 */ /* 0x000ff6000fffe03f */
[----:B------:R-:W-:Y:S04]  /*51e70*/  STL.64 [R1+0x240], R4 ;  /* 0x0002400401007387 */ /* 0x000fe80000100a00 */
[----:B------:R-:W-:Y:S04]  /*51e80*/  STL.64 [R1+0x248], R6 ;  /* 0x0002480601007387 */ /* 0x000fe80000100a00 */
        /* <DEDUP_REMOVED lines=8> */
[----:B------:R-:W4:Y:S04]  /*51f10*/  LDL.LU R10, [R1+0x308] ;  /* 0x00030800010a7983 */ /* 0x000f280000300800 */
[----:B------:R-:W4:Y:S04]  /*51f20*/  LDL.LU R11, [R1+0x30c] ;  /* 0x00030c00010b7983 */ /* 0x000f280000300800 */
[----:B----4-:R-:W-:Y:S04]  /*51f30*/  STL.64 [R1+0x4c78], R10 ;  /* 0x004c780a01007387 */ /* 0x010fe80000100a00 */
[----:B---3--:R1:W-:Y:S04]  /*51f40*/  STL.64 [R1+0x4c70], R8 ;  /* 0x004c700801007387 */ /* 0x0083e80000100a00 */
[----:B-1----:R-:W3:Y:S04]  /*51f50*/  LDL.LU R8, [R1+0x2e0] ;  /* 0x0002e00001087983 */ /* 0x002ee80000300800 */
[----:B------:R-:W3:Y:S04]  /*51f60*/  LDL.LU R9, [R1+0x2e4] ;  /* 0x0002e40001097983 */ /* 0x000ee80000300800 */
[----:B------:R-:W4:Y:S04]  /*51f70*/  LDL.LU R10, [R1+0x2e8] ;  /* 0x0002e800010a7983 */ /* 0x000f280000300800 */
[----:B------:R-:W4:Y:S01]  /*51f80*/  LDL.LU R11, [R1+0x2ec] ;  /* 0x0002ec00010b7983 */ /* 0x000f220000300800 */
[----:B0-----:R-:W-:-:S02]  /*51f90*/  IMAD.MOV.U32 R3, RZ, RZ, R6 ;  /* 0x000000ffff037224 */ /* 0x001fc400078e0006 */
[----:B------:R-:W-:Y:S02]  /*51fa0*/  IMAD.MOV.U32 R0, RZ, RZ, R7 ;  /* 0x000000ffff007224 */ /* 0x000fe400078e0007 */
[----:B------:R-:W-:Y:S02]  /*51fb0*/  IMAD.MOV.U32 R21, RZ, RZ, R4 ;  /* 0x000000ffff157224 */ /* 0x000fe400078e0004 */
[----:B------:R-:W-:Y:S01]  /*51fc0*/  IMAD.MOV.U32 R20, RZ, RZ, R5 ;  /* 0x000000ffff147224 */ /* 0x000fe200078e0005 */
[----:B----4-:R0:W-:Y:S04]  /*51fd0*/  STL.64 [R1+0x4c88], R10 ;  /* 0x004c880a01007387 */ /* 0x0101e80000100a00 */
[----:B---3--:R-:W-:Y:S04]  /*51fe0*/  STL.64 [R1+0x4c80], R8 ;  /* 0x004c800801007387 */ /* 0x008fe80000100a00 */
[----:B0-----:R-:W2:Y:S04]  /*51ff0*/  LDL.64 R10, [R1+0x38] ;  /* 0x00003800010a7983 */ /* 0x001ea80000100a00 */
[----:B------:R-:W3:Y:S04]  /*52000*/  LDL.LU R2, [R1+0x4ce0] ;  /* 0x004ce00001027983 */ /* 0x000ee80000300800 */
        /* <DEDUP_REMOVED lines=24> */
[----:B------:R-:W2:Y:S11]  /*52190*/  LDL.LU R4, [R1+0x2d0] ;  /* 0x0002d00001047983 */ /* 0x000eb60000300800 */
[----:B------:R-:W-:Y:S10]  /*521a0*/  @!UPT UIADD3 URZ, URZ, URZ, URZ ;  /* 0x0000003f3f3ff290 */ /* 0x000ff4000fffe03f */
[----:B------:R-:W-:Y:S04]  /*521b0*/  STL.64 [R1+0x90], R12 ;  /* 0x0000900c01007387 */ /* 0x000fe80000100a00 */
[----:B------:R-:W-:Y:S04]  /*521c0*/  STL.64 [R1+0x98], R14 ;  /* 0x0000980e01007387 */ /* 0x000fe80000100a00 */
[----:B---3--:R-:W0:Y:S04]  /*521d0*/  LDSM.16.MT88.4 R12, [R2+0xc000] ;  /* 0x00c00000020c783b */ /* 0x008e280000004200 */
[----:B------:R-:W2:Y:S04]  /*521e0*/  LDL.LU R5, [R1+0x2d4] ;  /* 0x0002d40001057983 */ /* 0x000ea80000300800 */
[----:B------:R-:W2:Y:S04]  /*521f0*/  LDL.LU R6, [R1+0x2d8] ;  /* 0x0002d80001067983 */ /* 0x000ea80000300800 */
[----:B------:R-:W2:Y:S01]  /*52200*/  LDL.LU R7, [R1+0x2dc] ;  /* 0x0002dc0001077983 */ /* 0x000ea20000300800 */
[----:B0-----:R-:W-:-:S03]  /*52210*/  IMAD.MOV.U32 R29, RZ, RZ, R14 ;  /* 0x000000ffff1d7224 */ /* 0x001fc600078e000e */
[----:B------:R0:W-:Y:S01]  /*52220*/  STL.64 [R1], R12 ;  /* 0x0000000c01007387 */ /* 0x0001e20000100a00 */
[----:B------:R-:W-:-:S03]  /*52230*/  IMAD.MOV.U32 R28, RZ, RZ, R15 ;  /* 0x000000ffff1c7224 */ /* 0x000fc600078e000f */
[----:B------:R-:W2:Y:S04]  /*52240*/  LDL.LU.64 R14, [R1+0x4c98] ;  /* 0x004c9800010e7983 */ /* 0x000ea80000300a00 */
[----:B0-----:R-:W2:Y:S02]  /*52250*/  LDL.LU.64 R12, [R1+0x4c90] ;  /* 0x004c9000010c7983 */ /* 0x001ea40000300a00 */
[C---:B--2---:R-:W-:Y:S11]  /*52260*/  HMMA.16816.F32 R4, R12.reuse, R10, R4 ;  /* 0x0000000a0c04723c */ /* 0x044ff60000001804 */
[----:B------:R-:W-:Y:S11]  /*52270*/  @!UPT UIADD3 URZ, URZ, URZ, URZ ;  /* 0x0000003f3f3ff290 */ /* 0x000ff6000fffe03f */
[----:B------:R-:W-:Y:S01]  /*52280*/  @!UPT UIADD3 URZ, URZ, URZ, URZ ;  /* 0x0000003f3f3ff290 */ /* 0x000fe2000fffe03f */
[----:B------:R0:W-:Y:S04]  /*52290*/  STL.64 [R1+0x100], R4 ;  /* 0x0001000401007387 */ /* 0x0001e80000100a00 */
[----:B------:R-:W-:Y:S01]  /*522a0*/  STL.64 [R1+0x108], R6 ;  /* 0x0001080601007387 */ /* 0x000fe20000100a00 */
[----:B0-----:R-:W-:Y:S02]  /*522b0*/  IMAD.MOV.U32 R5, RZ, RZ, R10 ;  /* 0x000000ffff057224 */ /* 0x001fe400078e000a */
[----:B------:R-:W-:Y:S02]  /*522c0*/  IMAD.MOV.U32 R4, RZ, RZ, R11 ;  /* 0x000000ffff047224 */ /* 0x000fe400078e000b */
[----:B------:R-:W2:Y:S04]  /*522d0*/  LDL.LU.64 R10, [R1+0x4c88] ;  /* 0x004c8800010a7983 */ /* 0x000ea80000300a00 */
[----:B------:R-:W2:Y:S02]  /*522e0*/  LDL.LU.64 R8, [R1+0x4c80] ;  /* 0x004c800001087983 */ /* 0x000ea40000300a00 */
        /* <DEDUP_REMOVED lines=16> */
[----:B------:R-:W-:Y:S01]  /*523f0*/  STL.64 [R1+0x4c50], R24 ;  /* 0x004c501801007387 */ /* 0x000fe20000100a00 */
[----:B--2---:R-:W-:Y:S03]  /*52400*/  HMMA.16816.F32 R12, R12, R18, R8 ;  /* 0x000000120c0c723c */ /* 0x004fe60000001808 */
[----:B------:R-:W0:Y:S04]  /*52410*/  LDSM.16.MT88.4 R16, [R2+0xc080] ;  /* 0x00c080000210783b */ /* 0x000e280000004200 */
[----:B------:R-:W2:Y:S11]  /*52420*/  LDL.LU R8, [R1+0x310] ;  /* 0x0003100001087983 */ /* 0x000eb60000300800 */
[----:B------:R-:W-:Y:S05]  /*52430*/  @!UPT UIADD3 URZ, URZ, URZ, URZ ;  /* 0x0000003f3f3ff290 */ /* 0x000fea000fffe03f */
[----:B------:R-:W-:Y:S04]  /*52440*/  STL.64 [R1+0xd0], R12 ;  /* 0x0000d00c01007387 */ /* 0x000fe80000100a00 */
[----:B------:R-:W-:Y:S04]  /*52450*/  STL.64 [R1+0xd8], R14 ;  /* 0x0000d80e01007387 */ /* 0x000fe80000100a00 */
[----:B------:R-:W2:Y:S04]  /*52460*/  LDL.LU R9, [R1+0x314] ;  /* 0x0003140001097983 */ /* 0x000ea80000300800 */
[----:B------:R-:W2:Y:S04]  /*52470*/  LDL.LU R10, [R1+0x318] ;  /* 0x00031800010a7983 */ /* 0x000ea80000300800 */
[----:B------:R-:W2:Y:S04]  /*52480*/  LDL.LU R11, [R1+0x31c] ;  /* 0x00031c00010b7983 */ /* 0x000ea80000300800 */
[----:B0-----:R-:W-:Y:S04]  /*52490*/  STL.64 [R1+0x4bd8], R18 ;  /* 0x004bd81201007387 */ /* 0x001fe80000100a00 */
[----:B------:R0:W-:Y:S04]  /*524a0*/  STL.64 [R1+0x4bd0], R16 ;  /* 0x004bd01001007387 */ /* 0x0001e80000100a00 */
[----:B0-----:R-:W3:Y:S04]  /*524b0*/  LDL.LU R16, [R1+0x420] ;  /* 0x0004200001107983 */ /* 0x001ee80000300800 */
[----:B------:R-:W3:Y:S04]  /*524c0*/  LDL.LU R17, [R1+0x424] ;  /* 0x0004240001117983 */ /* 0x000ee80000300800 */
[----:B------:R-:W4:Y:S04]  /*524d0*/  LDL.LU R18, [R1+0x428] ;  /* 0x0004280001127983 */ /* 0x000f280000300800 */
[----:B------:R-:W4:Y:S04]  /*524e0*/  LDL.LU R19, [R1+0x42c] ;  /* 0x00042c0001137983 */ /* 0x000f280000300800 */
[----:B----4-:R0:W-:Y:S04]  /*524f0*/  STL.64 [R1+0x4be8], R18 ;  /* 0x004be81201007387 */ /* 0x0101e80000100a00 */
[----:B---3--:R-:W-:Y:S04]  /*52500*/  STL.64 [R1+0x4be0], R16 ;  /* 0x004be01001007387 */ /* 0x008fe80000100a00 */
[----:B------:R-:W3:Y:S04]  /*52510*/  LDL.LU R12, [R1+0x390] ;  /* 0x00039000010c7983 */ /* 0x000ee80000300800 */
[----:B------:R-:W3:Y:S04]  /*52520*/  LDL.LU R13, [R1+0x394] ;  /* 0x00039400010d7983 */ /* 0x000ee80000300800 */
[----:B------:R-:W4:Y:S04]  /*52530*/  LDL.LU R14, [R1+0x398] ;  /* 0x00039800010e7983 */ /* 0x000f280000300800 */
[----:B------:R-:W4:Y:S01]  /*52540*/  LDL.LU R15, [R1+0x39c] ;  /* 0x00039c00010f7983 */ /* 0x000f220000300800 */
[----:B0-----:R-:W-:-:S02]  /*52550*/  IMAD.MOV.U32 R18, RZ, RZ, R5 ;  /* 0x000000ffff127224 */ /* 0x001fc400078e0005 */
[----:B------:R-:W-:Y:S01]  /*52560*/  IMAD.MOV.U32 R19, RZ, RZ, R4 ;  /* 0x000000ffff137224 */ /* 0x000fe200078e0004 */
[----:B------:R-:W2:Y:S04]  /*52570*/  LDL.LU R24, [R1+0x330] ;  /* 0x0003300001187983 */ /* 0x000ea80000300800 */
[----:B------:R-:W0:Y:S04]  /*52580*/  LDSM.16.MT88.4 R4, [R2+0xc100] ;  /* 0x00c100000204783b */ /* 0x000e280000004200 */
[----:B------:R-:W2:Y:S04]  /*52590*/  LDL.LU R25, [R1+0x334] ;  /* 0x0003340001197983 */ /* 0x000ea80000300800 */
[----:B------:R-:W2:Y:S04]  /*525a0*/  LDL.LU R26, [R1+0x338] ;  /* 0x00033800011a7983 */ /* 0x000ea80000300800 */
[----:B------:R-:W2:Y:S04]  /*525b0*/  LDL.LU R27, [R1+0x33c] ;  /* 0x00033c00011b7983 */ /* 0x000ea80000300800 */
[----:B----4-:R-:W-:Y:S04]  /*525c0*/  STL.64 [R1+0x4c38], R14 ;  /* 0x004c380e01007387 */ /* 0x010fe80000100a00 */
[----:B---3--:R1:W-:Y:S04]  /*525d0*/  STL.64 [R1+0x4c30], R12 ;  /* 0x004c300c01007387 */ /* 0x0083e80000100a00 */
[----:B-1----:R-:W2:Y:S04]  /*525e0*/  LDL.LU R12, [R1+0x20] ;  /* 0x00002000010c7983 */ /* 0x002ea80000300800 */
[----:B------:R-:W2:Y:S04]  /*525f0*/  LDL.LU R13, [R1+0x24] ;  /* 0x00002400010d7983 */ /* 0x000ea80000300800 */
[----:B------:R-:W2:Y:S04]  /*52600*/  LDL.LU R14, [R1+0x28] ;  /* 0x00002800010e7983 */ /* 0x000ea80000300800 */
[----:B------:R-:W2:Y:S04]  /*52610*/  LDL.LU R15, [R1+0x2c] ;  /* 0x00002c00010f7983 */ /* 0x000ea80000300800 */
[----:B0-----:R0:W-:Y:S04]  /*52620*/  STL.64 [R1+0x4b98], R6 ;  /* 0x004b980601007387 */ /* 0x0011e80000100a00 */
[----:B------:R1:W-:Y:S04]  /*52630*/  STL.64 [R1+0x4b90], R4 ;  /* 0x004b900401007387 */ /* 0x0003e80000100a00 */
[----:B0-----:R-:W3:Y:S01]  /*52640*/  LDL.64 R6, [R1+0x48] ;  /* 0x0000480001067983 */ /* 0x001ee20000100a00 */
[C---:B--2---:R-:W-:Y:S03]  /*52650*/  HMMA.16816.F32 R8, R12.reuse, R18, R8 ;  /* 0x000000120c08723c */ /* 0x044fe60000001808 */
[----:B---3--:R0:W-:Y:S04]  /*52660*/  STL.64 [R1+0x4c48], R6 ;  /* 0x004c480601007387 */ /* 0x0081e80000100a00 */
[----:B-1----:R-:W2:Y:S04]  /*52670*/  LDL.LU R4, [R1+0x360] ;  /* 0x0003600001047983 */ /* 0x002ea80000300800 */
[----:B------:R-:W2:Y:S04]  /*52680*/  LDL.LU R5, [R1+0x364] ;  /* 0x0003640001057983 */ /* 0x000ea80000300800 */
[----:B0-----:R-:W2:Y:S04]  /*52690*/  LDL.LU R6, [R1+0x368] ;  /* 0x0003680001067983 */ /* 0x001ea80000300800 */
[----:B------:R-:W2:Y:S04]  /*526a0*/  LDL.LU R7, [R1+0x36c] ;  /* 0x00036c0001077983 */ /* 0x000ea80000300800 */
[----:B------:R0:W-:Y:S04]  /*526b0*/  STL.64 [R1+0x4c40], R18 ;  /* 0x004c401201007387 */ /* 0x0001e80000100a00 */
[----:B------:R-:W3:Y:S04]  /*526c0*/  LDL.LU R16, [R1+0x350] ;  /* 0x0003500001107983 */ /* 0x000ee80000300800 */
[----:B------:R-:W-:Y:S04]  /*526d0*/  STL.64 [R1+0x1b0], R8 ;  /* 0x0001b00801007387 */ /* 0x000fe80000100a00 */
[----:B------:R-:W-:Y:S04]  /*526e0*/  STL.64 [R1+0x1b8], R10 ;  /* 0x0001b80a01007387 */ /* 0x000fe80000100a00 */
[----:B------:R-:W1:Y:S04]  /*526f0*/  LDSM.16.MT88.4 R8, [R2+0xc180] ;  /* 0x00c180000208783b */ /* 0x000e680000004200 */
[----:B------:R-:W3:Y:S04]  /*52700*/  LDL.LU R17, [R1+0x354] ;  /* 0x0003540001117983 */ /* 0x000ee80000300800 */
[----:B0-----:R-:W3:Y:S04]  /*52710*/  LDL.LU R18, [R1+0x358] ;  /* 0x0003580001127983 */ /* 0x001ee80000300800 */
[----:B------:R-:W3:Y:S04]  /*52720*/  LDL.LU R19, [R1+0x35c] ;  /* 0x00035c0001137983 */ /* 0x000ee80000300800 */
[----:B-1----:R-:W-:Y:S04]  /*52730*/  STL.64 [R1+0x4b48], R10 ;  /* 0x004b480a01007387 */ /* 0x002fe80000100a00 */
[----:B------:R0:W-:Y:S04]  /*52740*/  STL.64 [R1+0x4b40], R8 ;  /* 0x004b400801007387 */ /* 0x0001e80000100a00 */
[----:B0-----:R-:W4:Y:S04]  /*52750*/  LDL.LU R8, [R1] ;  /* 0x0000000001087983 */ /* 0x001f280000300800 */
[----:B------:R-:W4:Y:S01]  /*52760*/  LDL.LU R9, [R1+0x4] ;  /* 0x0000040001097983 */ /* 0x000f220000300800 */
[----:B------:R-:W-:Y:S01]  /*52770*/  HMMA.16816.F32 R24, R12, R22, R24 ;  /* 0x000000160c18723c */ /* 0x000fe20000001818 */
[----:B------:R-:W-:-:S02]  /*52780*/  IMAD.MOV.U32 R10, RZ, RZ, R29 ;  /* 0x000000ffff0a7224 */ /* 0x000fc400078e001d */
[----:B------:R-:W-:-:S05]  /*52790*/  IMAD.MOV.U32 R11, RZ, RZ, R28 ;  /* 0x000000ffff0b7224 */ /* 0x000fca00078e001c */
[----:B------:R-:W-:Y:S04]  /*527a0*/  STL.64 [R1+0x4c08], R10 ;  /* 0x004c080a01007387 */ /* 0x000fe80000100a00 */
[----:B----4-:R-:W-:Y:S11]  /*527b0*/  STL.64 [R1+0x4c00], R8 ;  /* 0x004c000801007387 */ /* 0x010ff60000100a00 */
        /* <DEDUP_REMOVED lines=9> */
[----:B0-----:R-:W3:Y:S04]  /*52850*/  LDL.LU.64 R6, [R1+0x4c48] ;  /* 0x004c480001067983 */ /* 0x001ee80000300a00 */
[----:B------:R-:W-:Y:S04]  /*52860*/  STL.64 [R1+0x4c28], R26 ;  /* 0x004c281a01007387 */ /* 0x000fe80000100a00 */
[----:B----4-:R0:W-:Y:S04]  /*52870*/  STL.64 [R1+0x4c20], R24 ;  /* 0x004c201801007387 */ /* 0x0101e80000100a00 */
[----:B0-----:R-:W2:Y:S04]  /*52880*/  LDL.LU R24, [R1+0x3b0] ;  /* 0x0003b00001187983 */ /* 0x001ea80000300800 */
[----:B------:R-:W2:Y:S04]  /*52890*/  LDL.LU R25, [R1+0x3b4] ;  /* 0x0003b40001197983 */ /* 0x000ea80000300800 */
[----:B------:R-:W2:Y:S04]  /*528a0*/  LDL.LU R26, [R1+0x3b8] ;  /* 0x0003b800011a7983 */ /* 0x000ea80000300800 */
[----:B------:R-:W2:Y:S01]  /*528b0*/  LDL.LU R27, [R1+0x3bc] ;  /* 0x0003bc00011b7983 */ /* 0x000ea20000300800 */
[----:B---3--:R-:W-:Y:S03]  /*528c0*/  HMMA.16816.F32 R12, R12, R6, R16 ;  /* 0x000000060c0c723c */ /* 0x008fe60000001810 */
[----:B------:R-:W3:Y:S11]  /*528d0*/  LDL.LU.64 R18, [R1+0x4c40] ;  /* 0x004c400001127983 */ /* 0x000ef60000300a00 */
[----:B------:R-:W-:Y:S09]  /*528e0*/  @!UPT UIADD3 URZ, URZ, URZ, URZ ;  /* 0x0000003f3f3ff290 */ /* 0x000ff2000fffe03f */
[----:B------:R-:W-:Y:S04]  /*528f0*/  STL.64 [R1+0xc0], R12 ;  /* 0x0000c00c01007387 */ /* 0x000fe80000100a00 */
[----:B------:R0:W-:Y:S04]  /*52900*/  STL.64 [R1+0xc8], R14 ;  /* 0x0000c80e01007387 */ /* 0x0001e80000100a00 */
[----:B0-----:R-:W4:Y:S04]  /*52910*/  LDL.LU.64 R14, [R1+0x4c38] ;  /* 0x004c3800010e7983 */ /* 0x001f280000300a00 */
[----:B------:R-:W4:Y:S01]  /*52920*/  LDL.LU.64 R12, [R1+0x4c30] ;  /* 0x004c3000010c7983 */ /* 0x000f220000300a00 */
[----:B------:R-:W-:-:S02]  /*52930*/  IMAD.MOV.U32 R8, RZ, RZ, R21 ;  /* 0x000000ffff087224 */ /* 0x000fc400078e0015 */
[----:B------:R-:W-:Y:S02]  /*52940*/  IMAD.MOV.U32 R9, RZ, RZ, R20 ;  /* 0x000000ffff097224 */ /* 0x000fe400078e0014 */
[----:B------:R-:W-:Y:S02]  /*52950*/  IMAD.MOV.U32 R10, RZ, RZ, R3 ;  /* 0x000000ffff0a7224 */ /* 0x000fe400078e0003 */
[----:B------:R-:W-:Y:S01]  /*52960*/  IMAD.MOV.U32 R11, RZ, RZ, R0 ;  /* 0x000000ffff0b7224 */ /* 0x000fe200078e0000 */
[----:B------:R0:W-:Y:S04]  /*52970*/  STL.64 [R1+0x4c18], R6 ;  /* 0x004c180601007387 */ /* 0x0001e80000100a00 */
[----:B------:R-:W2:Y:S04]  /*52980*/  LDL.LU R4, [R1+0x3e0] ;  /* 0x0003e00001047983 */ /* 0x000ea80000300800 */
[----:B------:R-:W2:Y:S04]  /*52990*/  LDL.LU R5, [R1+0x3e4] ;  /* 0x0003e40001057983 */ /* 0x000ea80000300800 */
[----:B0-----:R-:W2:Y:S04]  /*529a0*/  LDL.LU R6, [R1+0x3e8] ;  /* 0x0003e80001067983 */ /* 0x001ea80000300800 */
[----:B------:R-:W2:Y:S04]  /*529b0*/  LDL.LU R7, [R1+0x3ec] ;  /* 0x0003ec0001077983 */ /* 0x000ea80000300800 */
[----:B---3--:R0:W-:Y:S04]  /*529c0*/  STL.64 [R1+0x4c10], R18 ;  /* 0x004c101201007387 */ /* 0x0081e80000100a00 */
[----:B------:R-:W3:Y:S01]  /*529d0*/  LDL.LU R16, [R1+0x3d0] ;  /* 0x0003d00001107983 */ /* 0x000ee20000300800 */
[C---:B----4-:R-:W-:Y:S11]  /*529e0*/  HMMA.16816.F32 R12, R8.reuse, R18, R12 ;  /* 0x00000012080c723c */ /* 0x050ff6000000180c */
[----:B------:R-:W-:Y:S11]  /*529f0*/  @!UPT UIADD3 URZ, URZ, URZ, URZ ;  /* 0x0000003f3f3ff290 */ /* 0x000ff6000fffe03f */
[----:B------:R-:W-:Y:S01]  /*52a00*/  @!UPT UIADD3 URZ, URZ, URZ, URZ ;  /* 0x0000003f3f3ff290 */ /* 0x000fe2000fffe03f */
        /* <DEDUP_REMOVED lines=8> */
[----:B0-----:R-:W4:Y:S04]  /*52a90*/  LDL.LU R12, [R1+0x440] ;  /* 0x00044000010c7983 */ /* 0x001f280000300800 */
[----:B------:R-:W4:Y:S04]  /*52aa0*/  LDL.LU R13, [R1+0x444] ;  /* 0x00044400010d7983 */ /* 0x000f280000300800 */
[----:B------:R-:W3:Y:S04]  /*52ab0*/  LDL.LU R14, [R1+0x448] ;  /* 0x00044800010e7983 */ /* 0x000ee80000300800 */
[----:B------:R-:W3:Y:S01]  /*52ac0*/  LDL.LU R15, [R1+0x44c] ;  /* 0x00044c00010f7983 */ /* 0x000ee20000300800 */
[C---:B--2---:R-:W-:Y:S03]  /*52ad0*/  HMMA.16816.F32 R24, R8.reuse, R22, R24 ;  /* 0x000000160818723c */ /* 0x044fe60000001818 */
[----:B---3--:R-:W-:Y:S04]  /*52ae0*/  STL.64 [R1+0x4bf8], R14 ;  /* 0x004bf80e01007387 */ /* 0x008fe80000100a00 */
[----:B----4-:R0:W-:Y:S04]  /*52af0*/  STL.64 [R1+0x4bf0], R12 ;  /* 0x004bf00c01007387 */ /* 0x0101e80000100a00 */
[----:B0-----:R-:W2:Y:S04]  /*52b00*/  LDL.LU R12, [R1+0x400] ;  /* 0x00040000010c7983 */ /* 0x001ea80000300800 */
[----:B------:R-:W2:Y:S04]  /*52b10*/  LDL.LU R13, [R1+0x404] ;  /* 0x00040400010d7983 */ /* 0x000ea80000300800 */
[----:B------:R-:W2:Y:S04]  /*52b20*/  LDL.LU R14, [R1+0x408] ;  /* 0x00040800010e7983 */ /* 0x000ea80000300800 */
[----:B------:R-:W2:Y:S04]  /*52b30*/  LDL.LU R15, [R1+0x40c] ;  /* 0x00040c00010f7983 */ /* 0x000ea80000300800 */
[----:B------:R-:W-:Y:S04]  /*52b40*/  STL.64 [R1+0x170], R24 ;  /* 0x0001701801007387 */ /* 0x000fe80000100a00 */
[----:B------:R0:W-:Y:S04]  /*52b50*/  STL.64 [R1+0x178], R26 ;  /* 0x0001781a01007387 */ /* 0x0001e80000100a00 */
[----:B0-----:R-:W3:Y:S04]  /*52b60*/  LDL.LU.64 R26, [R1+0x4c28] ;  /* 0x004c2800011a7983 */ /* 0x001ee80000300a00 */
[----:B------:R-:W4:Y:S01]  /*52b70*/  LDL.LU.64 R24, [R1+0x4c20] ;  /* 0x004c200001187983 */ /* 0x000f220000300a00 */
[C---:B---3--:R-:W-:Y:S11]  /*52b80*/  HMMA.16816.F32 R4, R8.reuse, R26, R4 ;  /* 0x0000001a0804723c */ /* 0x048ff60000001804 */
[----:B------:R-:W-:Y:S11]  /*52b90*/  @!UPT UIADD3 URZ, URZ, URZ, URZ ;  /* 0x0000003f3f3ff290 */ /* 0x000ff6000fffe03f */
[----:B------:R-:W-:Y:S01]  /*52ba0*/  @!UPT UIADD3 URZ, URZ, URZ, URZ ;  /* 0x0000003f3f3ff290 */ /* 0x000fe2000fffe03f */
[----:B------:R-:W-:Y:S04]  /*52bb0*/  STL.64 [R1+0x160], R4 ;  /* 0x0001600401007387 */ /* 0x000fe80000100a00 */
[----:B------:R0:W-:Y:S04]  /*52bc0*/  STL.64 [R1+0x168], R6 ;  /* 0x0001680601007387 */ /* 0x0001e80000100a00 */
[----:B0-----:R-:W3:Y:S02]  /*52bd0*/  LDL.LU.64 R6, [R1+0x4c18] ;  /* 0x004c180001067983 */ /* 0x001ee40000300a00 */
[----:B---3--:R-:W-:Y:S02]  /*52be0*/  HMMA.16816.F32 R8, R8, R6, R16 ;  /* 0x000000060808723c */ /* 0x008fe40000001810 */
[----:B------:R-:W2:Y:S11]  /*52bf0*/  LDL.LU.64 R18, [R1+0x4c10] ;  /* 0x004c100001127983 */ /* 0x000eb60000300a00 */
[----:B------:R-:W-:Y:S10]  /*52c00*/  @!UPT UIADD3 URZ, URZ, URZ, URZ ;  /* 0x0000003f3f3ff290 */ /* 0x000ff4000fffe03f */
[----:B------:R-:W-:Y:S04]  /*52c10*/  STL.64 [R1+0xb0], R8 ;  /* 0x0000b00801007387 */ /* 0x000fe80000100a00 */
[----:B------:R0:W-:Y:S04]  /*52c20*/  STL.64 [R1+0xb8], R10 ;  /* 0x0000b80a01007387 */ /* 0x0001e80000100a00 */
[----:B0-----:R-:W2:Y:S04]  /*52c30*/  LDL.LU.64 R10, [R1+0x4c08] ;  /* 0x004c0800010a7983 */ /* 0x001ea80000300a00 */
[----:B------:R-:W2:Y:S02]  /*52c40*/  LDL.LU.64 R8, [R1+0x4c00] ;  /* 0x004c000001087983 */ /* 0x000ea40000300a00 */
[C---:B--2---:R-:W-:Y:S02]  /*52c50*/  HMMA.16816.F32 R16, R8.reuse, R18, R12 ;  /* 0x000000120810723c */ /* 0x044fe4000000180c */
[----:B------:R-:W2:Y:S04]  /*52c60*/  LDL.LU.64 R14, [R1+0x4bf8] ;  /* 0x004bf800010e7983 */ /* 0x000ea80000300a00 */
[----:B------:R-:W2:Y:S11]  /*52c70*/  LDL.LU.64 R12, [R1+0x4bf0] ;  /* 0x004bf000010c7983 */ /* 0x000eb60000300a00 */
[----:B------:R-:W-:Y:S06]  /*52c80*/  @!UPT UIADD3 URZ, URZ, URZ, URZ ;  /* 0x0000003f3f3ff290 */ /* 0x000fec000fffe03f */
[----:B------:R-:W-:Y:S04]  /*52c90*/  STL.64 [R1+0x210], R16 ;  /* 0x0002101001007387 */ /* 0x000fe80000100a00 */
[----:B------:R0:W-:Y:S04]  /*52ca0*/  STL.64 [R1+0x218], R18 ;  /* 0x0002181201007387 */ /* 0x0001e80000100a00 */
[----:B0-----:R-:W3:Y:S04]  /*52cb0*/  LDL.LU.64 R18, [R1+0x4be8] ;  /* 0x004be80001127983 */ /* 0x001ee80000300a00 */
[----:B------:R-:W3:Y:S04]  /*52cc0*/  LDL.LU.64 R16, [R1+0x4be0] ;  /* 0x004be00001107983 */ /* 0x000ee80000300a00 */
[----:B------:R0:W-:Y:S04]  /*52cd0*/  STL.64 [R1+0x4bc8], R22 ;  /* 0x004bc81601007387 */ /* 0x0001e80000100a00 */
[----:B------:R-:W2:Y:S01]  /*52ce0*/  LDL.LU R20, [R1+0x450] ;  /* 0x0004500001147983 */ /* 0x000ea20000300800 */
[C---:B---3--:R-:W-:Y:S11]  /*52cf0*/  HMMA.16816.F32 R16, R8.reuse, R22, R16 ;  /* 0x000000160810723c */ /* 0x048ff60000001810 */
[----:B------:R-:W-:Y:S11]  /*52d00*/  @!UPT UIADD3 URZ, URZ, URZ, URZ ;  /* 0x0000003f3f3ff290 */ /* 0x000ff6000fffe03f */
[----:B------:R-:W-:Y:S01]  /*52d10*/  @!UPT UIADD3 URZ, URZ, URZ, URZ ;  /* 0x0000003f3f3ff290 */ /* 0x000fe2000fffe03f */
[----:B------:R-:W-:Y:S04]  /*52d20*/  STL.64 [R1+0x260], R16 ;  /* 0x0002601001007387 */ /* 0x000fe80000100a00 */
[----:B------:R-:W-:Y:S04]  /*52d30*/  STL.64 [R1+0x268], R18 ;  /* 0x0002681201007387 */ /* 0x000fe80000100a00 */
[----:B------:R-:W3:Y:S04]  /*52d40*/  LDL.LU R21, [R1+0x454] ;  /* 0x0004540001157983 */ /* 0x000ee80000300800 */
[----:B0-----:R-:W3:Y:S04]  /*52d50*/  LDL.LU R22, [R1+0x458] ;  /* 0x0004580001167983 */ /* 0x001ee80000300800 */
[----:B------:R-:W3:Y:S04]  /*52d60*/  LDL.LU R23, [R1+0x45c] ;  /* 0x00045c0001177983 */ /* 0x000ee80000300800 */
[----:B------:R-:W0:Y:S01]  /*52d70*/  LDSM.16.MT88.4 R16, [R2+0xc280] ;  /* 0x00c280000210783b */ /* 0x000e220000004200 */
[C---:B--2---:R-:W-:Y:S03]  /*52d80*/  HMMA.16816.F32 R12, R8.reuse, R6, R12 ;  /* 0x00000006080c723c */ /* 0x044fe6000000180c */
[----:B0-----:R-:W-:Y:S04]  /*52d90*/  STL.64 [R1+0x70], R16 ;  /* 0x0000701001007387 */ /* 0x001fe80000100a00 */
[----:B------:R0:W-:Y:S04]  /*52da0*/  STL.64 [R1+0x78], R18 ;  /* 0x0000781201007387 */ /* 0x0001e80000100a00 */
[----:B0-----:R-:W2:Y:S04]  /*52db0*/  LDL.LU.64 R18, [R1+0x4bd8] ;  /* 0x004bd80001127983 */ /* 0x001ea80000300a00 */
[----:B------:R-:W2:Y:S04]  /*52dc0*/  LDL.LU.64 R16, [R1+0x4bd0] ;  /* 0x004bd00001107983 */ /* 0x000ea80000300a00 */
[----:B------:R-:W-:Y:S04]  /*52dd0*/  STL.64 [R1+0x4bc0], R26 ;  /* 0x004bc01a01007387 */ /* 0x000fe80000100a00 */
[----:B----4-:R-:W-:Y:S01]  /*52de0*/  STL.64 [R1+0x4bb8], R24 ;  /* 0x004bb81801007387 */ /* 0x010fe20000100a00 */
[----:B---3--:R-:W-:Y:S11]  /*52df0*/  HMMA.16816.F32 R20, R8, R26, R20 ;  /* 0x0000001a0814723c */ /* 0x008ff60000001814 */
[----:B------:R-:W-:Y:S11]  /*52e00*/  @!UPT UIADD3 URZ, URZ, URZ, URZ ;  /* 0x0000003f3f3ff290 */ /* 0x000ff6000fffe03f */
[----:B------:R-:W-:Y:S01]  /*52e10*/  @!UPT UIADD3 URZ, URZ, URZ, URZ ;  /* 0x0000003f3f3ff290 */ /* 0x000fe2000fffe03f */
[----:B------:R-:W-:Y:S04]  /*52e20*/  STL.64 [R1+0x250], R20 ;  /* 0x0002501401007387 */ /* 0x000fe80000100a00 */
[----:B------:R-:W-:Y:S04]  /*52e30*/  STL.64 [R1+0x258], R22 ;  /* 0x0002581601007387 */ /* 0x000fe80000100a00 */
[----:B------:R-:W-:Y:S04]  /*52e40*/  STL.64 [R1+0x4bb0], R6 ;  /* 0x004bb00601007387 */ /* 0x000fe80000100a00 */
[----:B------:R-:W3:Y:S04]  /*52e50*/  LDL.LU R8, [R1+0x520] ;  /* 0x0005200001087983 */ /* 0x000ee80000300800 */
[----:B------:R-:W-:Y:S04]  /*52e60*/  STL.64 [R1+0x200], R12 ;  /* 0x0002000c01007387 */ /* 0x000fe80000100a00 */
[----:B------:R-:W-:Y:S04]  /*52e70*/  STL.64 [R1+0x208], R14 ;  /* 0x0002080e01007387 */ /* 0x000fe80000100a00 */
[----:B------:R-:W3:Y:S04]  /*52e80*/  LDL.LU R9, [R1+0x524] ;  /* 0x0005240001097983 */ /* 0x000ee80000300800 */
[----:B------:R-:W4:Y:S04]  /*52e90*/  LDL.LU R10, [R1+0x528] ;  /* 0x00052800010a7983 */ /* 0x000f280000300800 */
[----:B------:R-:W4:Y:S04]  /*52ea0*/  LDL.LU R11, [R1+0x52c] ;  /* 0x00052c00010b7983 */ /* 0x000f280000300800 */
[----:B----4-:R-:W-:Y:S04]  /*52eb0*/  STL.64 [R1+0x4b58], R10 ;  /* 0x004b580a01007387 */ /* 0x010fe80000100a00 */
[----:B---3--:R0:W-:Y:S04]  /*52ec0*/  STL.64 [R1+0x4b50], R8 ;  /* 0x004b500801007387 */ /* 0x0081e80000100a00 */
[----:B0-----:R-:W3:Y:S04]  /*52ed0*/  LDL.LU R8, [R1+0x530] ;  /* 0x0005300001087983 */ /* 0x001ee80000300800 */
        /* <DEDUP_REMOVED lines=9> */
[----:B----4-:R0:W-:Y:S04]  /*52f70*/  STL.64 [R1+0x4b78], R10 ;  /* 0x004b780a01007387 */ /* 0x0101e80000100a00 */
[----:B---3--:R-:W-:Y:S04]  /*52f80*/  STL.64 [R1+0x4b70], R8 ;  /* 0x004b700801007387 */ /* 0x008fe80000100a00 */
[----:B0-----:R-:W2:Y:S04]  /*52f90*/  LDL.64 R10, [R1+0x38] ;  /* 0x00003800010a7983 */ /* 0x001ea80000100a00 */
[----:B------:R-:W3:Y:S04]  /*52fa0*/  LDL.LU R12, [R1+0x280] ;  /* 0x00028000010c7983 */ /* 0x000ee80000300800 */
[----:B------:R-:W3:Y:S04]  /*52fb0*/  LDL.LU R13, [R1+0x284] ;  /* 0x00028400010d7983 */ /* 0x000ee80000300800 */
[----:B------:R-:W4:Y:S04]  /*52fc0*/  LDL.LU R14, [R1+0x288] ;  /* 0x00028800010e7983 */ /* 0x000f280000300800 */
[----:B------:R-:W4:Y:S04]  /*52fd0*/  LDL.LU R15, [R1+0x28c] ;  /* 0x00028c00010f7983 */ /* 0x000f280000300800 */
[----:B------:R-:W2:Y:S04]  /*52fe0*/  LDL.LU R4, [R1+0x4c0] ;  /* 0x0004c00001047983 */ /* 0x000ea80000300800 */
        /* <DEDUP_REMOVED lines=45> */
[C---:B---3--:R-:W-:Y:S11]  /*532c0*/  HMMA.16816.F32 R24, R16.reuse, R22, R24 ;  /* 0x000000161018723c */ /* 0x048ff60000001818 */
[----:B------:R-:W-:Y:S11]  /*532d0*/  @!UPT UIADD3 URZ, URZ, URZ, URZ ;  /* 0x0000003f3f3ff290 */ /* 0x000ff6000fffe03f */
[----:B------:R-:W-:Y:S01]  /*532e0*/  @!UPT UIADD3 URZ, URZ, URZ, URZ ;  /* 0x0000003f3f3ff290 */ /* 0x000fe2000fffe03f */
[----:B------:R-:W-:Y:S01]  /*532f0*/  STL.64 [R1+0x1e0], R24 ;  /* 0x0001e01801007387 */ /* 0x000fe20000100a00 */
[----:B------:R0:W-:Y:S03]  /*53300*/  STL.64 [R1+0x1e8], R26 ;  /* 0x0001e81a01007387 */ /* 0x0001e60000100a00 */
[----:B0-----:R-:W3:Y:S01]  /*53310*/  LDL.LU.64 R26, [R1+0x4bc0] ;  /* 0x004bc000011a7983 */ /* 0x001ee20000300a00 */
[----:B------:R-:W4:Y:S01]  /*53320*/  LDL.LU.64 R24, [R1+0x4bb8] ;  /* 0x004bb80001187983 */ /* 0x000f220000300a00 */
[C---:B---3--:R-:W-:Y:S11]  /*53330*/  HMMA.16816.F32 R4, R16.reuse, R26, R4 ;  /* 0x0000001a1004723c */ /* 0x048ff60000001804 */
[----:B------:R-:W-:Y:S11]  /*53340*/  @!UPT UIADD3 URZ, URZ, URZ, URZ ;  /* 0x0000003f3f3ff290 */ /* 0x000ff6000fffe03f */
[----:B------:R-:W-:Y:S01]  /*53350*/  @!UPT UIADD3 URZ, URZ, URZ, URZ ;  /* 0x0000003f3f3ff290 */ /* 0x000fe2000fffe03f */
[----:B------:R-:W-:Y:S01]  /*53360*/  STL.64 [R1+0x1d0], R4 ;  /* 0x0001d00401007387 */ /* 0x000fe20000100a00 */
[----:B------:R0:W-:Y:S03]  /*53370*/  STL.64 [R1+0x1d8], R6 ;  /* 0x0001d80601007387 */ /* 0x0001e60000100a00 */
[----:B0-----:R-:W2:Y:S02]  /*53380*/  LDL.LU.64 R6, [R1+0x4bb0] ;  /* 0x004bb00001067983 */ /* 0x001ea40000300a00 */
[----:B--2---:R-:W-:Y:S02]  /*53390*/  HMMA.16816.F32 R16, R16, R6, R12 ;  /* 0x000000061010723c */ /* 0x004fe4000000180c */
[----:B------:R-:W2:Y:S01]  /*533a0*/  LDL.LU.64 R14, [R1+0x4ba8] ;  /* 0x004ba800010e7983 */ /* 0x000ea20000300a00 */
[----:B------:R-:W2:Y:S02]  /*533b0*/  LDL.LU.64 R12, [R1+0x4ba0] ;  /* 0x004ba000010c7983 */ /* 0x000ea40000300a00 */
[----:B------:R-:W-:-:S02]  /*533c0*/  IMAD.MOV.U32 R3, RZ, RZ, R6 ;  /* 0x000000ffff037224 */ /* 0x000fc400078e0006 */
[----:B------:R-:W-:Y:S11]  /*533d0*/  IMAD.MOV.U32 R0, RZ, RZ, R7 ;  /* 0x000000ffff007224 */ /* 0x000ff600078e0007 */
[----:B------:R-:W-:Y:S05]  /*533e0*/  @!UPT UIADD3 URZ, URZ, URZ, URZ ;  /* 0x0000003f3f3ff290 */ /* 0x000fea000fffe03f */
[----:B------:R-:W-:Y:S01]  /*533f0*/  STL.64 [R1+0x150], R16 ;  /* 0x0001501001007387 */ /* 0x000fe20000100a00 */
[----:B------:R0:W-:Y:S02]  /*53400*/  STL.64 [R1+0x158], R18 ;  /* 0x0001581201007387 */ /* 0x0001e40000100a00 */
[----:B------:R-:W2:Y:S02]  /*53410*/  LDL.LU.64 R6, [R1+0x4b98] ;  /* 0x004b980001067983 */ /* 0x000ea40000300a00 */
[----:B------:R-:W2:Y:S02]  /*53420*/  LDL.LU.64 R4, [R1+0x4b90] ;  /* 0x004b900001047983 */ /* 0x000ea40000300a00 */
[----:B0-----:R-:W-:Y:S02]  /*53430*/  IMAD.MOV.U32 R18, RZ, RZ, R3 ;  /* 0x000000ffff127224 */ /* 0x001fe400078e0003 */
[----:B------:R-:W-:Y:S02]  /*53440*/  IMAD.MOV.U32 R19, RZ, RZ, R0 ;  /* 0x000000ffff137224 */ /* 0x000fe400078e0000 */
[----:B------:R-:W-:-:S02]  /*53450*/  IMAD.MOV.U32 R3, RZ, RZ, R10 ;  /* 0x000000ffff037224 */ /* 0x000fc400078e000a */
[----:B------:R-:W-:Y:S01]  /*53460*/  IMAD.MOV.U32 R0, RZ, RZ, R11 ;  /* 0x000000ffff007224 */ /* 0x000fe200078e000b */
[C---:B--2---:R-:W-:Y:S11]  /*53470*/  HMMA.16816.F32 R12, R4.reuse, R10, R12 ;  /* 0x0000000a040c723c */ /* 0x044ff6000000180c */
[----:B------:R-:W-:Y:S11]  /*53480*/  @!UPT UIADD3 URZ, URZ, URZ, URZ ;  /* 0x0000003f3f3ff290 */ /* 0x000ff6000fffe03f */
[----:B------:R-:W-:Y:S01]  /*53490*/  @!UPT UIADD3 URZ, URZ, URZ, URZ ;  /* 0x0000003f3f3ff290 */ /* 0x000fe2000fffe03f */
[----:B------:R-:W-:Y:S01]  /*534a0*/  STL.64 [R1+0x140], R12 ;  /* 0x0001400c01007387 */ /* 0x000fe20000100a00 */
[----:B------:R0:W-:Y:S03]  /*534b0*/  STL.64 [R1+0x148], R14 ;  /* 0x0001480e01007387 */ /* 0x0001e60000100a00 */
[----:B0-----:R-:W2:Y:S01]  /*534c0*/  LDL.LU.64 R14, [R1+0x4b88] ;  /* 0x004b8800010e7983 */ /* 0x001ea20000300a00 */
[----:B------:R-:W2:Y:S02]  /*534d0*/  LDL.LU.64 R12, [R1+0x4b80] ;  /* 0x004b8000010c7983 */ /* 0x000ea40000300a00 */
[----:B------:R-:W3:Y:S02]  /*534e0*/  LDL.LU.64 R10, [R1+0x4b78] ;  /* 0x004b7800010a7983 */ /* 0x000ee40000300a00 */
[----:B------:R-:W3:Y:S02]  /*534f0*/  LDL.LU.64 R8, [R1+0x4b70] ;  /* 0x004b700001087983 */ /* 0x000ee40000300a00 */
[C---:B---3--:R-:W-:Y:S11]  /*53500*/  HMMA.16816.F32 R8, R4.reuse, R22, R8 ;  /* 0x000000160408723c */ /* 0x048ff60000001808 */
[----:B------:R-:W-:Y:S11]  /*53510*/  @!UPT UIADD3 URZ, URZ, URZ, URZ ;  /* 0x0000003f3f3ff290 */ /* 0x000ff6000fffe03f */
[----:B------:R-:W-:Y:S01]  /*53520*/  @!UPT UIADD3 URZ, URZ, URZ, URZ ;  /* 0x0000003f3f3ff290 */ /* 0x000fe2000fffe03f */
[----:B------:R-:W-:Y:S01]  /*53530*/  STL.64 [R1+0x130], R8 ;  /* 0x0001300801007387 */ /* 0x000fe20000100a00 */
[----:B------:R0:W-:Y:S03]  /*53540*/  STL.64 [R1+0x138], R10 ;  /* 0x0001380a01007387 */ /* 0x0001e60000100a00 */
[----:B0-----:R-:W3:Y:S01]  /*53550*/  LDL.LU.64 R10, [R1+0x4b68] ;  /* 0x004b6800010a7983 */ /* 0x001ee20000300a00 */
        /* <DEDUP_REMOVED lines=8> */
[----:B---3--:R-:W-:Y:S01]  /*535e0*/  HMMA.16816.F32 R4, R4, R18, R8 ;  /* 0x000000120404723c */ /* 0x008fe20000001808 */
[----:B------:R-:W2:Y:S01]  /*535f0*/  LDL.LU.64 R10, [R1+0x4b48] ;  /* 0x004b4800010a7983 */ /* 0x000ea20000300a00 */
[----:B------:R-:W2:Y:S11]  /*53600*/  LDL.LU.64 R8, [R1+0x4b40] ;  /* 0x004b400001087983 */ /* 0x000eb60000300a00 */
[----:B------:R-:W-:Y:S10]  /*53610*/  @!UPT UIADD3 URZ, URZ, URZ, URZ ;  /* 0x0000003f3f3ff290 */ /* 0x000ff4000fffe03f */
[----:B------:R-:W-:Y:S01]  /*53620*/  STL.64 [R1+0xa0], R4 ;  /* 0x0000a00401007387 */ /* 0x000fe20000100a00 */
[----:B------:R0:W-:Y:S02]  /*53630*/  STL.64 [R1+0xa8], R6 ;  /* 0x0000a80601007387 */ /* 0x0001e40000100a00 */
[----:B0-----:R-:W-:Y:S02]  /*53640*/  IMAD.MOV.U32 R6, RZ, RZ, R3 ;  /* 0x000000ffff067224 */ /* 0x001fe400078e0003 */
[----:B------:R-:W-:-:S07]  /*53650*/  IMAD.MOV.U32 R7, RZ, RZ, R0 ;  /* 0x000000ffff077224 */ /* 0x000fce00078e0000 */
[C---:B--2---:R-:W-:Y:S11]  /*53660*/  HMMA.16816.F32 R12, R8.reuse, R6, R12 ;  /* 0x00000006080c723c */ /* 0x044ff6000000180c */
[----:B------:R-:W-:Y:S11]  /*53670*/  @!UPT UIADD3 URZ, URZ, URZ, URZ ;  /* 0x0000003f3f3ff290 */ /* 0x000ff6000fffe03f */
[----:B------:R-:W-:Y:S01]  /*53680*/  @!UPT UIADD3 URZ, URZ, URZ, URZ ;  /* 0x0000003f3f3ff290 */ /* 0x000fe2000fffe03f */
[----:B------:R-:W-:Y:S01]  /*53690*/  STL.64 [R1+0x230], R12 ;  /* 0x0002300c01007387 */ /* 0x000fe20000100a00 */
[----:B------:R-:W-:Y:S02]  /*536a0*/  STL.64 [R1+0x238], R14 ;  /* 0x0002380e01007387 */ /* 0x000fe40000100a00 */
[----:B------:R-:W0:Y:S04]  /*536b0*/  LDSM.16.MT88.4 R12, [R2+0xc300] ;  /* 0x00c30000020c783b */ /* 0x000e280000004200 */
[----:B0-----:R-:W-:Y:S01]  /*536c0*/  IMAD.MOV.U32 R20, RZ, RZ, R14 ;  /* 0x000000ffff147224 */ /* 0x001fe200078e000e */
[----:B------:R0:W-:Y:S01]  /*536d0*/  STL.64 [R1+0x60], R12 ;  /* 0x0000600c01007387 */ /* 0x0001e20000100a00 */
[----:B------:R-:W-:Y:S02]  /*536e0*/  IMAD.MOV.U32 R21, RZ, RZ, R15 ;  /* 0x000000ffff157224 */ /* 0x000fe400078e000f */
[----:B------:R-:W2:Y:S01]  /*536f0*/  LDL.LU.64 R14, [R1+0x4b38] ;  /* 0x004b3800010e7983 */ /* 0x000ea20000300a00 */
[----:B0-----:R-:W2:Y:S02]  /*53700*/  LDL.LU.64 R12, [R1+0x4b30] ;  /* 0x004b3000010c7983 */ /* 0x001ea40000300a00 */
[C---:B--2---:R-:W-:Y:S11]  /*53710*/  HMMA.16816.F32 R12, R8.reuse, R22, R12 ;  /* 0x00000016080c723c */ /* 0x044ff6000000180c */
[----:B------:R-:W-:Y:S11]  /*53720*/  @!UPT UIADD3 URZ, URZ, URZ, URZ ;  /* 0x0000003f3f3ff290 */ /* 0x000ff6000fffe03f */
[----:B------:R-:W-:Y:S01]  /*53730*/  @!UPT UIADD3 URZ, URZ, URZ, URZ ;  /* 0x0000003f3f3ff290 */ /* 0x000fe2000fffe03f */
[----:B------:R-:W-:Y:S01]  /*53740*/  STL.64 [R1+0x270], R12 ;  /* 0x0002700c01007387 */ /* 0x000fe20000100a00 */
[----:B------:R0:W-:Y:S03]  /*53750*/  STL.64 [R1+0x278], R14 ;  /* 0x0002780e01007387 */ /* 0x0001e60000100a00 */
[----:B0-----:R-:W2:Y:S01]  /*53760*/  LDL.LU.64 R14, [R1+0x4b28] ;  /* 0x004b2800010e7983 */ /* 0x001ea20000300a00 */
[----:B------:R-:W2:Y:S02]  /*53770*/  LDL.LU.64 R12, [R1+0x4b20] ;  /* 0x004b2000010c7983 */ /* 0x000ea40000300a00 */
[----:B------:R-:W-:Y:S02]  /*53780*/  STL.64 [R1+0x4af8], R22 ;  /* 0x004af81601007387 */ /* 0x000fe40000100a00 */
[----:B------:R0:W-:Y:S02]  /*53790*/  STL.64 [R1+0x4af0], R20 ;  /* 0x004af01401007387 */ /* 0x0001e40000100a00 */
[----:B0-----:R-:W3:Y:S01]  /*537a0*/  LDL.LU R20, [R1+0x570] ;  /* 0x0005700001147983 */ /* 0x001ee20000300800 */
[----:B------:R-:W3:Y:S02]  /*537b0*/  LDL.LU R21, [R1+0x574] ;  /* 0x0005740001157983 */ /* 0x000ee40000300800 */
[----:B------:R-:W3:Y:S02]  /*537c0*/  LDL.LU R22, [R1+0x578] ;  /* 0x0005780001167983 */ /* 0x000ee40000300800 */
[----:B------:R-:W3:Y:S01]  /*537d0*/  LDL.LU R23, [R1+0x57c] ;  /* 0x00057c0001177983 */ /* 0x000ee20000300800 */
        /* <DEDUP_REMOVED lines=8> */
[----:B----4-:R0:W-:Y:S02]  /*53860*/  STL.64 [R1+0x4ae0], R24 ;  /* 0x004ae01801007387 */ /* 0x0101e40000100a00 */
[----:B0-----:R-:W4:Y:S01]  /*53870*/  LDL.LU R24, [R1+0x5b0] ;  /* 0x0005b00001187983 */ /* 0x001f220000300800 */
[----:B------:R-:W4:Y:S02]  /*53880*/  LDL.LU R25, [R1+0x5b4] ;  /* 0x0005b40001197983 */ /* 0x000f240000300800 */
[----:B------:R-:W4:Y:S02]  /*53890*/  LDL.LU R26, [R1+0x5b8] ;  /* 0x0005b800011a7983 */ /* 0x000f240000300800 */
[----:B------:R-:W4:Y:S01]  /*538a0*/  LDL.LU R27, [R1+0x5bc] ;  /* 0x0005bc00011b7983 */ /* 0x000f220000300800 */
[----:B--2---:R-:W-:Y:S01]  /*538b0*/  HMMA.16816.F32 R8, R8, R18, R12 ;  /* 0x000000120808723c */ /* 0x004fe2000000180c */
[----:B------:R-:W3:Y:S01]  /*538c0*/  LDL.LU.64 R14, [R1+0x4b08] ;  /* 0x004b0800010e7983 */ /* 0x000ee20000300a00 */
[----:B------:R-:W3:Y:S02]  /*538d0*/  LDL.LU.64 R12, [R1+0x4b00] ;  /* 0x004b0000010c7983 */ /* 0x000ee40000300a00 */
[----:B------:R0:W-:Y:S02]  /*538e0*/  STL.64 [R1+0x4ad8], R18 ;  /* 0x004ad81201007387 */ /* 0x0001e40000100a00 */
[----:B------:R-:W2:Y:S11]  /*538f0*/  LDL.LU R16, [R1+0x5a0] ;  /* 0x0005a00001107983 */ /* 0x000eb60000300800 */
[----:B------:R-:W-:Y:S06]  /*53900*/  @!UPT UIADD3 URZ, URZ, URZ, URZ ;  /* 0x0000003f3f3ff290 */ /* 0x000fec000fffe03f */
[----:B------:R1:W-:Y:S01]  /*53910*/  STL.64 [R1+0x280], R8 ;  /* 0x0002800801007387 */ /* 0x0003e20000100a00 */
[----:B------:R4:W-:Y:S02]  /*53920*/  STL.64 [R1+0x288], R10 ;  /* 0x0002880a01007387 */ /* 0x0009e40000100a00 */
[----:B------:R-:W2:Y:S02]  /*53930*/  LDL.LU R17, [R1+0x5a4] ;  /* 0x0005a40001117983 */ /* 0x000ea40000300800 */
[----:B0-----:R-:W2:Y:S01]  /*53940*/  LDL.LU R18, [R1+0x5a8] ;  /* 0x0005a80001127983 */ /* 0x001ea20000300800 */
[----:B------:R-:W2:Y:S04]  /*53950*/  LDL.LU R19, [R1+0x5ac] ;  /* 0x0005ac0001137983 */ /* 0x000ea80000300800 */
[----:B-1----:R-:W2:Y:S01]  /*53960*/  LDL.LU R8, [R1+0x590] ;  /* 0x0005900001087983 */ /* 0x002ea20000300800 */
[----:B------:R-:W2:Y:S02]  /*53970*/  LDL.LU R9, [R1+0x594] ;  /* 0x0005940001097983 */ /* 0x000ea40000300800 */
[----:B----4-:R-:W4:Y:S02]  /*53980*/  LDL.LU R10, [R1+0x598] ;  /* 0x00059800010a7983 */ /* 0x010f240000300800 */
[----:B------:R-:W4:Y:S01]  /*53990*/  LDL.LU R11, [R1+0x59c] ;  /* 0x00059c00010b7983 */ /* 0x000f220000300800 */
[----:B---3--:R-:W-:Y:S01]  /*539a0*/  HMMA.16816.F32 R4, R12, R6, R20 ;  /* 0x000000060c04723c */ /* 0x008fe20000001814 */
[----:B------:R-:W0:Y:S04]  /*539b0*/  LDSM.16.MT88.4 R20, [R2+0xc380] ;  /* 0x00c380000214783b */ /* 0x000e280000004200 */
[----:B----4-:R-:W-:Y:S01]  /*539c0*/  STL.64 [R1+0x4ad0], R10 ;  /* 0x004ad00a01007387 */ /* 0x010fe20000100a00 */
[----:B--2---:R1:W-:Y:S02]  /*539d0*/  STL.64 [R1+0x4ac8], R8 ;  /* 0x004ac80801007387 */ /* 0x0043e40000100a00 */
[----:B0-----:R-:W-:Y:S01]  /*539e0*/  IMAD.MOV.U32 R3, RZ, RZ, R22 ;  /* 0x000000ffff037224 */ /* 0x001fe200078e0016 */
[----:B-1----:R-:W2:Y:S01]  /*539f0*/  LDL.LU R8, [R1+0x560] ;  /* 0x0005600001087983 */ /* 0x002ea20000300800 */
[----:B------:R-:W2:Y:S02]  /*53a00*/  LDL.LU R9, [R1+0x564] ;  /* 0x0005640001097983 */ /* 0x000ea40000300800 */
[----:B------:R-:W2:Y:S02]  /*53a10*/  LDL.LU R10, [R1+0x568] ;  /* 0x00056800010a7983 */ /* 0x000ea40000300800 */
[----:B------:R-:W2:Y:S09]  /*53a20*/  LDL.LU R11, [R1+0x56c] ;  /* 0x00056c00010b7983 */ /* 0x000eb20000300800 */
[----:B------:R0:W-:Y:S01]  /*53a30*/  STL.64 [R1+0x2d0], R4 ;  /* 0x0002d00401007387 */ /* 0x0001e20000100a00 */
[----:B------:R1:W-:Y:S02]  /*53a40*/  STL.64 [R1+0x2d8], R6 ;  /* 0x0002d80601007387 */ /* 0x0003e40000100a00 */
[----:B0-----:R-:W-:-:S02]  /*53a50*/  IMAD.MOV.U32 R4, RZ, RZ, R23 ;  /* 0x000000ffff047224 */ /* 0x001fc400078e0017 */
[----:B------:R-:W3:Y:S01]  /*53a60*/  LDL.LU.64 R22, [R1+0x4af8] ;  /* 0x004af80001167983 */ /* 0x000ee20000300a00 */
[----:B-1----:R-:W-:Y:S02]  /*53a70*/  IMAD.MOV.U32 R6, RZ, RZ, R20 ;  /* 0x000000ffff067224 */ /* 0x002fe400078e0014 */
[----:B------:R-:W-:Y:S02]  /*53a80*/  IMAD.MOV.U32 R5, RZ, RZ, R21 ;  /* 0x000000ffff057224 */ /* 0x000fe400078e0015 */
[----:B------:R-:W4:Y:S01]  /*53a90*/  LDL.LU.64 R20, [R1+0x4af0] ;  /* 0x004af00001147983 */ /* 0x000f220000300a00 */
[----:B------:R-:W-:Y:S01]  /*53aa0*/  STL [R1+0x4978], R2 ;  /* 0x0049780201007387 */ /* 0x000fe20000100800 */
[C---:B---3--:R-:W-:Y:S11]  /*53ab0*/  HMMA.16816.F32 R24, R12.reuse, R22, R24 ;  /* 0x000000160c18723c */ /* 0x048ff60000001818 */
[----:B------:R-:W-:Y:S11]  /*53ac0*/  @!UPT UIADD3 URZ, URZ, URZ, URZ ;  /* 0x0000003f3f3ff290 */ /* 0x000ff6000fffe03f */
[----:B------:R-:W-:Y:S01]  /*53ad0*/  @!UPT UIADD3 URZ, URZ, URZ, URZ ;  /* 0x0000003f3f3ff290 */ /* 0x000fe2000fffe03f */
[----:B------:R-:W-:Y:S01]  /*53ae0*/  STL.64 [R1+0x2f0], R24 ;  /* 0x0002f01801007387 */ /* 0x000fe20000100a00 */
[----:B------:R0:W-:Y:S03]  /*53af0*/  STL.64 [R1+0x2f8], R26 ;  /* 0x0002f81a01007387 */ /* 0x0001e60000100a00 */
[----:B0-----:R-:W3:Y:S01]  /*53b00*/  LDL.LU.64 R26, [R1+0x4ae8] ;  /* 0x004ae800011a7983 */ /* 0x001ee20000300a00 */
[----:B------:R-:W2:Y:S01]  /*53b10*/  LDL.LU.64 R24, [R1+0x4ae0] ;  /* 0x004ae00001187983 */ /* 0x000ea20000300a00 */
[C---:B---3--:R-:W-:Y:S11]  /*53b20*/  HMMA.16816.F32 R16, R12.reuse, R26, R16 ;  /* 0x0000001a0c10723c */ /* 0x048ff60000001810 */
[----:B------:R-:W-:Y:S11]  /*53b30*/  @!UPT UIADD3 URZ, URZ, URZ, URZ ;  /* 0x0000003f3f3ff290 */ /* 0x000ff6000fffe03f */
[----:B------:R-:W-:Y:S01]  /*53b40*/  @!UPT UIADD3 URZ, URZ, URZ, URZ ;  /* 0x0000003f3f3ff290 */ /* 0x000fe2000fffe03f */
[----:B------:R-:W-:Y:S01]  /*53b50*/  STL.64 [R1+0x310], R16 ;  /* 0x0003101001007387 */ /* 0x000fe20000100a00 */
[----:B------:R0:W-:Y:S03]  /*53b60*/  STL.64 [R1+0x318], R18 ;  /* 0x0003181201007387 */ /* 0x0001e60000100a00 */
[----:B0-----:R-:W3:Y:S01]  /*53b70*/  LDL.LU.64 R18, [R1+0x4ad8] ;  /* 0x004ad80001127983 */ /* 0x001ee20000300a00 */
[----:B------:R0:W-:Y:S02]  /*53b80*/  STL.64 [R1+0x4ab8], R26 ;  /* 0x004ab81a01007387 */ /* 0x0001e40000100a00 */
[----:B--2---:R-:W-:Y:S01]  /*53b90*/  STL.64 [R1+0x4ab0], R24 ;  /* 0x004ab01801007387 */ /* 0x004fe20000100a00 */
[----:B0-----:R-:W2:Y:S01]  /*53ba0*/  LDL.LU.64 R26, [R1+0x38] ;  /* 0x00003800011a7983 */ /* 0x001ea20000300a00 */
[----:B---3--:R-:W-:Y:S03]  /*53bb0*/  HMMA.16816.F32 R16, R12, R18, R8 ;  /* 0x000000120c10723c */ /* 0x008fe60000001808 */
[----:B------:R-:W2:Y:S01]  /*53bc0*/  LDL.LU.64 R10, [R1+0x4ad0] ;  /* 0x004ad000010a7983 */ /* 0x000ea20000300a00 */
[----:B------:R-:W2:Y:S02]  /*53bd0*/  LDL.LU.64 R8, [R1+0x4ac8] ;  /* 0x004ac80001087983 */ /* 0x000ea40000300a00 */
[----:B------:R-:W3:Y:S11]  /*53be0*/  LDL R15, [R1+0x660] ;  /* 0x00066000010f7983 */ /* 0x000ef60000100800 */
[----:B------:R-:W-:Y:S06]  /*53bf0*/  @!UPT UIADD3 URZ, URZ, URZ, URZ ;  /* 0x0000003f3f3ff290 */ /* 0x000fec000fffe03f */
[----:B------:R-:W-:Y:S01]  /*53c00*/  STL.64 [R1+0x300], R16 ;  /* 0x0003001001007387 */ /* 0x000fe20000100a00 */
[----:B------:R-:W-:Y:S03]  /*53c10*/  STL.64 [R1+0x308], R18 ;  /* 0x0003081201007387 */ /* 0x000fe60000100a00 */
[----:B---3--:R-:W0:Y:S04]  /*53c20*/  LDSM.16.MT88.4 R16, [R15+0x10000] ;  /* 0x010000000f10783b */ /* 0x008e280000004200 */
[----:B0-----:R0:W-:Y:S01]  /*53c30*/  STL.64 [R1+0x49f8], R18 ;  /* 0x0049f81201007387 */ /* 0x0011e20000100a00 */
[----:B------:R1:W-:Y:S02]  /*53c40*/  STL.64 [R1+0x49f0], R16 ;  /* 0x0049f01001007387 */ /* 0x0003e40000100a00 */
[----:B0-----:R-:W-:-:S02]  /*53c50*/  IMAD.MOV.U32 R18, RZ, RZ, R3 ;  /* 0x000000ffff127224 */ /* 0x001fc400078e0003 */
[----:B------:R-:W-:Y:S02]  /*53c60*/  IMAD.MOV.U32 R19, RZ, RZ, R4 ;  /* 0x000000ffff137224 */ /* 0x000fe400078e0004 */
[----:B-1----:R-:W-:Y:S02]  /*53c70*/  IMAD.MOV.U32 R16, RZ, RZ, R6 ;  /* 0x000000ffff107224 */ /* 0x002fe400078e0006 */
[----:B------:R-:W-:Y:S01]  /*53c80*/  IMAD.MOV.U32 R17, RZ, RZ, R5 ;  /* 0x000000ffff117224 */ /* 0x000fe200078e0005 */
[----:B------:R-:W-:Y:S04]  /*53c90*/  STL.64 [R1+0x4a60], R18 ;  /* 0x004a601201007387 */ /* 0x000fe80000100a00 */
[----:B------:R0:W-:Y:S02]  /*53ca0*/  STL.64 [R1+0x4a58], R16 ;  /* 0x004a581001007387 */ /* 0x0001e40000100a00 */
[----:B0-----:R-:W2:Y:S01]  /*53cb0*/  LDL.LU.64 R16, [R1+0x70] ;  /* 0x0000700001107983 */ /* 0x001ea20000300a00 */
[----:B------:R-:W2:Y:S03]  /*53cc0*/  LDL.LU.64 R18, [R1+0x78] ;  /* 0x0000780001127983 */ /* 0x000ea60000300a00 */
[----:B------:R-:W0:Y:S04]  /*53cd0*/  S2R R0, SR_TID.X ;  /* 0x0000000000007919 */ /* 0x000e280000002100 */
[----:B------:R-:W1:Y:S01]  /*53ce0*/  S2R R3, SR_TID.X ;  /* 0x0000000000037919 */ /* 0x000e620000002100 */
[----:B--2---:R-:W-:Y:S11]  /*53cf0*/  HMMA.16816.F32 R8, R16, R26, R8 ;  /* 0x0000001a1008723c */ /* 0x004ff60000001808 */
[----:B------:R-:W-:Y:S11]  /*53d00*/  @!UPT UIADD3 URZ, URZ, URZ, URZ ;  /* 0x0000003f3f3ff290 */ /* 0x000ff6000fffe03f */
[----:B------:R-:W-:Y:S01]  /*53d10*/  @!UPT UIADD3 URZ, URZ, URZ, URZ ;  /* 0x0000003f3f3ff290 */ /* 0x000fe2000fffe03f */
[----:B------:R2:W-:Y:S01]  /*53d20*/  STL.64 [R1+0x330], R8 ;  /* 0x0003300801007387 */ /* 0x0005e20000100a00 */
[----:B------:R3:W-:Y:S02]  /*53d30*/  STL.64 [R1+0x338], R10 ;  /* 0x0003380a01007387 */ /* 0x0007e40000100a00 */
[----:B--2---:R-:W-:Y:S02]  /*53d40*/  IMAD.MOV.U32 R9, RZ, RZ, R18 ;  /* 0x000000ffff097224 */ /* 0x004fe400078e0012 */
[----:B------:R-:W-:Y:S02]  /*53d50*/  IMAD.MOV.U32 R8, RZ, RZ, R19 ;  /* 0x000000ffff087224 */ /* 0x000fe400078e0013 */
[----:B------:R-:W2:Y:S01]  /*53d60*/  LDL.LU.64 R18, [R1+0x48] ;  /* 0x0000480001127983 */ /* 0x000ea20000300a00 */
[----:B0-----:R-:W-:Y:S01]  /*53d70*/  LOP3.LUT R0, R0, 0x7, RZ, 0xc0, !PT ;  /* 0x0000000700007812 */ /* 0x001fe200078ec0ff */
[----:B-1----:R-:W-:-:S04]  /*53d80*/  IMAD.SHL.U32 R3, R3, 0x2, RZ ;  /* 0x0000000203037824 */ /* 0x002fc800078e00ff */
[----:B------:R-:W-:Y:S02]  /*53d90*/  IMAD R0, R0, 0x110, RZ ;  /* 0x0000011000007824 */ /* 0x000fe400078e02ff */
[----:B------:R-:W-:-:S03]  /*53da0*/  IMAD.MOV.U32 R12, RZ, RZ, R26 ;  /* 0x000000ffff0c7224 */ /* 0x000fc600078e001a */
[----:B------:R-:W-:Y:S01]  /*53db0*/  LOP3.LUT R7, R0, 0x30, R3, 0x78, !PT ;  /* 0x0000003000077812 */ /* 0x000fe200078e7803 */
[----:B------:R-:W-:Y:S02]  /*53dc0*/  IMAD.MOV.U32 R2, RZ, RZ, R27 ;  /* 0x000000ffff027224 */ /* 0x000fe400078e001b */
[----:B---3--:R-:W-:Y:S02]  /*53dd0*/  IMAD.MOV.U32 R11, RZ, RZ, R16 ;  /* 0x000000ffff0b7224 */ /* 0x008fe400078e0010 */
[----:B------:R-:W-:Y:S01]  /*53de0*/  IMAD.MOV.U32 R10, RZ, RZ, R17 ;  /* 0x000000ffff0a7224 */ /* 0x000fe200078e0011 */
[----:B------:R-:W0:Y:S04]  /*53df0*/  LDSM.16.M88.4 R24, [R7+0x20080] ;  /* 0x020080000718783b */ /* 0x000e280000000200 */
[----:B--2---:R-:W-:Y:S02]  /*53e00*/  STL.64 [R1+0x4aa8], R18 ;  /* 0x004aa81201007387 */ /* 0x004fe40000100a00 */
[----:B------:R-:W1:Y:S04]  /*53e10*/  LDSM.16.M88.4 R16, [R7+0x20880] ;  /* 0x020880000710783b */ /* 0x000e680000000200 */
[----:B0-----:R-:W-:Y:S02]  /*53e20*/  STL.64 [R1+0x20], R24 ;  /* 0x0000201801007387 */ /* 0x001fe40000100a00 */
[----:B------:R-:W-:Y:S01]  /*53e30*/  STL.64 [R1+0x28], R26 ;  /* 0x0000281a01007387 */ /* 0x000fe20000100a00 */
[----:B-1----:R-:W-:Y:S01]  /*53e40*/  STL.64 [R1+0x10], R16 ;  /* 0x0000101001007387 */ /* 0x002fe20000100a00 */
[----:B------:R-:W-:-:S02]  /*53e50*/  IMAD.MOV.U32 R0, RZ, RZ, R16 ;  /* 0x000000ffff007224 */ /* 0x000fc400078e0010 */
[----:B------:R-:W-:Y:S02]  /*53e60*/  STL.64 [R1+0x18], R18 ;  /* 0x0000181201007387 */ /* 0x000fe40000100a00 */
[----:B------:R-:W-:Y:S02]  /*53e70*/  IMAD.MOV.U32 R3, RZ, RZ, R17 ;  /* 0x000000ffff037224 */ /* 0x000fe400078e0011 */
[----:B------:R-:W-:Y:S02]  /*53e80*/  LDSM.16.M88.4 R16, [R7+0x21080] ;  /* 0x021080000710783b */ /* 0x000fe40000000200 */
[----:B------:R-:W0:Y:S02]  /*53e90*/  LDSM.16.M88.4 R4, [R7+0x21880] ;  /* 0x021880000704783b */ /* 0x000e240000000200 */
[----:B0-----:R-:W-:Y:S02]  /*53ea0*/  STL [R1+0x4894], R6 ;  /* 0x0048940601007387 */ /* 0x001fe40000100800 */
[----:B------:R-:W-:Y:S02]  /*53eb0*/  STL.64 [R1], R16 ;  /* 0x0000001001007387 */ /* 0x000fe40000100a00 */
[----:B------:R-:W-:Y:S02]  /*53ec0*/  STL.64 [R1+0x8], R18 ;  /* 0x0000081201007387 */ /* 0x000fe40000100a00 */
[----:B------:R-:W-:Y:S01]  /*53ed0*/  STL [R1+0x4890], R7 ;  /* 0x0048900701007387 */ /* 0x000fe20000100800 */
[----:B------:R0:W-:Y:S04]  /*53ee0*/  STL.64 [R1+0x49d0], R4 ;  /* 0x0049d00401007387 */ /* 0x0001e80000100a00 */
[----:B0-----:R-:W2:Y:S01]  /*53ef0*/  LDL.LU R4, [R1+0x60] ;  /* 0x0000600001047983 */ /* 0x001ea20000300800 */
[----:B------:R-:W2:Y:S02]  /*53f00*/  LDL.LU R5, [R1+0x64] ;  /* 0x0000640001057983 */ /* 0x000ea40000300800 */
[----:B----4-:R-:W-:-:S02]  /*53f10*/  IMAD.MOV.U32 R6, RZ, RZ, R20 ;  /* 0x000000ffff067224 */ /* 0x010fc400078e0014 */
[----:B------:R-:W-:Y:S01]  /*53f20*/  IMAD.MOV.U32 R7, RZ, RZ, R21 ;  /* 0x000000ffff077224 */ /* 0x000fe200078e0015 */
[----:B------:R-:W3:Y:S01]  /*53f30*/  LDL.LU R20, [R1+0x4ac4] ;  /* 0x004ac40001147983 */ /* 0x000ee20000300800 */
[----:B------:R-:W-:Y:S02]  /*53f40*/  IMAD.MOV.U32 R28, RZ, RZ, R24 ;  /* 0x000000ffff1c7224 */ /* 0x000fe400078e0018 */
[----:B------:R-:W4:Y:S02]  /*53f50*/  LDL.LU R21, [R1+0x4ac0] ;  /* 0x004ac00001157983 */ /* 0x000f240000300800 */
[----:B------:R-:W-:Y:S01]  /*53f60*/  IMAD.MOV.U32 R29, RZ, RZ, R25 ;  /* 0x000000ffff1d7224 */ /* 0x000fe200078e0019 */
        /* <DEDUP_REMOVED lines=8> */
[----:B------:R0:W-:Y:S02]  /*53ff0*/  STL.64 [R1+0x4a98], R6 ;  /* 0x004a980601007387 */ /* 0x0001e40000100a00 */
[----:B0-----:R-:W-:-:S02]  /*54000*/  IMAD.MOV.U32 R6, RZ, RZ, R9 ;  /* 0x000000ffff067224 */ /* 0x001fc400078e0009 */
[----:B------:R-:W-:Y:S01]  /*54010*/  IMAD.MOV.U32 R7, RZ, RZ, R8 ;  /* 0x000000ffff077224 */ /* 0x000fe200078e0008 */
[----:B--2---:R0:W-:Y:S02]  /*54020*/  STL.64 [R1+0x4a90], R4 ;  /* 0x004a900401007387 */ /* 0x0041e40000100a00 */
[----:B0-----:R-:W-:Y:S02]  /*54030*/  IMAD.MOV.U32 R4, RZ, RZ, R11 ;  /* 0x000000ffff047224 */ /* 0x001fe400078e000b */
[----:B------:R-:W-:Y:S02]  /*54040*/  IMAD.MOV.U32 R5, RZ, RZ, R10 ;  /* 0x000000ffff057224 */ /* 0x000fe400078e000a */
[----:B------:R-:W0:Y:S04]  /*54050*/  LDSM.16.MT88.4 R8, [R15+0x10080] ;  /* 0x010080000f08783b */ /* 0x000e280000004200 */
[----:B0-----:R-:W-:Y:S01]  /*54060*/  STL.64 [R1+0x49c8], R10 ;  /* 0x0049c80a01007387 */ /* 0x001fe20000100a00 */
[----:B------:R0:W-:Y:S03]  /*54070*/  STL.64 [R1+0x49c0], R8 ;  /* 0x0049c00801007387 */ /* 0x0001e60000100a00 */
[----:B0-----:R-:W2:Y:S01]  /*54080*/  LDL.LU R8, [R1+0x4f0] ;  /* 0x0004f00001087983 */ /* 0x001ea20000300800 */
[----:B------:R-:W2:Y:S02]  /*54090*/  LDL.LU R9, [R1+0x4f4] ;  /* 0x0004f40001097983 */ /* 0x000ea40000300800 */
[----:B------:R-:W2:Y:S02]  /*540a0*/  LDL.LU R10, [R1+0x4f8] ;  /* 0x0004f800010a7983 */ /* 0x000ea40000300800 */
[----:B------:R-:W2:Y:S01]  /*540b0*/  LDL.LU R11, [R1+0x4fc] ;  /* 0x0004fc00010b7983 */ /* 0x000ea20000300800 */
[----:B---3--:R-:W-:Y:S01]  /*540c0*/  HMMA.16816.F32 R24, R4, R22, R24 ;  /* 0x000000160418723c */ /* 0x008fe20000001818 */
[----:B--2---:R-:W-:Y:S01]  /*540d0*/  STL.64 [R1+0x4a38], R10 ;  /* 0x004a380a01007387 */ /* 0x004fe20000100a00 */
[----:B------:R0:W-:Y:S03]  /*540e0*/  STL.64 [R1+0x4a30], R8 ;  /* 0x004a300801007387 */ /* 0x0001e60000100a00 */
[----:B0-----:R-:W2:Y:S01]  /*540f0*/  LDL.LU R8, [R1+0x510] ;  /* 0x0005100001087983 */ /* 0x001ea20000300800 */
[----:B------:R-:W2:Y:S02]  /*54100*/  LDL.LU R9, [R1+0x514] ;  /* 0x0005140001097983 */ /* 0x000ea40000300800 */
[----:B----4-:R-:W-:-:S02]  /*54110*/  IMAD.MOV.U32 R10, RZ, RZ, R21 ;  /* 0x000000ffff0a7224 */ /* 0x010fc400078e0015 */
[----:B------:R-:W-:-:S05]  /*54120*/  IMAD.MOV.U32 R11, RZ, RZ, R20 ;  /* 0x000000ffff0b7224 */ /* 0x000fca00078e0014 */
[----:B------:R0:W-:Y:S02]  /*54130*/  STL.64 [R1+0x4a48], R10 ;  /* 0x004a480a01007387 */ /* 0x0001e40000100a00 */
[----:B0-----:R-:W-:Y:S02]  /*54140*/  IMAD.MOV.U32 R10, RZ, RZ, R12 ;  /* 0x000000ffff0a7224 */ /* 0x001fe400078e000c */
[----:B------:R-:W-:Y:S01]  /*54150*/  IMAD.MOV.U32 R11, RZ, RZ, R2 ;  /* 0x000000ffff0b7224 */ /* 0x000fe200078e0002 */
[----:B--2---:R0:W-:Y:S04]  /*54160*/  STL.64 [R1+0x4a40], R8 ;  /* 0x004a400801007387 */ /* 0x0041e80000100a00 */
[----:B------:R1:W-:Y:S01]  /*54170*/  STL.64 [R1+0x4aa0], R10 ;  /* 0x004aa00a01007387 */ /* 0x0003e20000100a00 */
[----:B0-----:R-:W2:Y:S01]  /*54180*/  LDL.LU R8, [R1+0x5f0] ;  /* 0x0005f00001087983 */ /* 0x001ea20000300800 */
[----:B------:R-:W2:Y:S02]  /*54190*/  LDL.LU R9, [R1+0x5f4] ;  /* 0x0005f40001097983 */ /* 0x000ea40000300800 */
[----:B-1----:R-:W2:Y:S02]  /*541a0*/  LDL.LU R10, [R1+0x5f8] ;  /* 0x0005f800010a7983 */ /* 0x002ea40000300800 */
[----:B------:R-:W2:Y:S01]  /*541b0*/  LDL.LU R11, [R1+0x5fc] ;  /* 0x0005fc00010b7983 */ /* 0x000ea20000300800 */
[----:B------:R0:W-:Y:S01]  /*541c0*/  STL.64 [R1+0x4a88], R22 ;  /* 0x004a881601007387 */ /* 0x0001e20000100a00 */
[----:B------:R-:W3:Y:S02]  /*541d0*/  LDL.LU R20, [R1+0x5e0] ;  /* 0x0005e00001147983 */ /* 0x000ee40000300800 */
[----:B------:R-:W-:Y:S02]  /*541e0*/  STL.64 [R1+0x550], R24 ;  /* 0x0005501801007387 */ /* 0x000fe40000100a00 */
[----:B------:R-:W-:Y:S02]  /*541f0*/  STL.64 [R1+0x558], R26 ;  /* 0x0005581a01007387 */ /* 0x000fe40000100a00 */
[----:B------:R-:W1:Y:S04]  /*54200*/  LDSM.16.MT88.4 R24, [R15+0x10100] ;  /* 0x010100000f18783b */ /* 0x000e680000004200 */
[----:B------:R-:W3:Y:S04]  /*54210*/  LDL.LU R21, [R1+0x5e4] ;  /* 0x0005e40001157983 */ /* 0x000ee80000300800 */
[----:B0-----:R-:W3:Y:S01]  /*54220*/  LDL.LU R22, [R1+0x5e8] ;  /* 0x0005e80001167983 */ /* 0x001ee20000300800 */
[----:B------:R-:W3:Y:S03]  /*54230*/  LDL.LU R23, [R1+0x5ec] ;  /* 0x0005ec0001177983 */ /* 0x000ee60000300800 */
[----:B-1----:R-:W-:Y:S01]  /*54240*/  STL.64 [R1+0x80], R24 ;  /* 0x0000801801007387 */ /* 0x002fe20000100a00 */
[----:B------:R0:W-:Y:S03]  /*54250*/  STL.64 [R1+0x88], R26 ;  /* 0x0000881a01007387 */ /* 0x0001e60000100a00 */
[----:B0-----:R-:W4:Y:S01]  /*54260*/  LDL.LU.64 R26, [R1+0x4ab8] ;  /* 0x004ab800011a7983 */ /* 0x001f220000300a00 */
[----:B------:R-:W2:Y:S01]  /*54270*/  LDL.LU.64 R24, [R1+0x4ab0] ;  /* 0x004ab00001187983 */ /* 0x000ea20000300a00 */
[C---:B----4-:R-:W-:Y:S11]  /*54280*/  HMMA.16816.F32 R16, R4.reuse, R26, R16 ;  /* 0x0000001a0410723c */ /* 0x050ff60000001810 */
[----:B------:R-:W-:Y:S11]  /*54290*/  @!UPT UIADD3 URZ, URZ, URZ, URZ ;  /* 0x0000003f3f3ff290 */ /* 0x000ff6000fffe03f */
[----:B------:R-:W-:Y:S01]  /*542a0*/  @!UPT UIADD3 URZ, URZ, URZ, URZ ;  /* 0x0000003f3f3ff290 */ /* 0x000fe2000fffe03f */
[----:B------:R-:W-:Y:S01]  /*542b0*/  STL.64 [R1+0x620], R16 ;  /* 0x0006201001007387 */ /* 0x000fe20000100a00 */
[----:B------:R0:W-:Y:S03]  /*542c0*/  STL.64 [R1+0x628], R18 ;  /* 0x0006281201007387 */ /* 0x0001e60000100a00 */
[----:B0-----:R-:W4:Y:S01]  /*542d0*/  LDL.LU.64 R18, [R1+0x4aa8] ;  /* 0x004aa80001127983 */ /* 0x001f220000300a00 */
[----:B------:R-:W-:Y:S02]  /*542e0*/  STL.64 [R1+0x4a80], R26 ;  /* 0x004a801a01007387 */ /* 0x000fe40000100a00 */
[----:B--2---:R0:W-:Y:S02]  /*542f0*/  STL.64 [R1+0x4a78], R24 ;  /* 0x004a781801007387 */ /* 0x0041e40000100a00 */
[----:B0-----:R-:W2:Y:S01]  /*54300*/  LDL.LU R24, [R1+0x5d0] ;  /* 0x0005d00001187983 */ /* 0x001ea20000300800 */
[----:B------:R-:W2:Y:S02]  /*54310*/  LDL.LU R25, [R1+0x5d4] ;  /* 0x0005d40001197983 */ /* 0x000ea40000300800 */
[----:B------:R-:W2:Y:S02]  /*54320*/  LDL.LU R26, [R1+0x5d8] ;  /* 0x0005d800011a7983 */ /* 0x000ea40000300800 */
[----:B------:R-:W2:Y:S01]  /*54330*/  LDL.LU R27, [R1+0x5dc] ;  /* 0x0005dc00011b7983 */ /* 0x000ea20000300800 */
[----:B----4-:R-:W-:Y:S01]  /*54340*/  HMMA.16816.F32 R4, R4, R18, R8 ;  /* 0x000000120404723c */ /* 0x010fe20000001808 */
[----:B------:R-:W3:Y:S11]  /*54350*/  LDL.LU.64 R10, [R1+0x4aa0] ;  /* 0x004aa000010a7983 */ /* 0x000ef60000300a00 */
[----:B------:R-:W-:Y:S11]  /*54360*/  @!UPT UIADD3 URZ, URZ, URZ, URZ ;  /* 0x0000003f3f3ff290 */ /* 0x000ff6000fffe03f */
[----:B------:R-:W-:Y:S01]  /*54370*/  STL.64 [R1+0x5f0], R4 ;  /* 0x0005f00401007387 */ /* 0x000fe20000100a00 */
[----:B------:R0:W-:Y:S03]  /*54380*/  STL.64 [R1+0x5f8], R6 ;  /* 0x0005f80601007387 */ /* 0x0001e60000100a00 */
[----:B0-----:R-:W3:Y:S01]  /*54390*/  LDL.LU.64 R6, [R1+0x4a98] ;  /* 0x004a980001067983 */ /* 0x001ee20000300a00 */
[----:B------:R-:W3:Y:S02]  /*543a0*/  LDL.LU.64 R4, [R1+0x4a90] ;  /* 0x004a900001047983 */ /* 0x000ee40000300a00 */
[----:B------:R0:W-:Y:S02]  /*543b0*/  STL.64 [R1+0x4a70], R18 ;  /* 0x004a701201007387 */ /* 0x0001e40000100a00 */
[----:B------:R-:W4:Y:S01]  /*543c0*/  LDL.LU R16, [R1+0x600] ;  /* 0x0006000001107983 */ /* 0x000f220000300800 */
[----:B------:R-:W4:Y:S04]  /*543d0*/  LDL.LU R17, [R1+0x604] ;  /* 0x0006040001117983 */ /* 0x000f280000300800 */
[----:B0-----:R-:W4:Y:S01]  /*543e0*/  LDL.LU R18, [R1+0x608] ;  /* 0x0006080001127983 */ /* 0x001f220000300800 */
[----:B------:R-:W4:Y:S01]  /*543f0*/  LDL.LU R19, [R1+0x60c] ;  /* 0x00060c0001137983 */ /* 0x000f220000300800 */
[C---:B---3--:R-:W-:Y:S11]  /*54400*/  HMMA.16816.F32 R20, R4.reuse, R10, R20 ;  /* 0x0000000a0414723c */ /* 0x048ff60000001814 */
[----:B------:R-:W-:Y:S11]  /*54410*/  @!UPT UIADD3 URZ, URZ, URZ, URZ ;  /* 0x0000003f3f3ff290 */ /* 0x000ff6000fffe03f */
[----:B------:R-:W-:Y:S01]  /*54420*/  @!UPT UIADD3 URZ, URZ, URZ, URZ ;  /* 0x0000003f3f3ff290 */ /* 0x000fe2000fffe03f */
[----:B------:R-:W-:Y:S01]  /*54430*/  STL.64 [R1+0x5e0], R20 ;  /* 0x0005e01401007387 */ /* 0x000fe20000100a00 */
[----:B------:R0:W-:Y:S03]  /*54440*/  STL.64 [R1+0x5e8], R22 ;  /* 0x0005e81601007387 */ /* 0x0001e60000100a00 */
[----:B0-----:R-:W2:Y:S01]  /*54450*/  LDL.LU.64 R22, [R1+0x4a88] ;  /* 0x004a880001167983 */ /* 0x001ea20000300a00 */
[----:B------:R0:W-:Y:S02]  /*54460*/  STL.64 [R1+0x4a68], R10 ;  /* 0x004a680a01007387 */ /* 0x0001e40000100a00 */
[----:B------:R-:W3:Y:S02]  /*54470*/  LDL.LU R8, [R1+0x580] ;  /* 0x0005800001087983 */ /* 0x000ee40000300800 */
[----:B------:R-:W3:Y:S01]  /*54480*/  LDL.LU R9, [R1+0x584] ;  /* 0x0005840001097983 */ /* 0x000ee20000300800 */
[----:B0-----:R-:W3:Y:S01]  /*54490*/  LDL.LU R10, [R1+0x588] ;  /* 0x00058800010a7983 */ /* 0x001ee20000300800 */
[----:B------:R-:W3:Y:S01]  /*544a0*/  LDL.LU R11, [R1+0x58c] ;  /* 0x00058c00010b7983 */ /* 0x000ee20000300800 */
[----:B--2---:R-:W-:Y:S02]  /*544b0*/  HMMA.16816.F32 R24, R4, R22, R24 ;  /* 0x000000160418723c */ /* 0x004fe40000001818 */
[----:B------:R0:W-:Y:S01]  /*544c0*/  STL.64 [R1+0x4a50], R22 ;  /* 0x004a501601007387 */ /* 0x0001e20000100a00 */
[----:B------:R-:W2:Y:S11]  /*544d0*/  LDL.LU R20, [R1+0x540] ;  /* 0x0005400001147983 */ /* 0x000eb60000300800 */
[----:B------:R-:W-:Y:S09]  /*544e0*/  @!UPT UIADD3 URZ, URZ, URZ, URZ ;  /* 0x0000003f3f3ff290 */ /* 0x000ff2000fffe03f */
[----:B------:R-:W-:Y:S01]  /*544f0*/  STL.64 [R1+0x5d0], R24 ;  /* 0x0005d01801007387 */ /* 0x000fe20000100a00 */
[----:B------:R-:W-:Y:S02]  /*54500*/  STL.64 [R1+0x5d8], R26 ;  /* 0x0005d81a01007387 */ /* 0x000fe40000100a00 */
[----:B------:R-:W1:Y:S04]  /*54510*/  LDSM.16.MT88.4 R24, [R15+0x10180] ;  /* 0x010180000f18783b */ /* 0x000e680000004200 */
[----:B------:R-:W2:Y:S01]  /*54520*/  LDL.LU R21, [R1+0x544] ;  /* 0x0005440001157983 */ /* 0x000ea20000300800 */
[----:B0-----:R-:W2:Y:S01]  /*54530*/  LDL.LU R22, [R1+0x548] ;  /* 0x0005480001167983 */ /* 0x001ea20000300800 */
[----:B------:R-:W2:Y:S03]  /*54540*/  LDL.LU R23, [R1+0x54c] ;  /* 0x00054c0001177983 */ /* 0x000ea60000300800 */
[----:B------:R-:W0:Y:S04]  /*54550*/  LDSM.16.MT88.4 R12, [R15+0x10200] ;  /* 0x010200000f0c783b */ /* 0x000e280000004200 */
[----:B-1----:R-:W-:Y:S01]  /*54560*/  STL.64 [R1+0x70], R24 ;  /* 0x0000701801007387 */ /* 0x002fe20000100a00 */
[----:B------:R1:W-:Y:S02]  /*54570*/  STL [R1+0x78], R26 ;  /* 0x0000781a01007387 */ /* 0x0003e40000100800 */
[----:B------:R-:W-:-:S02]  /*54580*/  IMAD.MOV.U32 R2, RZ, RZ, R27 ;  /* 0x000000ffff027224 */ /* 0x000fc400078e001b */
[----:B-1----:R-:W4:Y:S01]  /*54590*/  LDL.LU.64 R26, [R1+0x4a80] ;  /* 0x004a8000011a7983 */ /* 0x002f220000300a00 */
[----:B------:R-:W2:Y:S01]  /*545a0*/  LDL.LU.64 R24, [R1+0x4a78] ;  /* 0x004a780001187983 */ /* 0x000ea20000300a00 */
[C---:B----4-:R-:W-:Y:S11]  /*545b0*/  HMMA.16816.F32 R16, R4.reuse, R26, R16 ;  /* 0x0000001a0410723c */ /* 0x050ff60000001810 */
[----:B------:R-:W-:Y:S11]  /*545c0*/  @!UPT UIADD3 URZ, URZ, URZ, URZ ;  /* 0x0000003f3f3ff290 */ /* 0x000ff6000fffe03f */
[----:B------:R-:W-:Y:S01]  /*545d0*/  @!UPT UIADD3 URZ, URZ, URZ, URZ ;  /* 0x0000003f3f3ff290 */ /* 0x000fe2000fffe03f */
[----:B------:R-:W-:Y:S01]  /*545e0*/  STL.64 [R1+0x610], R16 ;  /* 0x0006101001007387 */ /* 0x000fe20000100a00 */
[----:B------:R1:W-:Y:S03]  /*545f0*/  STL.64 [R1+0x618], R18 ;  /* 0x0006181201007387 */ /* 0x0003e60000100a00 */
[----:B-1----:R-:W3:Y:S02]  /*54600*/  LDL.LU.64 R18, [R1+0x4a70] ;  /* 0x004a700001127983 */ /* 0x002ee40000300a00 */
[----:B---3--:R-:W-:Y:S02]  /*54610*/  HMMA.16816.F32 R4, R4, R18, R8 ;  /* 0x000000120404723c */ /* 0x008fe40000001808 */
[----:B------:R-:W2:Y:S11]  /*54620*/  LDL.LU.64 R10, [R1+0x4a68] ;  /* 0x004a6800010a7983 */ /* 0x000eb60000300a00 */
[----:B------:R-:W-:Y:S10]  /*54630*/  @!UPT UIADD3 URZ, URZ, URZ, URZ ;  /* 0x0000003f3f3ff290 */ /* 0x000ff4000fffe03f */
[----:B------:R1:W-:Y:S01]  /*54640*/  STL.64 [R1+0x600], R4 ;  /* 0x0006000401007387 */ /* 0x0003e20000100a00 */
[----:B------:R-:W-:Y:S02]  /*54650*/  STL.64 [R1+0x608], R6 ;  /* 0x0006080601007387 */ /* 0x000fe40000100a00 */
[----:B-1----:R-:W-:Y:S02]  /*54660*/  IMAD.MOV.U32 R5, RZ, RZ, R18 ;  /* 0x000000ffff057224 */ /* 0x002fe400078e0012 */
[----:B------:R-:W-:Y:S02]  /*54670*/  IMAD.MOV.U32 R4, RZ, RZ, R19 ;  /* 0x000000ffff047224 */ /* 0x000fe400078e0013 */
[----:B------:R-:W2:Y:S01]  /*54680*/  LDL.LU.64 R18, [R1+0x4a60] ;  /* 0x004a600001127983 */ /* 0x000ea20000300a00 */
[----:B------:R-:W2:Y:S02]  /*54690*/  LDL.LU.64 R16, [R1+0x4a58] ;  /* 0x004a580001107983 */ /* 0x000ea40000300a00 */
[C---:B--2---:R-:W-:Y:S01]  /*546a0*/  HMMA.16816.F32 R8, R16.reuse, R10, R20 ;  /* 0x0000000a1008723c */ /* 0x044fe20000001814 */
[----:B------:R-:W2:Y:S11]  /*546b0*/  LDL.LU.64 R22, [R1+0x4a50] ;  /* 0x004a500001167983 */ /* 0x000eb60000300a00 */
[----:B------:R-:W-:Y:S11]  /*546c0*/  @!UPT UIADD3 URZ, URZ, URZ, URZ ;  /* 0x0000003f3f3ff290 */ /* 0x000ff6000fffe03f */
[----:B------:R-:W-:Y:S01]  /*546d0*/  STL.64 [R1+0x5c0], R8 ;  /* 0x0005c00801007387 */ /* 0x000fe20000100a00 */
[----:B------:R1:W-:Y:S03]  /*546e0*/  STL.64 [R1+0x5c8], R10 ;  /* 0x0005c80a01007387 */ /* 0x0003e60000100a00 */
[----:B-1----:R-:W2:Y:S01]  /*546f0*/  LDL.LU.64 R10, [R1+0x4a48] ;  /* 0x004a4800010a7983 */ /* 0x002ea20000300a00 */
[----:B------:R-:W2:Y:S02]  /*54700*/  LDL.LU.64 R8, [R1+0x4a40] ;  /* 0x004a400001087983 */ /* 0x000ea40000300a00 */
[C---:B--2---:R-:W-:Y:S01]  /*54710*/  HMMA.16816.F32 R20, R16.reuse, R22, R8 ;  /* 0x000000161014723c */ /* 0x044fe20000001808 */
[----:B------:R-:W2:Y:S01]  /*54720*/  LDL.LU.64 R10, [R1+0x4a38] ;  /* 0x004a3800010a7983 */ /* 0x000ea20000300a00 */
[----:B------:R-:W2:Y:S11]  /*54730*/  LDL.LU.64 R8, [R1+0x4a30] ;  /* 0x004a300001087983 */ /* 0x000eb60000300a00 */
[----:B------:R-:W-:Y:S10]  /*54740*/  @!UPT UIADD3 URZ, URZ, URZ, URZ ;  /* 0x0000003f3f3ff290 */ /* 0x000ff4000fffe03f */
[----:B------:R1:W-:Y:S01]  /*54750*/  STL.64 [R1+0x5b0], R20 ;  /* 0x0005b01401007387 */ /* 0x0003e20000100a00 */
[----:B------:R-:W-:Y:S03]  /*54760*/  STL.64 [R1+0x5b8], R22 ;  /* 0x0005b81601007387 */ /* 0x000fe60000100a00 */
[----:B-1----:R-:W3:Y:S01]  /*54770*/  LDL.64 R20, [R1] ;  /* 0x0000000001147983 */ /* 0x002ee20000100a00 */
[----:B--2---:R-:W-:Y:S03]  /*54780*/  HMMA.16816.F32 R8, R16, R26, R8 ;  /* 0x0000001a1008723c */ /* 0x004fe60000001808 */
[----:B---3--:R1:W-:Y:S04]  /*54790*/  STL.64 [R1+0x49d8], R20 ;  /* 0x0049d81401007387 */ /* 0x0083e80000100a00 */
[----:B-1----:R-:W2:Y:S11]  /*547a0*/  LDL.LU R20, [R1+0x480] ;  /* 0x0004800001147983 */ /* 0x002eb60000300800 */
[----:B------:R-:W-:Y:S05]  /*547b0*/  @!UPT UIADD3 URZ, URZ, URZ, URZ ;  /* 0x0000003f3f3ff290 */ /* 0x000fea000fffe03f */
[----:B------:R-:W-:Y:S02]  /*547c0*/  STL.64 [R1+0x5a0], R8 ;  /* 0x0005a00801007387 */ /* 0x000fe40000100a00 */
[----:B------:R-:W-:Y:S02]  /*547d0*/  STL.64 [R1+0x5a8], R10 ;  /* 0x0005a80a01007387 */ /* 0x000fe40000100a00 */
[----:B------:R-:W2:Y:S01]  /*547e0*/  LDL.LU R21, [R1+0x484] ;  /* 0x0004840001157983 */ /* 0x000ea20000300800 */
[----:B------:R-:W3:Y:S01]  /*547f0*/  LDL.LU R22, [R1+0x488] ;  /* 0x0004880001167983 */ /* 0x000ee20000300800 */
[----:B------:R-:W3:Y:S03]  /*54800*/  LDL.LU R23, [R1+0x48c] ;  /* 0x00048c0001177983 */ /* 0x000ee60000300800 */
[----:B---3--:R-:W-:Y:S01]  /*54810*/  STL.64 [R1+0x49e8], R22 ;  /* 0x0049e81601007387 */ /* 0x008fe20000100a00 */
[----:B--2---:R1:W-:Y:S03]  /*54820*/  STL.64 [R1+0x49e0], R20 ;  /* 0x0049e01401007387 */ /* 0x0043e60000100a00 */
[----:B-1----:R-:W2:Y:S01]  /*54830*/  LDL.LU R20, [R1+0x4a0] ;  /* 0x0004a00001147983 */ /* 0x002ea20000300800 */
[----:B------:R-:W2:Y:S02]  /*54840*/  LDL.LU R21, [R1+0x4a4] ;  /* 0x0004a40001157983 */ /* 0x000ea40000300800 */
[----:B------:R-:W3:Y:S02]  /*54850*/  LDL.LU R22, [R1+0x4a8] ;  /* 0x0004a80001167983 */ /* 0x000ee40000300800 */
[----:B------:R-:W3:Y:S02]  /*54860*/  LDL.LU R23, [R1+0x4ac] ;  /* 0x0004ac0001177983 */ /* 0x000ee40000300800 */
[----:B---3--:R-:W-:Y:S01]  /*54870*/  STL.64 [R1+0x4a08], R22 ;  /* 0x004a081601007387 */ /* 0x008fe20000100a00 */
[----:B--2---:R-:W-:Y:S02]  /*54880*/  STL.64 [R1+0x4a00], R20 ;  /* 0x004a001401007387 */ /* 0x004fe40000100a00 */
[----:B------:R1:W-:Y:S02]  /*54890*/  STL.64 [R1+0x48c0], R24 ;  /* 0x0048c01801007387 */ /* 0x0003e40000100a00 */
[----:B-1----:R-:W2:Y:S01]  /*548a0*/  LDL.LU.64 R24, [R1+0x80] ;  /* 0x0000800001187983 */ /* 0x002ea20000300a00 */
[----:B------:R-:W3:Y:S02]  /*548b0*/  LDL.LU.64 R26, [R1+0x88] ;  /* 0x00008800011a7983 */ /* 0x000ee40000300a00 */
[----:B------:R-:W-:-:S02]  /*548c0*/  IMAD.MOV.U32 R23, RZ, RZ, R4 ;  /* 0x000000ffff177224 */ /* 0x000fc400078e0004 */
[----:B------:R-:W-:Y:S01]  /*548d0*/  IMAD.MOV.U32 R22, RZ, RZ, R5 ;  /* 0x000000ffff167224 */ /* 0x000fe200078e0005 */
[----:B---3--:R-:W-:Y:S01]  /*548e0*/  STL.64 [R1+0x4988], R26 ;  /* 0x0049881a01007387 */ /* 0x008fe20000100a00 */
[----:B--2---:R-:W-:Y:S02]  /*548f0*/  STL.64 [R1+0x4980], R24 ;  /* 0x0049801801007387 */ /* 0x004fe40000100a00 */
[----:B------:R-:W2:Y:S02]  /*54900*/  LDL.LU R4, [R1+0x460] ;  /* 0x0004600001047983 */ /* 0x000ea40000300800 */
[----:B------:R-:W2:Y:S01]  /*54910*/  LDL.LU R5, [R1+0x464] ;  /* 0x0004640001057983 */ /* 0x000ea20000300800 */
[----:B------:R-:W3:Y:S01]  /*54920*/  LDL.LU R6, [R1+0x468] ;  /* 0x0004680001067983 */ /* 0x000ee20000300800 */
[----:B------:R-:W3:Y:S03]  /*54930*/  LDL.LU R7, [R1+0x46c] ;  /* 0x00046c0001077983 */ /* 0x000ee60000300800 */
[----:B---3--:R-:W-:Y:S01]  /*54940*/  STL.64 [R1+0x4a18], R6 ;  /* 0x004a180601007387 */ /* 0x008fe20000100a00 */
[----:B--2---:R1:W-:Y:S03]  /*54950*/  STL.64 [R1+0x4a10], R4 ;  /* 0x004a100401007387 */ /* 0x0043e60000100a00 */
[----:B-1----:R-:W2:Y:S01]  /*54960*/  LDL.LU R4, [R1+0x4d0] ;  /* 0x0004d00001047983 */ /* 0x002ea20000300800 */
[----:B------:R-:W2:Y:S02]  /*54970*/  LDL.LU R5, [R1+0x4d4] ;  /* 0x0004d40001057983 */ /* 0x000ea40000300800 */
[----:B------:R-:W2:Y:S02]  /*54980*/  LDL.LU R6, [R1+0x4d8] ;  /* 0x0004d80001067983 */ /* 0x000ea40000300800 */
[----:B------:R-:W2:Y:S01]  /*54990*/  LDL.LU R7, [R1+0x4dc] ;  /* 0x0004dc0001077983 */ /* 0x000ea20000300800 */
[----:B------:R-:W3:Y:S01]  /*549a0*/  LDL.LU R24, [R1+0x3a0] ;  /* 0x0003a00001187983 */ /* 0x000ee20000300800 */
[----:B------:R-:W3:Y:S02]  /*549b0*/  LDL.LU R25, [R1+0x3a4] ;  /* 0x0003a40001197983 */ /* 0x000ee40000300800 */
[----:B------:R-:W4:Y:S02]  /*549c0*/  LDL.LU R26, [R1+0x3a8] ;  /* 0x0003a800011a7983 */ /* 0x000f240000300800 */
[----:B------:R-:W4:Y:S02]  /*549d0*/  LDL.LU R27, [R1+0x3ac] ;  /* 0x0003ac00011b7983 */ /* 0x000f240000300800 */
[----:B----4-:R-:W-:Y:S01]  /*549e0*/  STL.64 [R1+0x4998], R26 ;  /* 0x0049981a01007387 */ /* 0x010fe20000100a00 */
[----:B---3--:R1:W-:Y:S03]  /*549f0*/  STL.64 [R1+0x4990], R24 ;  /* 0x0049901801007387 */ /* 0x0083e60000100a00 */
[----:B-1----:R-:W3:Y:S01]  /*54a00*/  LDL.LU R24, [R1+0x3c0] ;  /* 0x0003c00001187983 */ /* 0x002ee20000300800 */
[----:B------:R-:W3:Y:S02]  /*54a10*/  LDL.LU R25, [R1+0x3c4] ;  /* 0x0003c40001197983 */ /* 0x000ee40000300800 */
[----:B------:R-:W4:Y:S02]  /*54a20*/  LDL.LU R26, [R1+0x3c8] ;  /* 0x0003c800011a7983 */ /* 0x000f240000300800 */
[----:B------:R-:W4:Y:S01]  /*54a30*/  LDL.LU R27, [R1+0x3cc] ;  /* 0x0003cc00011b7983 */ /* 0x000f220000300800 */
[----:B--2---:R-:W-:Y:S01]  /*54a40*/  HMMA.16816.F32 R16, R16, R22, R4 ;  /* 0x000000161010723c */ /* 0x004fe20000001804 */
[----:B------:R-:W2:Y:S01]  /*54a50*/  LDL.LU R8, [R1+0x430] ;  /* 0x0004300001087983 */ /* 0x000ea20000300800 */
[----:B------:R-:W2:Y:S02]  /*54a60*/  LDL.LU R9, [R1+0x434] ;  /* 0x0004340001097983 */ /* 0x000ea40000300800 */
[----:B------:R-:W2:Y:S02]  /*54a70*/  LDL.LU R10, [R1+0x438] ;  /* 0x00043800010a7983 */ /* 0x000ea40000300800 */
[----:B------:R-:W2:Y:S01]  /*54a80*/  LDL.LU R11, [R1+0x43c] ;  /* 0x00043c00010b7983 */ /* 0x000ea20000300800 */
[----:B----4-:R-:W-:Y:S01]  /*54a90*/  STL.64 [R1+0x49a8], R26 ;  /* 0x0049a81a01007387 */ /* 0x010fe20000100a00 */
[----:B---3--:R1:W-:Y:S02]  /*54aa0*/  STL.64 [R1+0x49a0], R24 ;  /* 0x0049a01801007387 */ /* 0x0083e40000100a00 */
[----:B-1----:R-:W-:-:S02]  /*54ab0*/  IMAD.MOV.U32 R24, RZ, RZ, R0 ;  /* 0x000000ffff187224 */ /* 0x002fc400078e0000 */
[----:B------:R-:W-:Y:S01]  /*54ac0*/  IMAD.MOV.U32 R25, RZ, RZ, R3 ;  /* 0x000000ffff197224 */ /* 0x000fe200078e0003 */
[----:B------:R-:W3:Y:S01]  /*54ad0*/  LDL.LU R0, [R1+0x4a2c] ;  /* 0x004a2c0001007983 */ /* 0x000ee20000300800 */
[----:B------:R-:W4:Y:S02]  /*54ae0*/  LDL.LU R3, [R1+0x4a28] ;  /* 0x004a280001037983 */ /* 0x000f240000300800 */
[----:B0-----:R-:W-:Y:S02]  /*54af0*/  STL.64 [R1+0x4918], R14 ;  /* 0x0049180e01007387 */ /* 0x001fe40000100a00 */
[----:B------:R0:W-:Y:S02]  /*54b00*/  STL.64 [R1+0x4910], R12 ;  /* 0x0049100c01007387 */ /* 0x0001e40000100a00 */
[----:B0-----:R-:W-:Y:S02]  /*54b10*/  IMAD.MOV.U32 R12, RZ, RZ, R28 ;  /* 0x000000ffff0c7224 */ /* 0x001fe400078e001c */
[----:B------:R-:W-:Y:S01]  /*54b20*/  IMAD.MOV.U32 R13, RZ, RZ, R29 ;  /* 0x000000ffff0d7224 */ /* 0x000fe200078e001d */
[----:B------:R-:W2:Y:S01]  /*54b30*/  LDL.LU R28, [R1+0x4a24] ;  /* 0x004a2400011c7983 */ /* 0x000ea20000300800 */
[----:B------:R-:W2:Y:S02]  /*54b40*/  LDL.LU R29, [R1+0x4a20] ;  /* 0x004a2000011d7983 */ /* 0x000ea40000300800 */
[----:B------:R-:W2:Y:S02]  /*54b50*/  LDL.LU.64 R6, [R1+0x4a18] ;  /* 0x004a180001067983 */ /* 0x000ea40000300a00 */
[----:B------:R-:W2:Y:S01]  /*54b60*/  LDL.LU.64 R4, [R1+0x4a10] ;  /* 0x004a100001047983 */ /* 0x000ea20000300a00 */
[----:B------:R-:W2:Y:S01]  /*54b70*/  LDL.LU.64 R22, [R1+0x4a08] ;  /* 0x004a080001167983 */ /* 0x000ea20000300a00 */
[----:B------:R-:W2:Y:S02]  /*54b80*/  LDL.LU.64 R20, [R1+0x4a00] ;  /* 0x004a000001147983 */ /* 0x000ea40000300a00 */
[----:B------:R-:W-:Y:S02]  /*54b90*/  STL.64 [R1+0x590], R16 ;  /* 0x0005901001007387 */ /* 0x000fe40000100a00 */
[----:B------:R0:W-:Y:S02]  /*54ba0*/  STL.64 [R1+0x598], R18 ;  /* 0x0005981201007387 */ /* 0x0001e40000100a00 */
[----:B0-----:R-:W2:Y:S01]  /*54bb0*/  LDL.LU.64 R18, [R1+0x49f8] ;  /* 0x0049f80001127983 */ /* 0x001ea20000300a00 */
[----:B------:R-:W2:Y:S02]  /*54bc0*/  LDL.LU.64 R16, [R1+0x49f0] ;  /* 0x0049f00001107983 */ /* 0x000ea40000300a00 */
[C---:B--2---:R-:W-:Y:S11]  /*54bd0*/  HMMA.16816.F32 R20, R16.reuse, R12, R20 ;  /* 0x0000000c1014723c */ /* 0x044ff60000001814 */
[----:B------:R-:W-:Y:S11]  /*54be0*/  @!UPT UIADD3 URZ, URZ, URZ, URZ ;  /* 0x0000003f3f3ff290 */ /* 0x000ff6000fffe03f */
[----:B------:R-:W-:Y:S01]  /*54bf0*/  @!UPT UIADD3 URZ, URZ, URZ, URZ ;  /* 0x0000003f3f3ff290 */ /* 0x000fe2000fffe03f */
[----:B------:R-:W-:Y:S01]  /*54c00*/  STL.64 [R1+0x580], R20 ;  /* 0x0005801401007387 */ /* 0x000fe20000100a00 */
[----:B------:R0:W-:Y:S03]  /*54c10*/  STL.64 [R1+0x588], R22 ;  /* 0x0005881601007387 */ /* 0x0001e60000100a00 */
[----:B0-----:R-:W2:Y:S01]  /*54c20*/  LDL.LU.64 R22, [R1+0x49e8] ;  /* 0x0049e80001167983 */ /* 0x001ea20000300a00 */
[----:B------:R-:W2:Y:S02]  /*54c30*/  LDL.LU.64 R20, [R1+0x49e0] ;  /* 0x0049e00001147983 */ /* 0x000ea40000300a00 */
[C---:B--2---:R-:W-:Y:S11]  /*54c40*/  HMMA.16816.F32 R20, R16.reuse, R24, R20 ;  /* 0x000000181014723c */ /* 0x044ff60000001814 */
[----:B------:R-:W-:Y:S11]  /*54c50*/  @!UPT UIADD3 URZ, URZ, URZ, URZ ;  /* 0x0000003f3f3ff290 */ /* 0x000ff6000fffe03f */
[----:B------:R-:W-:Y:S01]  /*54c60*/  @!UPT UIADD3 URZ, URZ, URZ, URZ ;  /* 0x0000003f3f3ff290 */ /* 0x000fe2000fffe03f */
[----:B------:R0:W-:Y:S01]  /*54c70*/  STL.64 [R1+0x570], R20 ;  /* 0x0005701401007387 */ /* 0x0001e20000100a00 */
[----:B------:R-:W-:Y:S03]  /*54c80*/  STL.64 [R1+0x578], R22 ;  /* 0x0005781601007387 */ /* 0x000fe60000100a00 */
[----:B0-----:R-:W2:Y:S01]  /*54c90*/  LDL.LU.64 R20, [R1+0x49d8] ;  /* 0x0049d80001147983 */ /* 0x001ea20000300a00 */
[----:B------:R0:W-:Y:S02]  /*54ca0*/  STL.64 [R1+0x49b8], R24 ;  /* 0x0049b81801007387 */ /* 0x0001e40000100a00 */
[----:B0-----:R-:W-:Y:S02]  /*54cb0*/  IMAD.MOV.U32 R24, RZ, RZ, R29 ;  /* 0x000000ffff187224 */ /* 0x001fe400078e001d */
[----:B------:R-:W-:Y:S01]  /*54cc0*/  IMAD.MOV.U32 R25, RZ, RZ, R28 ;  /* 0x000000ffff197224 */ /* 0x000fe200078e001c */
[----:B--2---:R-:W-:Y:S11]  /*54cd0*/  HMMA.16816.F32 R4, R16, R20, R4 ;  /* 0x000000141004723c */ /* 0x004ff60000001804 */
[----:B------:R-:W-:Y:S11]  /*54ce0*/  @!UPT UIADD3 URZ, URZ, URZ, URZ ;  /* 0x0000003f3f3ff290 */ /* 0x000ff6000fffe03f */
[----:B------:R-:W-:Y:S02]  /*54cf0*/  @!UPT UIADD3 URZ, URZ, URZ, URZ ;  /* 0x0000003f3f3ff290 */ /* 0x000fe4000fffe03f */
[----:B------:R-:W-:Y:S02]  /*54d00*/  IMAD.MOV.U32 R29, RZ, RZ, R4 ;  /* 0x000000ffff1d7224 */ /* 0x000fe400078e0004 */
[----:B------:R-:W-:Y:S02]  /*54d10*/  IMAD.MOV.U32 R28, RZ, RZ, R5 ;  /* 0x000000ffff1c7224 */ /* 0x000fe400078e0005 */
[----:B------:R-:W2:Y:S01]  /*54d20*/  LDL.LU.64 R4, [R1+0x49d0] ;  /* 0x0049d00001047983 */ /* 0x000ea20000300a00 */
[----:B---3--:R-:W-:Y:S02]  /*54d30*/  IMAD.MOV.U32 R27, RZ, RZ, R0 ;  /* 0x000000ffff1b7224 */ /* 0x008fe400078e0000 */
[----:B------:R-:W-:Y:S02]  /*54d40*/  IMAD.MOV.U32 R0, RZ, RZ, R7 ;  /* 0x000000ffff007224 */ /* 0x000fe400078e0007 */
[----:B------:R0:W-:Y:S02]  /*54d50*/  STL.64 [R1+0x49b0], R20 ;  /* 0x0049b01401007387 */ /* 0x0001e40000100a00 */
[----:B----4-:R-:W-:-:S02]  /*54d60*/  IMAD.MOV.U32 R26, RZ, RZ, R3 ;  /* 0x000000ffff1a7224 */ /* 0x010fc400078e0003 */
[----:B------:R-:W-:Y:S01]  /*54d70*/  IMAD.MOV.U32 R3, RZ, RZ, R6 ;  /* 0x000000ffff037224 */ /* 0x000fe200078e0006 */
[----:B0-----:R-:W3:Y:S01]  /*54d80*/  LDL.LU R20, [R1+0x3f0] ;  /* 0x0003f00001147983 */ /* 0x001ee20000300800 */
[----:B------:R-:W3:Y:S02]  /*54d90*/  LDL.LU R21, [R1+0x3f4] ;  /* 0x0003f40001157983 */ /* 0x000ee40000300800 */
[----:B------:R-:W3:Y:S02]  /*54da0*/  LDL.LU R22, [R1+0x3f8] ;  /* 0x0003f80001167983 */ /* 0x000ee40000300800 */
[----:B------:R-:W3:Y:S01]  /*54db0*/  LDL.LU R23, [R1+0x3fc] ;  /* 0x0003fc0001177983 */ /* 0x000ee20000300800 */
[----:B------:R-:W-:Y:S01]  /*54dc0*/  STL [R1+0x4614], R0 ;  /* 0x0046140001007387 */ /* 0x000fe20000100800 */
[----:B------:R-:W-:Y:S02]  /*54dd0*/  STL [R1+0x4610], R28 ;  /* 0x0046101c01007387 */ /* 0x000fe40000100800 */
[----:B------:R-:W-:Y:S02]  /*54de0*/  STL [R1+0x460c], R29 ;  /* 0x00460c1d01007387 */ /* 0x000fe40000100800 */
[----:B------:R-:W-:Y:S01]  /*54df0*/  STL [R1+0x4608], R3 ;  /* 0x0046080301007387 */ /* 0x000fe20000100800 */
[----:B--2---:R-:W-:Y:S01]  /*54e00*/  HMMA.16816.F32 R16, R16, R4, R8 ;  /* 0x000000041010723c */ /* 0x004fe20000001808 */
[----:B------:R-:W2:Y:S01]  /*54e10*/  LDL.LU.64 R10, [R1+0x49c8] ;  /* 0x0049c800010a7983 */ /* 0x000ea20000300a00 */
[----:B------:R-:W2:Y:S11]  /*54e20*/  LDL.LU.64 R8, [R1+0x49c0] ;  /* 0x0049c00001087983 */ /* 0x000eb60000300a00 */
[----:B------:R-:W-:Y:S10]  /*54e30*/  @!UPT UIADD3 URZ, URZ, URZ, URZ ;  /* 0x0000003f3f3ff290 */ /* 0x000ff4000fffe03f */
[----:B------:R0:W-:Y:S01]  /*54e40*/  STL.64 [R1+0x540], R16 ;  /* 0x0005401001007387 */ /* 0x0001e20000100a00 */
[----:B------:R1:W-:Y:S03]  /*54e50*/  STL.64 [R1+0x548], R18 ;  /* 0x0005481201007387 */ /* 0x0003e60000100a00 */
[----:B0-----:R-:W4:Y:S01]  /*54e60*/  LDL.LU R16, [R1+0x380] ;  /* 0x0003800001107983 */ /* 0x001f220000300800 */
[----:B------:R-:W4:Y:S02]  /*54e70*/  LDL.LU R17, [R1+0x384] ;  /* 0x0003840001117983 */ /* 0x000f240000300800 */
[----:B-1----:R-:W4:Y:S02]  /*54e80*/  LDL.LU R18, [R1+0x388] ;  /* 0x0003880001127983 */ /* 0x002f240000300800 */
[----:B------:R-:W4:Y:S01]  /*54e90*/  LDL.LU R19, [R1+0x38c] ;  /* 0x00038c0001137983 */ /* 0x000f220000300800 */
[C---:B--2---:R-:W-:Y:S11]  /*54ea0*/  HMMA.16816.F32 R24, R8.reuse, R12, R24 ;  /* 0x0000000c0818723c */ /* 0x044ff60000001818 */
[----:B------:R-:W-:Y:S11]  /*54eb0*/  @!UPT UIADD3 URZ, URZ, URZ, URZ ;  /* 0x0000003f3f3ff290 */ /* 0x000ff6000fffe03f */
[----:B------:R-:W-:Y:S01]  /*54ec0*/  @!UPT UIADD3 URZ, URZ, URZ, URZ ;  /* 0x0000003f3f3ff290 */ /* 0x000fe2000fffe03f */
[----:B------:R0:W-:Y:S01]  /*54ed0*/  STL [R1+0x534], R25 ;  /* 0x0005341901007387 */ /* 0x0001e20000100800 */
[----:B------:R3:W-:Y:S02]  /*54ee0*/  STL.64 [R1+0x538], R26 ;  /* 0x0005381a01007387 */ /* 0x0007e40000100a00 */
[----:B------:R-:W-:Y:S02]  /*54ef0*/  IMAD.MOV.U32 R3, RZ, RZ, R24 ;  /* 0x000000ffff037224 */ /* 0x000fe400078e0018 */
[----:B0-----:R-:W3:Y:S03]  /*54f00*/  LDL.LU.64 R24, [R1+0x49b8] ;  /* 0x0049b80001187983 */ /* 0x001ee60000300a00 */
[----:B------:R-:W-:Y:S01]  /*54f10*/  STL [R1+0x4618], R3 ;  /* 0x0046180301007387 */ /* 0x000fe20000100800 */
[C---:B---3--:R-:W-:Y:S01]  /*54f20*/  HMMA.16816.F32 R24, R8.reuse, R24, R20 ;  /* 0x000000180818723c */ /* 0x048fe20000001814 */
[----:B------:R-:W2:Y:S11]  /*54f30*/  LDL.LU.64 R20, [R1+0x49b0] ;  /* 0x0049b00001147983 */ /* 0x000eb60000300a00 */
[----:B------:R-:W-:Y:S11]  /*54f40*/  @!UPT UIADD3 URZ, URZ, URZ, URZ ;  /* 0x0000003f3f3ff290 */ /* 0x000ff6000fffe03f */
[----:B------:R0:W-:Y:S01]  /*54f50*/  STL [R1+0x520], R24 ;  /* 0x0005201801007387 */ /* 0x0001e20000100800 */
[----:B------:R-:W-:Y:S02]  /*54f60*/  IMAD.MOV.U32 R28, RZ, RZ, R26 ;  /* 0x000000ffff1c7224 */ /* 0x000fe400078e001a */
[----:B------:R-:W-:Y:S02]  /*54f70*/  IMAD.MOV.U32 R29, RZ, RZ, R27 ;  /* 0x000000ffff1d7224 */ /* 0x000fe400078e001b */
[----:B------:R-:W-:Y:S01]  /*54f80*/  IMAD.MOV.U32 R0, RZ, RZ, R25 ;  /* 0x000000ffff007224 */ /* 0x000fe200078e0019 */
[----:B------:R-:W2:Y:S04]  /*54f90*/  LDL.LU.64 R26, [R1+0x49a8] ;  /* 0x0049a800011a7983 */ /* 0x000ea80000300a00 */
[----:B0-----:R-:W2:Y:S01]  /*54fa0*/  LDL.LU.64 R24, [R1+0x49a0] ;  /* 0x0049a00001187983 */ /* 0x001ea20000300a00 */
[----:B------:R-:W-:Y:S02]  /*54fb0*/  STL [R1+0x4624], R29 ;  /* 0x0046241d01007387 */ /* 0x000fe40000100800 */
[----:B------:R-:W-:Y:S02]  /*54fc0*/  STL [R1+0x4620], R28 ;  /* 0x0046201c01007387 */ /* 0x000fe40000100800 */
[----:B------:R-:W-:Y:S01]  /*54fd0*/  STL [R1+0x461c], R0 ;  /* 0x00461c0001007387 */ /* 0x000fe20000100800 */
[C---:B--2---:R-:W-:Y:S11]  /*54fe0*/  HMMA.16816.F32 R24, R8.reuse, R20, R24 ;  /* 0x000000140818723c */ /* 0x044ff60000001818 */
[----:B------:R-:W-:Y:S11]  /*54ff0*/  @!UPT UIADD3 URZ, URZ, URZ, URZ ;  /* 0x0000003f3f3ff290 */ /* 0x000ff6000fffe03f */
[----:B------:R-:W-:Y:S01]  /*55000*/  @!UPT UIADD3 URZ, URZ, URZ, URZ ;  /* 0x0000003f3f3ff290 */ /* 0x000fe2000fffe03f */
[----:B------:R-:W-:Y:S01]  /*55010*/  STL.64 [R1+0x510], R24 ;  /* 0x0005101801007387 */ /* 0x000fe20000100a00 */
[----:B------:R0:W-:Y:S03]  /*55020*/  STL.64 [R1+0x518], R26 ;  /* 0x0005181a01007387 */ /* 0x0001e60000100a00 */
[----:B0-----:R-:W2:Y:S01]  /*55030*/  LDL.LU.64 R26, [R1+0x4998] ;  /* 0x00499800011a7983 */ /* 0x001ea20000300a00 */
[----:B------:R-:W2:Y:S02]  /*55040*/  LDL.LU.64 R24, [R1+0x4990] ;  /* 0x0049900001187983 */ /* 0x000ea40000300a00 */
[----:B--2---:R-:W-:Y:S01]  /*55050*/  HMMA.16816.F32 R8, R8, R4, R24 ;  /* 0x000000040808723c */ /* 0x004fe20000001818 */
[----:B------:R-:W4:Y:S01]  /*55060*/  LDL.LU.64 R26, [R1+0x4988] ;  /* 0x00498800011a7983 */ /* 0x000f220000300a00 */
[----:B------:R-:W4:Y:S02]  /*55070*/  LDL.LU.64 R24, [R1+0x4980] ;  /* 0x0049800001187983 */ /* 0x000f240000300a00 */
[----:B------:R-:W-:Y:S11]  /*55080*/  STL.64 [R1+0x4970], R4 ;  /* 0x0049700401007387 */ /* 0x000ff60000100a00 */
[----:B------:R-:W-:Y:S08]  /*55090*/  @!UPT UIADD3 URZ, URZ, URZ, URZ ;  /* 0x0000003f3f3ff290 */ /* 0x000ff0000fffe03f */
[----:B------:R-:W-:Y:S01]  /*550a0*/  STL.64 [R1+0x480], R8 ;  /* 0x0004800801007387 */ /* 0x000fe20000100a00 */
[----:B------:R-:W-:Y:S01]  /*550b0*/  STL.64 [R1+0x488], R10 ;  /* 0x0004880a01007387 */ /* 0x000fe20000100a00 */
[----:B----4-:R-:W-:Y:S02]  /*550c0*/  HMMA.16816.F32 R12, R24, R12, R16 ;  /* 0x0000000c180c723c */ /* 0x010fe40000001810 */
[----:B------:R-:W2:Y:S01]  /*550d0*/  LDL.LU R16, [R1+0x70] ;  /* 0x0000700001107983 */ /* 0x000ea20000300800 */
[----:B------:R-:W2:Y:S02]  /*550e0*/  LDL.LU R17, [R1+0x74] ;  /* 0x0000740001117983 */ /* 0x000ea40000300800 */
[----:B------:R-:W3:Y:S02]  /*550f0*/  LDL.LU R18, [R1+0x78] ;  /* 0x0000780001127983 */ /* 0x000ee40000300800 */
[----:B------:R-:W-:Y:S02]  /*55100*/  IMAD.MOV.U32 R19, RZ, RZ, R2 ;  /* 0x000000ffff137224 */ /* 0x000fe400078e0002 */
[----:B------:R-:W4:Y:S11]  /*55110*/  LDL.LU R2, [R1+0x4978] ;  /* 0x0049780001027983 */ /* 0x000f360000300800 */
[----:B------:R-:W-:Y:S04]  /*55120*/  @!UPT UIADD3 URZ, URZ, URZ, URZ ;  /* 0x0000003f3f3ff290 */ /* 0x000fe8000fffe03f */
[----:B------:R-:W-:Y:S02]  /*55130*/  IMAD.MOV.U32 R29, RZ, RZ, R12 ;  /* 0x000000ffff1d7224 */ /* 0x000fe400078e000c */
[----:B------:R-:W-:Y:S02]  /*55140*/  IMAD.MOV.U32 R28, RZ, RZ, R13 ;  /* 0x000000ffff1c7224 */ /* 0x000fe400078e000d */
[----:B------:R-:W-:Y:S02]  /*55150*/  IMAD.MOV.U32 R0, RZ, RZ, R14 ;  /* 0x000000ffff007224 */ /* 0x000fe400078e000e */
        /* <DEDUP_REMOVED lines=9> */
[----:B0-----:R-:W2:Y:S01]  /*551f0*/  LDL.LU R12, [R1+0x2a0] ;  /* 0x0002a000010c7983 */ /* 0x001ea20000300800 */
[----:B------:R-:W2:Y:S02]  /*55200*/  LDL.LU R13, [R1+0x2a4] ;  /* 0x0002a400010d7983 */ /* 0x000ea40000300800 */
[----:B------:R-:W3:Y:S02]  /*55210*/  LDL.LU R14, [R1+0x2a8] ;  /* 0x0002a800010e7983 */ /* 0x000ee40000300800 */
[----:B------:R-:W3:Y:S02]  /*55220*/  LDL.LU R15, [R1+0x2ac] ;  /* 0x0002ac00010f7983 */ /* 0x000ee40000300800 */
[----:B---3--:R-:W-:Y:S01]  /*55230*/  STL.64 [R1+0x4938], R14 ;  /* 0x0049380e01007387 */ /* 0x008fe20000100a00 */
[----:B--2---:R0:W-:Y:S03]  /*55240*/  STL.64 [R1+0x4930], R12 ;  /* 0x0049300c01007387 */ /* 0x0041e60000100a00 */
[----:B0-----:R-:W2:Y:S01]  /*55250*/  LDL.LU R12, [R1+0x2b0] ;  /* 0x0002b000010c7983 */ /* 0x001ea20000300800 */
[----:B------:R-:W2:Y:S02]  /*55260*/  LDL.LU R13, [R1+0x2b4] ;  /* 0x0002b400010d7983 */ /* 0x000ea40000300800 */
[----:B------:R-:W3:Y:S02]  /*55270*/  LDL.LU R14, [R1+0x2b8] ;  /* 0x0002b800010e7983 */ /* 0x000ee40000300800 */
[----:B------:R-:W3:Y:S02]  /*55280*/  LDL.LU R15, [R1+0x2bc] ;  /* 0x0002bc00010f7983 */ /* 0x000ee40000300800 */
[----:B------:R-:W-:-:S02]  /*55290*/  IMAD.MOV.U32 R7, RZ, RZ, R24 ;  /* 0x000000ffff077224 */ /* 0x000fc400078e0018 */
[----:B------:R-:W-:Y:S01]  /*552a0*/  IMAD.MOV.U32 R6, RZ, RZ, R25 ;  /* 0x000000ffff067224 */ /* 0x000fe200078e0019 */
[----:B------:R-:W4:Y:S01]  /*552b0*/  LDL.LU R24, [R1+0x370] ;  /* 0x0003700001187983 */ /* 0x000f220000300800 */
[----:B------:R-:W-:Y:S02]  /*552c0*/  IMAD.MOV.U32 R5, RZ, RZ, R26 ;  /* 0x000000ffff057224 */ /* 0x000fe400078e001a */
[----:B------:R-:W4:Y:S02]  /*552d0*/  LDL.LU R25, [R1+0x374] ;  /* 0x0003740001197983 */ /* 0x000f240000300800 */
[----:B------:R-:W-:Y:S01]  /*552e0*/  IMAD.MOV.U32 R4, RZ, RZ, R27 ;  /* 0x000000ffff047224 */ /* 0x000fe200078e001b */
[----:B------:R-:W4:Y:S01]  /*552f0*/  LDL.LU R26, [R1+0x378] ;  /* 0x00037800011a7983 */ /* 0x000f220000300800 */
[----:B------:R-:W4:Y:S03]  /*55300*/  LDL.LU R27, [R1+0x37c] ;  /* 0x00037c00011b7983 */ /* 0x000f260000300800 */
        /* <DEDUP_REMOVED lines=18> */
[----:B------:R-:W2:Y:S02]  /*55430*/  LDL.LU R14, [R1+0x328] ;  /* 0x00032800010e7983 */ /* 0x000ea40000300800 */
[----:B------:R-:W2:Y:S01]  /*55440*/  LDL.LU R15, [R1+0x32c] ;  /* 0x00032c00010f7983 */ /* 0x000ea20000300800 */
[----:B------:R-:W-:Y:S01]  /*55450*/  STL [R1+0x4898], R3 ;  /* 0x0048980301007387 */ /* 0x000fe20000100800 */
[----:B------:R-:W-:Y:S02]  /*55460*/  STL [R1+0x47a8], R0 ;  /* 0x0047a80001007387 */ /* 0x000fe40000100800 */
[----:B------:R-:W-:Y:S02]  /*55470*/  STL [R1+0x46e8], R28 ;  /* 0x0046e81c01007387 */ /* 0x000fe40000100800 */
[----:B------:R0:W-:Y:S02]  /*55480*/  STL [R1+0x4628], R29 ;  /* 0x0046281d01007387 */ /* 0x0001e40000100800 */
[----:B0-----:R-:W3:Y:S04]  /*55490*/  LDL R29, [R1+0x660] ;  /* 0x00066000011d7983 */ /* 0x001ee80000100800 */
[----:B---3--:R-:W0:Y:S04]  /*554a0*/  LDSM.16.MT88.4 R8, [R29+0x10280] ;  /* 0x010280001d08783b */ /* 0x008e280000004200 */
[----:B0-----:R-:W-:Y:S01]  /*554b0*/  STL.64 [R1+0x48d0], R10 ;  /* 0x0048d00a01007387 */ /* 0x001fe20000100a00 */
[----:B------:R0:W-:Y:S03]  /*554c0*/  STL.64 [R1+0x48c8], R8 ;  /* 0x0048c80801007387 */ /* 0x0001e60000100a00 */
[----:B0-----:R-:W3:Y:S01]  /*554d0*/  LDL.LU R8, [R1+0x110] ;  /* 0x0001100001087983 */ /* 0x001ee20000300800 */
[----:B------:R-:W3:Y:S02]  /*554e0*/  LDL.LU R9, [R1+0x114] ;  /* 0x0001140001097983 */ /* 0x000ee40000300800 */
[----:B------:R-:W2:Y:S02]  /*554f0*/  LDL.LU R10, [R1+0x118] ;  /* 0x00011800010a7983 */ /* 0x000ea40000300800 */
[----:B------:R-:W2:Y:S02]  /*55500*/  LDL.LU R11, [R1+0x11c] ;  /* 0x00011c00010b7983 */ /* 0x000ea40000300800 */
[----:B--2---:R-:W-:Y:S01]  /*55510*/  STL.64 [R1+0x48e0], R10 ;  /* 0x0048e00a01007387 */ /* 0x004fe20000100a00 */
[----:B---3--:R0:W-:Y:S03]  /*55520*/  STL.64 [R1+0x48d8], R8 ;  /* 0x0048d80801007387 */ /* 0x0081e60000100a00 */
[----:B0-----:R-:W4:Y:S02]  /*55530*/  LDL.64 R8, [R1+0x10] ;  /* 0x0000100001087983 */ /* 0x001f240000100a00 */
[C---:B----4-:R-:W-:Y:S11]  /*55540*/  HMMA.16816.F32 R24, R16.reuse, R8, R24 ;  /* 0x000000081018723c */ /* 0x050ff60000001818 */
[----:B------:R-:W-:Y:S11]  /*55550*/  @!UPT UIADD3 URZ, URZ, URZ, URZ ;  /* 0x0000003f3f3ff290 */ /* 0x000ff6000fffe03f */
[----:B------:R-:W-:Y:S01]  /*55560*/  @!UPT UIADD3 URZ, URZ, URZ, URZ ;  /* 0x0000003f3f3ff290 */ /* 0x000fe2000fffe03f */
[----:B------:R0:W-:Y:S01]  /*55570*/  STL.64 [R1+0x4f0], R24 ;  /* 0x0004f01801007387 */ /* 0x0001e20000100a00 */
[----:B------:R1:W-:Y:S03]  /*55580*/  STL.64 [R1+0x4f8], R26 ;  /* 0x0004f81a01007387 */ /* 0x0003e60000100a00 */
[----:B0-----:R-:W2:Y:S01]  /*55590*/  LDL.LU R24, [R1+0x90] ;  /* 0x0000900001187983 */ /* 0x001ea20000300800 */
[----:B------:R-:W2:Y:S02]  /*555a0*/  LDL.LU R25, [R1+0x94] ;  /* 0x0000940001197983 */ /* 0x000ea40000300800 */
[----:B-1----:R-:W3:Y:S02]  /*555b0*/  LDL.LU R26, [R1+0x98] ;  /* 0x00009800011a7983 */ /* 0x002ee40000300800 */
[----:B------:R-:W3:Y:S01]  /*555c0*/  LDL.LU R27, [R1+0x9c] ;  /* 0x00009c00011b7983 */ /* 0x000ee20000300800 */
[C---:B------:R-:W-:Y:S01]  /*555d0*/  HMMA.16816.F32 R4, R16.reuse, R20, R4 ;  /* 0x000000141004723c */ /* 0x040fe20000001804 */
        /* <DEDUP_REMOVED lines=8> */
[----:B0-----:R-:W2:Y:S07]  /*55660*/  LDL.64 R24, [R1+0x20] ;  /* 0x0000200001187983 */ /* 0x001eae0000100a00 */
[----:B------:R0:W-:Y:S02]  /*55670*/  STL.64 [R1+0x4e0], R4 ;  /* 0x0004e00401007387 */ /* 0x0001e40000100a00 */
[----:B------:R-:W-:Y:S01]  /*55680*/  STL.64 [R1+0x4e8], R6 ;  /* 0x0004e80601007387 */ /* 0x000fe20000100a00 */
[----:B0-----:R-:W3:Y:S02]  /*55690*/  LDL.LU.64 R4, [R1+0x4970] ;  /* 0x0049700001047983 */ /* 0x001ee40000300a00 */
[----:B---3--:R-:W-:Y:S02]  /*556a0*/  HMMA.16816.F32 R16, R16, R4, R12 ;  /* 0x000000041010723c */ /* 0x008fe4000000180c */
[----:B------:R-:W2:Y:S01]  /*556b0*/  LDL.LU.64 R14, [R1+0x4968] ;  /* 0x00496800010e7983 */ /* 0x000ea20000300a00 */
[----:B------:R-:W2:Y:S11]  /*556c0*/  LDL.LU.64 R12, [R1+0x4960] ;  /* 0x00496000010c7983 */ /* 0x000eb60000300a00 */
[----:B------:R-:W-:Y:S09]  /*556d0*/  @!UPT UIADD3 URZ, URZ, URZ, URZ ;  /* 0x0000003f3f3ff290 */ /* 0x000ff2000fffe03f */
[----:B------:R-:W-:Y:S01]  /*556e0*/  STL.64 [R1+0x460], R16 ;  /* 0x0004601001007387 */ /* 0x000fe20000100a00 */
[----:B------:R0:W-:Y:S03]  /*556f0*/  STL.64 [R1+0x468], R18 ;  /* 0x0004681201007387 */ /* 0x0001e60000100a00 */
        /* <DEDUP_REMOVED lines=29> */
[----:B------:R-:W3:Y:S01]  /*558d0*/  LDL.LU.64 R14, [R1+0x4918] ;  /* 0x00491800010e7983 */ /* 0x000ee20000300a00 */
[----:B------:R-:W3:Y:S11]  /*558e0*/  LDL.LU.64 R12, [R1+0x4910] ;  /* 0x00491000010c7983 */ /* 0x000ef60000300a00 */
[----:B------:R-:W-:Y:S10]  /*558f0*/  @!UPT UIADD3 URZ, URZ, URZ, URZ ;  /* 0x0000003f3f3ff290 */ /* 0x000ff4000fffe03f */
[----:B------:R-:W-:Y:S01]  /*55900*/  STL.64 [R1+0x2c0], R16 ;  /* 0x0002c01001007387 */ /* 0x000fe20000100a00 */
[----:B------:R-:W-:Y:S02]  /*55910*/  STL.64 [R1+0x2c8], R18 ;  /* 0x0002c81201007387 */ /* 0x000fe40000100a00 */
[----:B------:R-:W0:Y:S02]  /*55920*/  LDSM.16.MT88.4 R16, [R29+0x10300] ;  /* 0x010300001d10783b */ /* 0x000e240000004200 */
[----:B0-----:R-:W-:Y:S02]  /*55930*/  STL.64 [R1+0x48a8], R18 ;  /* 0x0048a81201007387 */ /* 0x001fe40000100a00 */
[----:B------:R0:W-:Y:S02]  /*55940*/  STL.64 [R1+0x48a0], R16 ;  /* 0x0048a01001007387 */ /* 0x0001e40000100a00 */
[----:B0-----:R-:W2:Y:S01]  /*55950*/  LDL.LU R16, [R1+0xe0] ;  /* 0x0000e00001107983 */ /* 0x001ea20000300800 */
[----:B------:R-:W2:Y:S02]  /*55960*/  LDL.LU R17, [R1+0xe4] ;  /* 0x0000e40001117983 */ /* 0x000ea40000300800 */
[----:B------:R-:W4:Y:S02]  /*55970*/  LDL.LU R18, [R1+0xe8] ;  /* 0x0000e80001127983 */ /* 0x000f240000300800 */
[----:B------:R-:W4:Y:S02]  /*55980*/  LDL.LU R19, [R1+0xec] ;  /* 0x0000ec0001137983 */ /* 0x000f240000300800 */
[----:B------:R-:W-:Y:S01]  /*55990*/  IMAD.MOV.U32 R23, RZ, RZ, R25 ;  /* 0x000000ffff177224 */ /* 0x000fe200078e0019 */
[C---:B---3--:R-:W-:Y:S01]  /*559a0*/  HMMA.16816.F32 R8, R12.reuse, R24, R8 ;  /* 0x000000180c08723c */ /* 0x048fe20000001808 */
[----:B----4-:R-:W-:Y:S01]  /*559b0*/  STL.64 [R1+0x48b8], R18 ;  /* 0x0048b81201007387 */ /* 0x010fe20000100a00 */
[----:B--2---:R0:W-:Y:S03]  /*559c0*/  STL.64 [R1+0x48b0], R16 ;  /* 0x0048b01001007387 */ /* 0x0041e60000100a00 */
[----:B0-----:R-:W2:Y:S01]  /*559d0*/  LDL.LU R16, [R1+0x100] ;  /* 0x0001000001107983 */ /* 0x001ea20000300800 */
[----:B------:R-:W2:Y:S02]  /*559e0*/  LDL.LU R17, [R1+0x104] ;  /* 0x0001040001117983 */ /* 0x000ea40000300800 */
[----:B------:R-:W2:Y:S02]  /*559f0*/  LDL.LU R18, [R1+0x108] ;  /* 0x0001080001127983 */ /* 0x000ea40000300800 */
[----:B------:R-:W2:Y:S11]  /*55a00*/  LDL.LU R19, [R1+0x10c] ;  /* 0x00010c0001137983 */ /* 0x000eb60000300800 */
[----:B------:R-:W-:Y:S02]  /*55a10*/  @!UPT UIADD3 URZ, URZ, URZ, URZ ;  /* 0x0000003f3f3ff290 */ /* 0x000fe4000fffe03f */
[----:B------:R0:W-:Y:S01]  /*55a20*/  STL.64 [R1+0x420], R8 ;  /* 0x0004200801007387 */ /* 0x0001e20000100a00 */
[----:B------:R-:W-:Y:S03]  /*55a30*/  STL.64 [R1+0x428], R10 ;  /* 0x0004280a01007387 */ /* 0x000fe60000100a00 */
[----:B0-----:R-:W3:Y:S01]  /*55a40*/  LDL.LU.64 R8, [R1+0x4908] ;  /* 0x0049080001087983 */ /* 0x001ee20000300a00 */
[----:B------:R-:W3:Y:S02]  /*55a50*/  LDL.LU.64 R26, [R1+0x4900] ;  /* 0x00490000011a7983 */ /* 0x000ee40000300a00 */
[----:B------:R-:W3:Y:S02]  /*55a60*/  LDL.LU.64 R24, [R1+0x48f8] ;  /* 0x0048f80001187983 */ /* 0x000ee40000300a00 */
[----:B---3--:R-:W-:Y:S01]  /*55a70*/  HMMA.16816.F32 R24, R12, R8, R24 ;  /* 0x000000080c18723c */ /* 0x008fe20000001818 */
[----:B------:R-:W-:-:S02]  /*55a80*/  IMAD.MOV.U32 R22, RZ, RZ, R8 ;  /* 0x000000ffff167224 */ /* 0x000fc400078e0008 */
[----:B------:R-:W-:Y:S11]  /*55a90*/  IMAD.MOV.U32 R0, RZ, RZ, R9 ;  /* 0x000000ffff007224 */ /* 0x000ff600078e0009 */
[----:B------:R-:W-:Y:S09]  /*55aa0*/  @!UPT UIADD3 URZ, URZ, URZ, URZ ;  /* 0x0000003f3f3ff290 */ /* 0x000ff2000fffe03f */
[----:B------:R-:W-:Y:S01]  /*55ab0*/  STL.64 [R1+0x410], R24 ;  /* 0x0004101801007387 */ /* 0x000fe20000100a00 */
[----:B------:R0:W-:Y:S03]  /*55ac0*/  STL.64 [R1+0x418], R26 ;  /* 0x0004181a01007387 */ /* 0x0001e60000100a00 */
[----:B0-----:R-:W3:Y:S01]  /*55ad0*/  LDL.LU.64 R26, [R1+0x48f0] ;  /* 0x0048f000011a7983 */ /* 0x001ee20000300a00 */
[----:B------:R-:W3:Y:S02]  /*55ae0*/  LDL.LU.64 R24, [R1+0x48e8] ;  /* 0x0048e80001187983 */ /* 0x000ee40000300a00 */
[----:B------:R-:W4:Y:S02]  /*55af0*/  LDL.LU.64 R10, [R1+0x48e0] ;  /* 0x0048e000010a7983 */ /* 0x000f240000300a00 */
[----:B------:R-:W4:Y:S02]  /*55b00*/  LDL.LU.64 R8, [R1+0x48d8] ;  /* 0x0048d80001087983 */ /* 0x000f240000300a00 */
[C---:B----4-:R-:W-:Y:S11]  /*55b10*/  HMMA.16816.F32 R8, R12.reuse, R20, R8 ;  /* 0x000000140c08723c */ /* 0x050ff60000001808 */
[----:B------:R-:W-:Y:S11]  /*55b20*/  @!UPT UIADD3 URZ, URZ, URZ, URZ ;  /* 0x0000003f3f3ff290 */ /* 0x000ff6000fffe03f */
[----:B------:R-:W-:Y:S01]  /*55b30*/  @!UPT UIADD3 URZ, URZ, URZ, URZ ;  /* 0x0000003f3f3ff290 */ /* 0x000fe2000fffe03f */
[----:B------:R-:W-:Y:S01]  /*55b40*/  STL.64 [R1+0x220], R8 ;  /* 0x0002200801007387 */ /* 0x000fe20000100a00 */
[----:B------:R-:W-:Y:S02]  /*55b50*/  STL.64 [R1+0x228], R10 ;  /* 0x0002280a01007387 */ /* 0x000fe40000100a00 */
[----:B------:R-:W0:Y:S01]  /*55b60*/  LDSM.16.MT88.4 R8, [R29+0x10380] ;  /* 0x010380001d08783b */ /* 0x000e220000004200 */
[----:B---3--:R-:W-:Y:S03]  /*55b70*/  HMMA.16816.F32 R12, R12, R4, R24 ;  /* 0x000000040c0c723c */ /* 0x008fe60000001818 */
[----:B0-----:R-:W-:Y:S02]  /*55b80*/  IMAD.MOV.U32 R7, RZ, RZ, R10 ;  /* 0x000000ffff077224 */ /* 0x001fe400078e000a */
[----:B------:R-:W-:Y:S02]  /*55b90*/  IMAD.MOV.U32 R28, RZ, RZ, R11 ;  /* 0x000000ffff1c7224 */ /* 0x000fe400078e000b */
[----:B------:R-:W-:-:S02]  /*55ba0*/  IMAD.MOV.U32 R3, RZ, RZ, R8 ;  /* 0x000000ffff037224 */ /* 0x000fc400078e0008 */
[----:B------:R-:W-:Y:S01]  /*55bb0*/  IMAD.MOV.U32 R6, RZ, RZ, R9 ;  /* 0x000000ffff067224 */ /* 0x000fe200078e0009 */
[----:B------:R-:W2:Y:S01]  /*55bc0*/  LDL.LU.64 R10, [R1+0x48d0] ;  /* 0x0048d000010a7983 */ /* 0x000ea20000300a00 */
[----:B------:R-:W2:Y:S02]  /*55bd0*/  LDL.LU.64 R8, [R1+0x48c8] ;  /* 0x0048c80001087983 */ /* 0x000ea40000300a00 */
[----:B------:R-:W3:Y:S10]  /*55be0*/  LDL.LU.64 R24, [R1+0x48c0] ;  /* 0x0048c00001187983 */ /* 0x000ef40000300a00 */
[----:B------:R0:W-:Y:S01]  /*55bf0*/  STL.64 [R1+0x400], R12 ;  /* 0x0004000c01007387 */ /* 0x0001e20000100a00 */
[----:B------:R3:W-:Y:S04]  /*55c00*/  STL.64 [R1+0x408], R14 ;  /* 0x0004080e01007387 */ /* 0x0007e80000100a00 */
[----:B0-----:R-:W4:Y:S01]  /*55c10*/  LDL.LU R12, [R1+0xf0] ;  /* 0x0000f000010c7983 */ /* 0x001f220000300800 */
[----:B------:R-:W4:Y:S02]  /*55c20*/  LDL.LU R13, [R1+0xf4] ;  /* 0x0000f400010d7983 */ /* 0x000f240000300800 */
[----:B---3--:R-:W-:-:S02]  /*55c30*/  IMAD.MOV.U32 R14, RZ, RZ, R25 ;  /* 0x000000ffff0e7224 */ /* 0x008fc400078e0019 */
[----:B------:R-:W-:Y:S02]  /*55c40*/  IMAD.MOV.U32 R15, RZ, RZ, R24 ;  /* 0x000000ffff0f7224 */ /* 0x000fe400078e0018 */
[----:B------:R-:W0:Y:S04]  /*55c50*/  LDSM.16.MT88.4 R24, [R2+0x10000] ;  /* 0x010000000218783b */ /* 0x000e280000004200 */
[----:B0-----:R-:W-:Y:S01]  /*55c60*/  STL.64 [R1+0x4830], R26 ;  /* 0x0048301a01007387 */ /* 0x001fe20000100a00 */
[----:B------:R0:W-:Y:S03]  /*55c70*/  STL.64 [R1+0x4828], R24 ;  /* 0x0048281801007387 */ /* 0x0001e60000100a00 */
[----:B0-----:R-:W2:Y:S01]  /*55c80*/  LDL R24, [R1+0x20] ;  /* 0x0000200001187983 */ /* 0x001ea20000100800 */
[----:B------:R-:W-:-:S07]  /*55c90*/  IMAD.MOV.U32 R25, RZ, RZ, R23 ;  /* 0x000000ffff197224 */ /* 0x000fce00078e0017 */
[C---:B--2---:R-:W-:Y:S01]  /*55ca0*/  HMMA.16816.F32 R24, R8.reuse, R24, R16 ;  /* 0x000000180818723c */ /* 0x044fe20000001810 */
[----:B------:R-:W2:Y:S01]  /*55cb0*/  LDL.LU.64 R18, [R1+0x48b8] ;  /* 0x0048b80001127983 */ /* 0x000ea20000300a00 */
[----:B------:R-:W2:Y:S11]  /*55cc0*/  LDL.LU.64 R16, [R1+0x48b0] ;  /* 0x0048b00001107983 */ /* 0x000eb60000300a00 */
[----:B------:R-:W-:Y:S10]  /*55cd0*/  @!UPT UIADD3 URZ, URZ, URZ, URZ ;  /* 0x0000003f3f3ff290 */ /* 0x000ff4000fffe03f */
[----:B------:R0:W-:Y:S01]  /*55ce0*/  STL.64 [R1+0x4d0], R24 ;  /* 0x0004d01801007387 */ /* 0x0001e20000100a00 */
[----:B------:R1:W-:Y:S03]  /*55cf0*/  STL.64 [R1+0x4d8], R26 ;  /* 0x0004d81a01007387 */ /* 0x0003e60000100a00 */
[----:B0-----:R-:W3:Y:S01]  /*55d00*/  LDL.LU R24, [R1+0x160] ;  /* 0x0001600001187983 */ /* 0x001ee20000300800 */
[----:B------:R-:W3:Y:S02]  /*55d10*/  LDL.LU R25, [R1+0x164] ;  /* 0x0001640001197983 */ /* 0x000ee40000300800 */
[----:B-1----:R-:W3:Y:S02]  /*55d20*/  LDL.LU R26, [R1+0x168] ;  /* 0x00016800011a7983 */ /* 0x002ee40000300800 */
[----:B------:R-:W3:Y:S01]  /*55d30*/  LDL.LU R27, [R1+0x16c] ;  /* 0x00016c00011b7983 */ /* 0x000ee20000300800 */
[----:B--2---:R-:W-:Y:S01]  /*55d40*/  HMMA.16816.F32 R16, R8, R20, R16 ;  /* 0x000000140810723c */ /* 0x004fe20000001810 */
[----:B---3--:R0:W-:Y:S01]  /*55d50*/  STL.64 [R1+0x4840], R26 ;  /* 0x0048401a01007387 */ /* 0x0081e20000100a00 */
[----:B------:R1:W-:Y:S02]  /*55d60*/  STL.64 [R1+0x4838], R24 ;  /* 0x0048381801007387 */ /* 0x0003e40000100a00 */
[----:B0-----:R-:W-:-:S02]  /*55d70*/  IMAD.MOV.U32 R26, RZ, RZ, R20 ;  /* 0x000000ffff1a7224 */ /* 0x001fc400078e0014 */
[----:B-1----:R-:W-:Y:S02]  /*55d80*/  IMAD.MOV.U32 R24, RZ, RZ, R22 ;  /* 0x000000ffff187224 */ /* 0x002fe400078e0016 */
[----:B------:R-:W-:Y:S02]  /*55d90*/  IMAD.MOV.U32 R25, RZ, RZ, R0 ;  /* 0x000000ffff197224 */ /* 0x000fe400078e0000 */
[----:B------:R-:W-:Y:S02]  /*55da0*/  IMAD.MOV.U32 R0, RZ, RZ, R21 ;  /* 0x000000ffff007224 */ /* 0x000fe400078e0015 */
[----:B------:R-:W0:Y:S03]  /*55db0*/  LDSM.16.MT88.4 R20, [R2+0x10080] ;  /* 0x010080000214783b */ /* 0x000e260000004200 */
[----:B----4-:R-:W-:Y:S11]  /*55dc0*/  HMMA.16816.F32 R12, R8, R24, R12 ;  /* 0x00000018080c723c */ /* 0x010ff6000000180c */
[----:B------:R-:W-:Y:S11]  /*55dd0*/  @!UPT UIADD3 URZ, URZ, URZ, URZ ;  /* 0x0000003f3f3ff290 */ /* 0x000ff6000fffe03f */
[----:B------:R-:W-:Y:S01]  /*55de0*/  @!UPT UIADD3 URZ, URZ, URZ, URZ ;  /* 0x0000003f3f3ff290 */ /* 0x000fe2000fffe03f */
[----:B------:R1:W-:Y:S01]  /*55df0*/  STL.64 [R1+0x4c0], R12 ;  /* 0x0004c00c01007387 */ /* 0x0003e20000100a00 */
[----:B------:R2:W-:Y:S03]  /*55e00*/  STL.64 [R1+0x4c8], R14 ;  /* 0x0004c80e01007387 */ /* 0x0005e60000100a00 */
[----:B-1----:R-:W3:Y:S01]  /*55e10*/  LDL.LU R12, [R1+0xd0] ;  /* 0x0000d000010c7983 */ /* 0x002ee20000300800 */
[----:B------:R-:W3:Y:S02]  /*55e20*/  LDL.LU R13, [R1+0xd4] ;  /* 0x0000d400010d7983 */ /* 0x000ee40000300800 */
[----:B--2---:R-:W3:Y:S02]  /*55e30*/  LDL.LU R14, [R1+0xd8] ;  /* 0x0000d800010e7983 */ /* 0x004ee40000300800 */
[----:B------:R-:W3:Y:S01]  /*55e40*/  LDL.LU R15, [R1+0xdc] ;  /* 0x0000dc00010f7983 */ /* 0x000ee20000300800 */
[----:B------:R1:W-:Y:S04]  /*55e50*/  STL.64 [R1+0x4878], R24 ;  /* 0x0048781801007387 */ /* 0x0003e80000100a00 */
[----:B-1----:R-:W2:Y:S01]  /*55e60*/  LDL.64 R24, [R1+0x20] ;  /* 0x0000200001187983 */ /* 0x002ea20000100a00 */
[----:B------:R-:W-:Y:S02]  /*55e70*/  STL.64 [R1+0x4b0], R16 ;  /* 0x0004b01001007387 */ /* 0x000fe40000100a00 */
[----:B------:R1:W-:Y:S02]  /*55e80*/  STL.64 [R1+0x4b8], R18 ;  /* 0x0004b81201007387 */ /* 0x0003e40000100a00 */
[----:B-1----:R-:W4:Y:S01]  /*55e90*/  LDL.LU.64 R18, [R1+0x48a8] ;  /* 0x0048a80001127983 */ /* 0x002f220000300a00 */
[----:B------:R-:W4:Y:S02]  /*55ea0*/  LDL.LU.64 R16, [R1+0x48a0] ;  /* 0x0048a00001107983 */ /* 0x000f240000300a00 */
[----:B0-----:R0:W-:Y:S02]  /*55eb0*/  STL.64 [R1+0x47f8], R22 ;  /* 0x0047f81601007387 */ /* 0x0011e40000100a00 */
[----:B------:R1:W-:Y:S02]  /*55ec0*/  STL.64 [R1+0x47f0], R20 ;  /* 0x0047f01401007387 */ /* 0x0003e40000100a00 */
[----:B0-----:R-:W-:-:S02]  /*55ed0*/  IMAD.MOV.U32 R22, RZ, RZ, R7 ;  /* 0x000000ffff167224 */ /* 0x001fc400078e0007 */
[----:B------:R-:W-:Y:S02]  /*55ee0*/  IMAD.MOV.U32 R23, RZ, RZ, R28 ;  /* 0x000000ffff177224 */ /* 0x000fe400078e001c */
[----:B-1----:R-:W-:Y:S02]  /*55ef0*/  IMAD.MOV.U32 R20, RZ, RZ, R3 ;  /* 0x000000ffff147224 */ /* 0x002fe400078e0003 */
[----:B------:R-:W-:Y:S01]  /*55f00*/  IMAD.MOV.U32 R21, RZ, RZ, R6 ;  /* 0x000000ffff157224 */ /* 0x000fe200078e0006 */
[----:B------:R-:W2:Y:S01]  /*55f10*/  LDL.LU R3, [R1+0x4898] ;  /* 0x0048980001037983 */ /* 0x000ea20000300800 */
[----:B------:R-:W2:Y:S02]  /*55f20*/  LDL.LU R6, [R1+0x4894] ;  /* 0x0048940001067983 */ /* 0x000ea40000300800 */
[----:B------:R-:W2:Y:S02]  /*55f30*/  LDL.LU R7, [R1+0x4890] ;  /* 0x0048900001077983 */ /* 0x000ea40000300800 */
[----:B------:R-:W-:Y:S01]  /*55f40*/  STL.64 [R1+0x4860], R22 ;  /* 0x0048601601007387 */ /* 0x000fe20000100a00 */
[----:B------:R0:W-:Y:S04]  /*55f50*/  STL.64 [R1+0x4858], R20 ;  /* 0x0048581401007387 */ /* 0x0001e80000100a00 */
[----:B0-----:R-:W2:Y:S01]  /*55f60*/  LDL.LU R20, [R1+0x190] ;  /* 0x0001900001147983 */ /* 0x001ea20000300800 */
[----:B------:R-:W2:Y:S02]  /*55f70*/  LDL.LU R21, [R1+0x194] ;  /* 0x0001940001157983 */ /* 0x000ea40000300800 */
[----:B------:R-:W2:Y:S02]  /*55f80*/  LDL.LU R22, [R1+0x198] ;  /* 0x0001980001167983 */ /* 0x000ea40000300800 */
[----:B------:R-:W2:Y:S02]  /*55f90*/  LDL.LU R23, [R1+0x19c] ;  /* 0x00019c0001177983 */ /* 0x000ea40000300800 */
[----:B--2---:R-:W-:Y:S01]  /*55fa0*/  STL.64 [R1+0x4870], R22 ;  /* 0x0048701601007387 */ /* 0x004fe20000100a00 */
        /* <DEDUP_REMOVED lines=8> */
[----:B0-----:R-:W4:Y:S01]  /*56030*/  LDL.LU R20, [R1+0x1b0] ;  /* 0x0001b00001147983 */ /* 0x001f220000300800 */
[----:B------:R-:W4:Y:S02]  /*56040*/  LDL.LU R21, [R1+0x1b4] ;  /* 0x0001b40001157983 */ /* 0x000f240000300800 */
[----:B------:R-:W4:Y:S02]  /*56050*/  LDL.LU R22, [R1+0x1b8] ;  /* 0x0001b80001167983 */ /* 0x000f240000300800 */
[----:B------:R-:W4:Y:S01]  /*56060*/  LDL.LU R23, [R1+0x1bc] ;  /* 0x0001bc0001177983 */ /* 0x000f220000300800 */
[----:B------:R-:W2:Y:S11]  /*56070*/  LDL.LU R8, [R1+0xc0] ;  /* 0x0000c00001087983 */ /* 0x000eb60000300800 */
[----:B------:R-:W-:Y:S01]  /*56080*/  @!UPT UIADD3 URZ, URZ, URZ, URZ ;  /* 0x0000003f3f3ff290 */ /* 0x000fe2000fffe03f */
[----:B------:R-:W-:Y:S02]  /*56090*/  STL.64 [R1+0x4a0], R12 ;  /* 0x0004a00c01007387 */ /* 0x000fe40000100a00 */
[----:B------:R-:W-:Y:S02]  /*560a0*/  STL.64 [R1+0x4a8], R14 ;  /* 0x0004a80e01007387 */ /* 0x000fe40000100a00 */
[----:B------:R-:W0:Y:S04]  /*560b0*/  LDSM.16.MT88.4 R12, [R2+0x10100] ;  /* 0x01010000020c783b */ /* 0x000e280000004200 */
[----:B------:R-:W2:Y:S01]  /*560c0*/  LDL.LU R9, [R1+0xc4] ;  /* 0x0000c40001097983 */ /* 0x000ea20000300800 */
[----:B------:R-:W2:Y:S02]  /*560d0*/  LDL.LU R10, [R1+0xc8] ;  /* 0x0000c800010a7983 */ /* 0x000ea40000300800 */
[----:B------:R-:W2:Y:S02]  /*560e0*/  LDL.LU R11, [R1+0xcc] ;  /* 0x0000cc00010b7983 */ /* 0x000ea40000300800 */
[----:B------:R-:W-:Y:S01]  /*560f0*/  IMAD.MOV.U32 R28, RZ, RZ, R24 ;  /* 0x000000ffff1c7224 */ /* 0x000fe200078e0018 */
[----:B0-----:R-:W-:Y:S01]  /*56100*/  STL.64 [R1+0x47b8], R14 ;  /* 0x0047b80e01007387 */ /* 0x001fe20000100a00 */
[----:B------:R0:W-:Y:S02]  /*56110*/  STL.64 [R1+0x47b0], R12 ;  /* 0x0047b00c01007387 */ /* 0x0001e40000100a00 */
[----:B0-----:R-:W-:-:S02]  /*56120*/  IMAD.MOV.U32 R13, RZ, RZ, R0 ;  /* 0x000000ffff0d7224 */ /* 0x001fc400078e0000 */
[----:B------:R-:W-:Y:S01]  /*56130*/  IMAD.MOV.U32 R0, RZ, RZ, R25 ;  /* 0x000000ffff007224 */ /* 0x000fe200078e0019 */
[C---:B----4-:R-:W-:Y:S11]  /*56140*/  HMMA.16816.F32 R20, R16.reuse, R24, R20 ;  /* 0x000000181014723c */ /* 0x050ff60000001814 */
[----:B------:R-:W-:Y:S11]  /*56150*/  @!UPT UIADD3 URZ, URZ, URZ, URZ ;  /* 0x0000003f3f3ff290 */ /* 0x000ff6000fffe03f */
[----:B------:R-:W-:Y:S01]  /*56160*/  @!UPT UIADD3 URZ, URZ, URZ, URZ ;  /* 0x0000003f3f3ff290 */ /* 0x000fe2000fffe03f */
[----:B------:R-:W-:Y:S01]  /*56170*/  STL.64 [R1+0x500], R20 ;  /* 0x0005001401007387 */ /* 0x000fe20000100a00 */
[----:B------:R0:W-:Y:S03]  /*56180*/  STL.64 [R1+0x508], R22 ;  /* 0x0005081601007387 */ /* 0x0001e60000100a00 */
[----:B0-----:R-:W3:Y:S01]  /*56190*/  LDL.LU.64 R22, [R1+0x4888] ;  /* 0x0048880001167983 */ /* 0x001ee20000300a00 */
        /* <DEDUP_REMOVED lines=9> */
[----:B------:R-:W-:Y:S02]  /*56230*/  IMAD.MOV.U32 R12, RZ, RZ, R26 ;  /* 0x000000ffff0c7224 */ /* 0x000fe400078e001a */
[----:B------:R0:W-:Y:S02]  /*56240*/  STL.64 [R1+0x4850], R24 ;  /* 0x0048501801007387 */ /* 0x0001e40000100a00 */
[----:B0-----:R-:W4:Y:S01]  /*56250*/  LDL.LU R24, [R1+0x180] ;  /* 0x0001800001187983 */ /* 0x001f220000300800 */
[----:B------:R-:W4:Y:S02]  /*56260*/  LDL.LU R25, [R1+0x184] ;  /* 0x0001840001197983 */ /* 0x000f240000300800 */
[----:B------:R-:W4:Y:S02]  /*56270*/  LDL.LU R26, [R1+0x188] ;  /* 0x00018800011a7983 */ /* 0x000f240000300800 */
[----:B------:R-:W4:Y:S01]  /*56280*/  LDL.LU R27, [R1+0x18c] ;  /* 0x00018c00011b7983 */ /* 0x000f220000300800 */
[C---:B--2---:R-:W-:Y:S08]  /*56290*/  HMMA.16816.F32 R8, R16.reuse, R4, R8 ;  /* 0x000000041008723c */ /* 0x044ff00000001808 */
[----:B---3--:R-:W-:Y:S11]  /*562a0*/  HMMA.16816.F32 R20, R16, R12, R20 ;  /* 0x0000000c1014723c */ /* 0x008ff60000001814 */
[----:B------:R-:W-:Y:S11]  /*562b0*/  @!UPT UIADD3 URZ, URZ, URZ, URZ ;  /* 0x0000003f3f3ff290 */ /* 0x000ff6000fffe03f */
[----:B------:R-:W-:Y:S01]  /*562c0*/  @!UPT UIADD3 URZ, URZ, URZ, URZ ;  /* 0x0000003f3f3ff290 */ /* 0x000fe2000fffe03f */
[----:B------:R-:W-:Y:S01]  /*562d0*/  STL.64 [R1+0x3f0], R20 ;  /* 0x0003f01401007387 */ /* 0x000fe20000100a00 */
[----:B------:R0:W-:Y:S03]  /*562e0*/  STL.64 [R1+0x3f8], R22 ;  /* 0x0003f81601007387 */ /* 0x0001e60000100a00 */
[----:B0-----:R-:W4:Y:S01]  /*562f0*/  LDL.LU.64 R22, [R1+0x4860] ;  /* 0x0048600001167983 */ /* 0x001f220000300a00 */
[----:B------:R-:W4:Y:S02]  /*56300*/  LDL.LU.64 R20, [R1+0x4858] ;  /* 0x0048580001147983 */ /* 0x000f240000300a00 */
[----:B------:R0:W-:Y:S02]  /*56310*/  STL.64 [R1+0x4848], R12 ;  /* 0x0048480c01007387 */ /* 0x0001e40000100a00 */
[----:B0-----:R-:W2:Y:S01]  /*56320*/  LDL.LU R12, [R1+0x170] ;  /* 0x00017000010c7983 */ /* 0x001ea20000300800 */
[----:B------:R-:W2:Y:S02]  /*56330*/  LDL.LU R13, [R1+0x174] ;  /* 0x00017400010d7983 */ /* 0x000ea40000300800 */
[----:B------:R-:W2:Y:S02]  /*56340*/  LDL.LU R14, [R1+0x178] ;  /* 0x00017800010e7983 */ /* 0x000ea40000300800 */
[----:B------:R-:W2:Y:S01]  /*56350*/  LDL.LU R15, [R1+0x17c] ;  /* 0x00017c00010f7983 */ /* 0x000ea20000300800 */
[----:B------:R-:W3:Y:S01]  /*56360*/  LDL.LU R16, [R1+0xb0] ;  /* 0x0000b00001107983 */ /* 0x000ee20000300800 */
[----:B------:R-:W-:Y:S02]  /*56370*/  STL.64 [R1+0x3e0], R8 ;  /* 0x0003e00801007387 */ /* 0x000fe40000100a00 */
[----:B------:R-:W-:Y:S02]  /*56380*/  STL.64 [R1+0x3e8], R10 ;  /* 0x0003e80a01007387 */ /* 0x000fe40000100a00 */
[----:B------:R-:W0:Y:S04]  /*56390*/  LDSM.16.MT88.4 R8, [R2+0x10180] ;  /* 0x010180000208783b */ /* 0x000e280000004200 */
[----:B------:R-:W3:Y:S01]  /*563a0*/  LDL.LU R17, [R1+0xb4] ;  /* 0x0000b40001117983 */ /* 0x000ee20000300800 */
[----:B------:R-:W3:Y:S02]  /*563b0*/  LDL.LU R18, [R1+0xb8] ;  /* 0x0000b80001127983 */ /* 0x000ee40000300800 */
[----:B------:R-:W3:Y:S01]  /*563c0*/  LDL.LU R19, [R1+0xbc] ;  /* 0x0000bc0001137983 */ /* 0x000ee20000300800 */
[----:B0-----:R-:W-:Y:S01]  /*563d0*/  STL.64 [R1+0x4790], R10 ;  /* 0x0047900a01007387 */ /* 0x001fe20000100a00 */
[----:B------:R0:W-:Y:S02]  /*563e0*/  STL.64 [R1+0x4788], R8 ;  /* 0x0047880801007387 */ /* 0x0001e40000100a00 */
[----:B0-----:R-:W-:-:S02]  /*563f0*/  IMAD.MOV.U32 R8, RZ, RZ, R28 ;  /* 0x000000ffff087224 */ /* 0x001fc400078e001c */
[----:B------:R-:W-:-:S07]  /*56400*/  IMAD.MOV.U32 R9, RZ, RZ, R0 ;  /* 0x000000ffff097224 */ /* 0x000fce00078e0000 */
[C---:B----4-:R-:W-:Y:S11]  /*56410*/  HMMA.16816.F32 R24, R20.reuse, R8, R24 ;  /* 0x000000081418723c */ /* 0x050ff60000001818 */
[----:B------:R-:W-:Y:S11]  /*56420*/  @!UPT UIADD3 URZ, URZ, URZ, URZ ;  /* 0x0000003f3f3ff290 */ /* 0x000ff6000fffe03f */
[----:B------:R-:W-:Y:S01]  /*56430*/  @!UPT UIADD3 URZ, URZ, URZ, URZ ;  /* 0x0000003f3f3ff290 */ /* 0x000fe2000fffe03f */
[----:B------:R0:W-:Y:S01]  /*56440*/  STL.64 [R1+0x3d0], R24 ;  /* 0x0003d01801007387 */ /* 0x0001e20000100a00 */
[----:B------:R2:W-:Y:S03]  /*56450*/  STL.64 [R1+0x3d8], R26 ;  /* 0x0003d81a01007387 */ /* 0x0005e60000100a00 */
[----:B0-----:R-:W2:Y:S02]  /*56460*/  LDL.LU.64 R24, [R1+0x4850] ;  /* 0x0048500001187983 */ /* 0x001ea40000300a00 */
[C---:B--2---:R-:W-:Y:S02]  /*56470*/  HMMA.16816.F32 R24, R20.reuse, R24, R12 ;  /* 0x000000181418723c */ /* 0x044fe4000000180c */
[----:B------:R-:W2:Y:S11]  /*56480*/  LDL.LU.64 R12, [R1+0x4848] ;  /* 0x00484800010c7983 */ /* 0x000eb60000300a00 */
[----:B------:R-:W-:Y:S10]  /*56490*/  @!UPT UIADD3 URZ, URZ, URZ, URZ ;  /* 0x0000003f3f3ff290 */ /* 0x000ff4000fffe03f */
        /* <DEDUP_REMOVED lines=12> */
[----:B0-----:R-:W4:Y:S01]  /*56560*/  LDL.LU R12, [R1+0x260] ;  /* 0x00026000010c7983 */ /* 0x001f220000300800 */
[----:B------:R-:W4:Y:S02]  /*56570*/  LDL.LU R13, [R1+0x264] ;  /* 0x00026400010d7983 */ /* 0x000f240000300800 */
[----:B------:R-:W2:Y:S02]  /*56580*/  LDL.LU R14, [R1+0x268] ;  /* 0x00026800010e7983 */ /* 0x000ea40000300800 */
[----:B------:R-:W2:Y:S01]  /*56590*/  LDL.LU R15, [R1+0x26c] ;  /* 0x00026c00010f7983 */ /* 0x000ea20000300800 */
[----:B---3--:R-:W-:Y:S01]  /*565a0*/  HMMA.16816.F32 R16, R20, R4, R16 ;  /* 0x000000041410723c */ /* 0x008fe20000001810 */
[----:B--2---:R-:W-:Y:S01]  /*565b0*/  STL.64 [R1+0x4820], R14 ;  /* 0x0048200e01007387 */ /* 0x004fe20000100a00 */
[----:B----4-:R0:W-:Y:S03]  /*565c0*/  STL.64 [R1+0x4818], R12 ;  /* 0x0048180c01007387 */ /* 0x0101e60000100a00 */
[----:B0-----:R-:W2:Y:S01]  /*565d0*/  LDL.LU R12, [R1+0x210] ;  /* 0x00021000010c7983 */ /* 0x001ea20000300800 */
[----:B------:R-:W2:Y:S02]  /*565e0*/  LDL.LU R13, [R1+0x214] ;  /* 0x00021400010d7983 */ /* 0x000ea40000300800 */
[----:B------:R-:W2:Y:S02]  /*565f0*/  LDL.LU R14, [R1+0x218] ;  /* 0x00021800010e7983 */ /* 0x000ea40000300800 */
[----:B------:R-:W2:Y:S01]  /*56600*/  LDL.LU R15, [R1+0x21c] ;  /* 0x00021c00010f7983 */ /* 0x000ea20000300800 */
[----:B------:R-:W-:Y:S01]  /*56610*/  STL.64 [R1+0x4808], R6 ;  /* 0x0048080601007387 */ /* 0x000fe20000100a00 */
[----:B------:R0:W-:Y:S11]  /*56620*/  STL.64 [R1+0x4800], R4 ;  /* 0x0048000401007387 */ /* 0x0001f60000100a00 */
[----:B------:R-:W-:Y:S02]  /*56630*/  STL.64 [R1+0x380], R16 ;  /* 0x0003801001007387 */ /* 0x000fe40000100a00 */
[----:B------:R-:W-:Y:S02]  /*56640*/  STL.64 [R1+0x388], R18 ;  /* 0x0003881201007387 */ /* 0x000fe40000100a00 */
[----:B------:R-:W1:Y:S04]  /*56650*/  LDSM.16.MT88.4 R16, [R2+0x10200] ;  /* 0x010200000210783b */ /* 0x000e680000004200 */
[----:B0-----:R-:W3:Y:S01]  /*56660*/  LDL.LU R4, [R1+0x250] ;  /* 0x0002500001047983 */ /* 0x001ee20000300800 */
[----:B------:R-:W3:Y:S02]  /*56670*/  LDL.LU R5, [R1+0x254] ;  /* 0x0002540001057983 */ /* 0x000ee40000300800 */
[----:B------:R-:W3:Y:S02]  /*56680*/  LDL.LU R6, [R1+0x258] ;  /* 0x0002580001067983 */ /* 0x000ee40000300800 */
[----:B------:R-:W3:Y:S01]  /*56690*/  LDL.LU R7, [R1+0x25c] ;  /* 0x00025c0001077983 */ /* 0x000ee20000300800 */
[----:B------:R-:W4:Y:S01]  /*566a0*/  LDL.LU R20, [R1+0x200] ;  /* 0x0002000001147983 */ /* 0x000f220000300800 */
[----:B------:R-:W4:Y:S02]  /*566b0*/  LDL.LU R21, [R1+0x204] ;  /* 0x0002040001157983 */ /* 0x000f240000300800 */
[----:B------:R-:W4:Y:S02]  /*566c0*/  LDL.LU R22, [R1+0x208] ;  /* 0x0002080001167983 */ /* 0x000f240000300800 */
[----:B------:R-:W4:Y:S01]  /*566d0*/  LDL.LU R23, [R1+0x20c] ;  /* 0x00020c0001177983 */ /* 0x000f220000300800 */
[----:B-1----:R-:W-:Y:S01]  /*566e0*/  STL.64 [R1+0x4750], R18 ;  /* 0x0047501201007387 */ /* 0x002fe20000100a00 */
[----:B------:R0:W-:Y:S03]  /*566f0*/  STL.64 [R1+0x4748], R16 ;  /* 0x0047481001007387 */ /* 0x0001e60000100a00 */
        /* <DEDUP_REMOVED lines=10> */
[C---:B------:R-:W-:Y:S01]  /*567a0*/  HMMA.16816.F32 R12, R24.reuse, R8, R12 ;  /* 0x00000008180c723c */ /* 0x040fe2000000180c */
[----:B--2---:R-:W-:Y:S01]  /*567b0*/  STL.64 [R1+0x47d8], R18 ;  /* 0x0047d81201007387 */ /* 0x004fe20000100a00 */
[----:B------:R0:W-:Y:S03]  /*567c0*/  STL.64 [R1+0x47d0], R16 ;  /* 0x0047d01001007387 */ /* 0x0001e60000100a00 */
[----:B0-----:R-:W2:Y:S11]  /*567d0*/  LDL.64 R16, [R1+0x10] ;  /* 0x0000100001107983 */ /* 0x001eb60000100a00 */
[----:B------:R-:W-:Y:S07]  /*567e0*/  @!UPT UIADD3 URZ, URZ, URZ, URZ ;  /* 0x0000003f3f3ff290 */ /* 0x000fee000fffe03f */
[----:B------:R-:W-:Y:S02]  /*567f0*/  STL.64 [R1+0x3a0], R12 ;  /* 0x0003a00c01007387 */ /* 0x000fe40000100a00 */
[----:B------:R-:W-:Y:S02]  /*56800*/  STL.64 [R1+0x3a8], R14 ;  /* 0x0003a80e01007387 */ /* 0x000fe40000100a00 */
[----:B------:R-:W0:Y:S04]  /*56810*/  LDSM.16.MT88.4 R12, [R2+0x10280] ;  /* 0x01028000020c783b */ /* 0x000e280000004200 */
[----:B0-----:R-:W-:Y:S01]  /*56820*/  STL.64 [R1+0x40], R12 ;  /* 0x0000400c01007387 */ /* 0x001fe20000100a00 */
        /* <DEDUP_REMOVED lines=8> */
[----:B0-----:R-:W3:Y:S01]  /*568b0*/  LDL.LU.64 R12, [R1+0x4810] ;  /* 0x00481000010c7983 */ /* 0x001ee20000300a00 */
[----:B------:R0:W-:Y:S03]  /*568c0*/  STL.64 [R1+0x47e8], R16 ;  /* 0x0047e81001007387 */ /* 0x0001e60000100a00 */
[----:B0-----:R-:W2:Y:S01]  /*568d0*/  LDL.LU R16, [R1+0x1f0] ;  /* 0x0001f00001107983 */ /* 0x001ea20000300800 */
[----:B------:R-:W2:Y:S02]  /*568e0*/  LDL.LU R17, [R1+0x1f4] ;  /* 0x0001f40001117983 */ /* 0x000ea40000300800 */
[----:B------:R-:W2:Y:S02]  /*568f0*/  LDL.LU R18, [R1+0x1f8] ;  /* 0x0001f80001127983 */ /* 0x000ea40000300800 */
[----:B------:R-:W2:Y:S01]  /*56900*/  LDL.LU R19, [R1+0x1fc] ;  /* 0x0001fc0001137983 */ /* 0x000ea20000300800 */
[C---:B---3--:R-:W-:Y:S11]  /*56910*/  HMMA.16816.F32 R4, R24.reuse, R12, R4 ;  /* 0x0000000c1804723c */ /* 0x048ff60000001804 */
[----:B------:R-:W-:Y:S11]  /*56920*/  @!UPT UIADD3 URZ, URZ, URZ, URZ ;  /* 0x0000003f3f3ff290 */ /* 0x000ff6000fffe03f */
[----:B------:R-:W-:Y:S01]  /*56930*/  @!UPT UIADD3 URZ, URZ, URZ, URZ ;  /* 0x0000003f3f3ff290 */ /* 0x000fe2000fffe03f */
[----:B------:R-:W-:Y:S01]  /*56940*/  STL.64 [R1+0x370], R4 ;  /* 0x0003700401007387 */ /* 0x000fe20000100a00 */
[----:B------:R0:W-:Y:S03]  /*56950*/  STL.64 [R1+0x378], R6 ;  /* 0x0003780601007387 */ /* 0x0001e60000100a00 */
[----:B0-----:R-:W3:Y:S01]  /*56960*/  LDL.LU.64 R6, [R1+0x4808] ;  /* 0x0048080001067983 */ /* 0x001ee20000300a00 */
[----:B------:R-:W4:Y:S02]  /*56970*/  LDL.LU.64 R4, [R1+0x4800] ;  /* 0x0048000001047983 */ /* 0x000f240000300a00 */
[----:B------:R0:W-:Y:S02]  /*56980*/  STL.64 [R1+0x47e0], R12 ;  /* 0x0047e00c01007387 */ /* 0x0001e40000100a00 */
[----:B0-----:R-:W2:Y:S01]  /*56990*/  LDL.LU R12, [R1+0x1e0] ;  /* 0x0001e000010c7983 */ /* 0x001ea20000300800 */
[----:B------:R-:W2:Y:S02]  /*569a0*/  LDL.LU R13, [R1+0x1e4] ;  /* 0x0001e400010d7983 */ /* 0x000ea40000300800 */
[----:B------:R-:W2:Y:S02]  /*569b0*/  LDL.LU R14, [R1+0x1e8] ;  /* 0x0001e800010e7983 */ /* 0x000ea40000300800 */
[----:B------:R-:W2:Y:S01]  /*569c0*/  LDL.LU R15, [R1+0x1ec] ;  /* 0x0001ec00010f7983 */ /* 0x000ea20000300800 */
[----:B----4-:R-:W-:Y:S01]  /*569d0*/  HMMA.16816.F32 R24, R24, R4, R20 ;  /* 0x000000041818723c */ /* 0x010fe20000001814 */
        /* <DEDUP_REMOVED lines=12> */
[----:B------:R0:W-:Y:S01]  /*56aa0*/  STL.64 [R1+0x350], R16 ;  /* 0x0003501001007387 */ /* 0x0001e20000100a00 */
[----:B------:R-:W-:Y:S03]  /*56ab0*/  STL.64 [R1+0x358], R18 ;  /* 0x0003581201007387 */ /* 0x000fe60000100a00 */
[----:B0-----:R-:W2:Y:S02]  /*56ac0*/  LDL.LU.64 R16, [R1+0x47e8] ;  /* 0x0047e80001107983 */ /* 0x001ea40000300a00 */
[C---:B--2---:R-:W-:Y:S01]  /*56ad0*/  HMMA.16816.F32 R12, R20.reuse, R16, R12 ;  /* 0x00000010140c723c */ /* 0x044fe2000000180c */
[----:B------:R-:W-:Y:S02]  /*56ae0*/  IMAD.MOV.U32 R0, RZ, RZ, R16 ;  /* 0x000000ffff007224 */ /* 0x000fe400078e0010 */
[----:B------:R-:W-:Y:S11]  /*56af0*/  IMAD.MOV.U32 R28, RZ, RZ, R17 ;  /* 0x000000ffff1c7224 */ /* 0x000ff600078e0011 */
[----:B------:R-:W-:Y:S09]  /*56b00*/  @!UPT UIADD3 URZ, URZ, URZ, URZ ;  /* 0x0000003f3f3ff290 */ /* 0x000ff2000fffe03f */
[----:B------:R0:W-:Y:S01]  /*56b10*/  STL.64 [R1+0x340], R12 ;  /* 0x0003400c01007387 */ /* 0x0001e20000100a00 */
[----:B------:R1:W-:Y:S03]  /*56b20*/  STL.64 [R1+0x348], R14 ;  /* 0x0003480e01007387 */ /* 0x0003e60000100a00 */
[----:B0-----:R-:W1:Y:S01]  /*56b30*/  LDL.LU.64 R12, [R1+0x47e0] ;  /* 0x0047e000010c7983 */ /* 0x001e620000300a00 */
[----:B------:R-:W1:Y:S02]  /*56b40*/  LDL.LU.64 R18, [R1+0x47d8] ;  /* 0x0047d80001127983 */ /* 0x000e640000300a00 */
[----:B------:R-:W1:Y:S02]  /*56b50*/  LDL.LU.64 R16, [R1+0x47d0] ;  /* 0x0047d00001107983 */ /* 0x000e640000300a00 */
[C---:B-1----:R-:W-:Y:S01]  /*56b60*/  HMMA.16816.F32 R12, R20.reuse, R12, R16 ;  /* 0x0000000c140c723c */ /* 0x042fe20000001810 */
[----:B------:R-:W2:Y:S01]  /*56b70*/  LDL.LU.64 R18, [R1+0x47c8] ;  /* 0x0047c80001127983 */ /* 0x000ea20000300a00 */
[----:B------:R-:W2:Y:S11]  /*56b80*/  LDL.LU.64 R16, [R1+0x47c0] ;  /* 0x0047c00001107983 */ /* 0x000eb60000300a00 */
[----:B------:R-:W-:Y:S10]  /*56b90*/  @!UPT UIADD3 URZ, URZ, URZ, URZ ;  /* 0x0000003f3f3ff290 */ /* 0x000ff4000fffe03f */
[----:B------:R-:W-:Y:S01]  /*56ba0*/  STL.64 [R1+0x320], R12 ;  /* 0x0003200c01007387 */ /* 0x000fe20000100a00 */
[----:B------:R0:W-:Y:S03]  /*56bb0*/  STL.64 [R1+0x328], R14 ;  /* 0x0003280e01007387 */ /* 0x0001e60000100a00 */
[----:B0-----:R-:W2:Y:S01]  /*56bc0*/  LDL.LU.64 R14, [R1+0x47b8] ;  /* 0x0047b800010e7983 */ /* 0x001ea20000300a00 */
[----:B------:R-:W2:Y:S01]  /*56bd0*/  LDL.LU.64 R12, [R1+0x47b0] ;  /* 0x0047b000010c7983 */ /* 0x000ea20000300a00 */
[----:B----4-:R-:W-:Y:S01]  /*56be0*/  HMMA.16816.F32 R20, R20, R4, R24 ;  /* 0x000000041414723c */ /* 0x010fe20000001818 */
[----:B---3--:R-:W-:Y:S01]  /*56bf0*/  STL.64 [R1+0x47a0], R6 ;  /* 0x0047a00601007387 */ /* 0x008fe20000100a00 */
[----:B------:R2:W-:Y:S11]  /*56c00*/  STL.64 [R1+0x4798], R4 ;  /* 0x0047980401007387 */ /* 0x0005f60000100a00 */
[----:B------:R-:W-:Y:S10]  /*56c10*/  @!UPT UIADD3 URZ, URZ, URZ, URZ ;  /* 0x0000003f3f3ff290 */ /* 0x000ff4000fffe03f */
[----:B------:R-:W-:Y:S01]  /*56c20*/  STL.64 [R1+0x2e0], R20 ;  /* 0x0002e01401007387 */ /* 0x000fe20000100a00 */
[----:B------:R-:W-:Y:S02]  /*56c30*/  STL.64 [R1+0x2e8], R22 ;  /* 0x0002e81601007387 */ /* 0x000fe40000100a00 */
[----:B------:R-:W3:Y:S01]  /*56c40*/  LDL.LU R24, [R1+0x330] ;  /* 0x0003300001187983 */ /* 0x000ee20000300800 */
[----:B--2---:R-:W-:Y:S11]  /*56c50*/  HMMA.16816.F32 R4, R12, R8, R16 ;  /* 0x000000080c04723c */ /* 0x004ff60000001810 */
[----:B------:R-:W-:Y:S11]  /*56c60*/  @!UPT UIADD3 URZ, URZ, URZ, URZ ;  /* 0x0000003f3f3ff290 */ /* 0x000ff6000fffe03f */
[----:B------:R-:W-:Y:S01]  /*56c70*/  @!UPT UIADD3 URZ, URZ, URZ, URZ ;  /* 0x0000003f3f3ff290 */ /* 0x000fe2000fffe03f */
[----:B------:R0:W-:Y:S01]  /*56c80*/  STL.64 [R1+0x2b0], R4 ;  /* 0x0002b00401007387 */ /* 0x0001e20000100a00 */
[----:B------:R1:W-:Y:S02]  /*56c90*/  STL.64 [R1+0x2b8], R6 ;  /* 0x0002b80601007387 */ /* 0x0003e40000100a00 */
[----:B------:R-:W3:Y:S02]  /*56ca0*/  LDL.LU R25, [R1+0x334] ;  /* 0x0003340001197983 */ /* 0x000ee40000300800 */
[----:B------:R-:W2:Y:S01]  /*56cb0*/  LDL.LU R26, [R1+0x338] ;  /* 0x00033800011a7983 */ /* 0x000ea20000300800 */
[----:B------:R-:W2:Y:S04]  /*56cc0*/  LDL.LU R27, [R1+0x33c] ;  /* 0x00033c00011b7983 */ /* 0x000ea80000300800 */
[----:B0-----:R-:W4:Y:S01]  /*56cd0*/  LDL.LU R4, [R1+0x130] ;  /* 0x0001300001047983 */ /* 0x001f220000300800 */
[----:B------:R-:W4:Y:S02]  /*56ce0*/  LDL.LU R5, [R1+0x134] ;  /* 0x0001340001057983 */ /* 0x000f240000300800 */
[----:B-1----:R-:W4:Y:S02]  /*56cf0*/  LDL.LU R6, [R1+0x138] ;  /* 0x0001380001067983 */ /* 0x002f240000300800 */
[----:B------:R-:W4:Y:S01]  /*56d00*/  LDL.LU R7, [R1+0x13c] ;  /* 0x00013c0001077983 */ /* 0x000f220000300800 */
        /* <DEDUP_REMOVED lines=8> */
[----:B------:R-:W3:Y:S01]  /*56d90*/  LDL.LU R8, [R1+0xa0] ;  /* 0x0000a00001087983 */ /* 0x000ee20000300800 */
[----:B------:R-:W3:Y:S02]  /*56da0*/  LDL.LU R9, [R1+0xa4] ;  /* 0x0000a40001097983 */ /* 0x000ee40000300800 */
[----:B------:R-:W3:Y:S02]  /*56db0*/  LDL.LU R10, [R1+0xa8] ;  /* 0x0000a800010a7983 */ /* 0x000ee40000300800 */
[----:B------:R-:W3:Y:S01]  /*56dc0*/  LDL.LU R11, [R1+0xac] ;  /* 0x0000ac00010b7983 */ /* 0x000ee20000300800 */
[----:B--2---:R-:W-:Y:S01]  /*56dd0*/  STL.64 [R1+0x4760], R18 ;  /* 0x0047601201007387 */ /* 0x004fe20000100a00 */
[----:B------:R0:W-:Y:S03]  /*56de0*/  STL.64 [R1+0x4758], R16 ;  /* 0x0047581001007387 */ /* 0x0001e60000100a00 */
[----:B0-----:R-:W2:Y:S01]  /*56df0*/  LDL.LU R16, [R1+0x290] ;  /* 0x0002900001107983 */ /* 0x001ea20000300800 */
[----:B------:R-:W2:Y:S02]  /*56e00*/  LDL.LU R17, [R1+0x294] ;  /* 0x0002940001117983 */ /* 0x000ea40000300800 */
[----:B------:R-:W2:Y:S02]  /*56e10*/  LDL.LU R18, [R1+0x298] ;  /* 0x0002980001127983 */ /* 0x000ea40000300800 */
[----:B------:R-:W2:Y:S02]  /*56e20*/  LDL.LU R19, [R1+0x29c] ;  /* 0x00029c0001137983 */ /* 0x000ea40000300800 */
[----:B--2---:R-:W-:Y:S01]  /*56e30*/  STL.64 [R1+0x4770], R18 ;  /* 0x0047701201007387 */ /* 0x004fe20000100a00 */
[----:B------:R0:W-:Y:S02]  /*56e40*/  STL.64 [R1+0x4768], R16 ;  /* 0x0047681001007387 */ /* 0x0001e40000100a00 */
[----:B0-----:R-:W-:-:S02]  /*56e50*/  IMAD.MOV.U32 R16, RZ, RZ, R0 ;  /* 0x000000ffff107224 */ /* 0x001fc400078e0000 */
[----:B------:R-:W2:Y:S01]  /*56e60*/  LDL.LU R0, [R1+0x47a8] ;  /* 0x0047a80001007983 */ /* 0x000ea20000300800 */
[----:B------:R-:W-:Y:S02]  /*56e70*/  STL.64 [R1+0x4700], R26 ;  /* 0x0047001a01007387 */ /* 0x000fe40000100a00 */
[----:B---3--:R0:W-:Y:S02]  /*56e80*/  STL.64 [R1+0x46f8], R24 ;  /* 0x0046f81801007387 */ /* 0x0081e40000100a00 */
[----:B0-----:R-:W3:Y:S01]  /*56e90*/  LDL.LU R24, [R1+0x300] ;  /* 0x0003000001187983 */ /* 0x001ee20000300800 */
[----:B------:R-:W3:Y:S02]  /*56ea0*/  LDL.LU R25, [R1+0x304] ;  /* 0x0003040001197983 */ /* 0x000ee40000300800 */
[----:B------:R-:W2:Y:S02]  /*56eb0*/  LDL.LU R26, [R1+0x308] ;  /* 0x00030800011a7983 */ /* 0x000ea40000300800 */
[----:B------:R-:W2:Y:S02]  /*56ec0*/  LDL.LU R27, [R1+0x30c] ;  /* 0x00030c00011b7983 */ /* 0x000ea40000300800 */
[----:B------:R-:W-:-:S07]  /*56ed0*/  IMAD.MOV.U32 R17, RZ, RZ, R28 ;  /* 0x000000ffff117224 */ /* 0x000fce00078e001c */
[C---:B----4-:R-:W-:Y:S01]  /*56ee0*/  HMMA.16816.F32 R4, R12.reuse, R16, R4 ;  /* 0x000000100c04723c */ /* 0x050fe20000001804 */
[----:B--2---:R-:W-:Y:S01]  /*56ef0*/  STL.64 [R1+0x4710], R26 ;  /* 0x0047101a01007387 */ /* 0x004fe20000100a00 */
[----:B---3--:R0:W-:Y:S03]  /*56f00*/  STL.64 [R1+0x4708], R24 ;  /* 0x0047081801007387 */ /* 0x0081e60000100a00 */
[----:B0-----:R-:W2:Y:S11]  /*56f10*/  LDL.LU.64 R24, [R1] ;  /* 0x0000000001187983 */ /* 0x001eb60000300a00 */
[----:B------:R-:W-:Y:S07]  /*56f20*/  @!UPT UIADD3 URZ, URZ, URZ, URZ ;  /* 0x0000003f3f3ff290 */ /* 0x000fee000fffe03f */
[----:B------:R-:W-:Y:S02]  /*56f30*/  STL.64 [R1+0x2a0], R4 ;  /* 0x0002a00401007387 */ /* 0x000fe40000100a00 */
[----:B------:R0:W-:Y:S02]  /*56f40*/  STL.64 [R1+0x2a8], R6 ;  /* 0x0002a80601007387 */ /* 0x0001e40000100a00 */
[----:B0-----:R-:W3:Y:S01]  /*56f50*/  LDL.LU.64 R6, [R1+0x47a0] ;  /* 0x0047a00001067983 */ /* 0x001ee20000300a00 */
[----:B------:R-:W4:Y:S02]  /*56f60*/  LDL.LU.64 R4, [R1+0x4798] ;  /* 0x0047980001047983 */ /* 0x000f240000300a00 */
[----:B------:R0:W-:Y:S02]  /*56f70*/  STL.64 [R1+0x4780], R16 ;  /* 0x0047801001007387 */ /* 0x0001e40000100a00 */
[----:B0-----:R-:W3:Y:S01]  /*56f80*/  LDL.LU R16, [R1+0x230] ;  /* 0x0002300001107983 */ /* 0x001ee20000300800 */
[----:B------:R-:W3:Y:S02]  /*56f90*/  LDL.LU R17, [R1+0x234] ;  /* 0x0002340001117983 */ /* 0x000ee40000300800 */
[----:B------:R-:W3:Y:S02]  /*56fa0*/  LDL.LU R18, [R1+0x238] ;  /* 0x0002380001127983 */ /* 0x000ee40000300800 */
[----:B------:R-:W3:Y:S01]  /*56fb0*/  LDL.LU R19, [R1+0x23c] ;  /* 0x00023c0001137983 */ /* 0x000ee20000300800 */
[C---:B--2---:R-:W-:Y:S08]  /*56fc0*/  HMMA.16816.F32 R20, R12.reuse, R24, R20 ;  /* 0x000000180c14723c */ /* 0x044ff00000001814 */
[----:B----4-:R-:W-:Y:S01]  /*56fd0*/  HMMA.16816.F32 R12, R12, R4, R8 ;  /* 0x000000040c0c723c */ /* 0x010fe20000001808 */
[----:B------:R-:W0:Y:S04]  /*56fe0*/  LDSM.16.MT88.4 R8, [R2+0x10300] ;  /* 0x010300000208783b */ /* 0x000e280000004200 */
[----:B------:R1:W-:Y:S04]  /*56ff0*/  STL.64 [R1+0x4778], R24 ;  /* 0x0047781801007387 */ /* 0x0003e80000100a00 */
[----:B-1----:R-:W2:Y:S06]  /*57000*/  LDL.LU R24, [R1+0x270] ;  /* 0x0002700001187983 */ /* 0x002eac0000300800 */
[----:B------:R-:W-:Y:S02]  /*57010*/  STL.64 [R1+0x110], R20 ;  /* 0x0001101401007387 */ /* 0x000fe40000100a00 */
[----:B------:R-:W-:Y:S02]  /*57020*/  STL.64 [R1+0x118], R22 ;  /* 0x0001181601007387 */ /* 0x000fe40000100a00 */
[----:B------:R-:W2:Y:S01]  /*57030*/  LDL.LU R25, [R1+0x274] ;  /* 0x0002740001197983 */ /* 0x000ea20000300800 */
[----:B------:R-:W2:Y:S01]  /*57040*/  LDL.LU R26, [R1+0x278] ;  /* 0x00027800011a7983 */ /* 0x000ea20000300800 */
[----:B------:R-:W2:Y:S03]  /*57050*/  LDL.LU R27, [R1+0x27c] ;  /* 0x00027c00011b7983 */ /* 0x000ea60000300800 */
[----:B------:R-:W-:Y:S01]  /*57060*/  STL.64 [R1+0x90], R12 ;  /* 0x0000900c01007387 */ /* 0x000fe20000100a00 */
[----:B------:R0:W-:Y:S02]  /*57070*/  STL.64 [R1+0x98], R14 ;  /* 0x0000980e01007387 */ /* 0x0001e40000100a00 */
[----:B0-----:R-:W-:-:S02]  /*57080*/  IMAD.MOV.U32 R15, RZ, RZ, R10 ;  /* 0x000000ffff0f7224 */ /* 0x001fc400078e000a */
[----:B------:R-:W-:Y:S02]  /*57090*/  IMAD.MOV.U32 R14, RZ, RZ, R11 ;  /* 0x000000ffff0e7224 */ /* 0x000fe400078e000b */
[----:B------:R-:W-:Y:S02]  /*570a0*/  IMAD.MOV.U32 R21, RZ, RZ, R8 ;  /* 0x000000ffff157224 */ /* 0x000fe400078e0008 */
[----:B------:R-:W-:Y:S01]  /*570b0*/  IMAD.MOV.U32 R20, RZ, RZ, R9 ;  /* 0x000000ffff147224 */ /* 0x000fe200078e0009 */
[----:B------:R-:W3:Y:S01]  /*570c0*/  LDL.LU.64 R10, [R1+0x4790] ;  /* 0x00479000010a7983 */ /* 0x000ee20000300a00 */
[----:B------:R-:W3:Y:S02]  /*570d0*/  LDL.LU.64 R8, [R1+0x4788] ;  /* 0x0047880001087983 */ /* 0x000ee40000300a00 */
[----:B------:R0:W-:Y:S02]  /*570e0*/  STL.64 [R1+0x4730], R14 ;  /* 0x0047300e01007387 */ /* 0x0001e40000100a00 */
[----:B------:R-:W4:Y:S01]  /*570f0*/  LDL.LU R12, [R1+0x2f0] ;  /* 0x0002f000010c7983 */ /* 0x000f220000300800 */
[----:B------:R-:W4:Y:S04]  /*57100*/  LDL.LU R13, [R1+0x2f4] ;  /* 0x0002f400010d7983 */ /* 0x000f280000300800 */
[----:B0-----:R-:W2:Y:S01]  /*57110*/  LDL.LU R14, [R1+0x2f8] ;  /* 0x0002f800010e7983 */ /* 0x001ea20000300800 */
[----:B------:R-:W2:Y:S03]  /*57120*/  LDL.LU R15, [R1+0x2fc] ;  /* 0x0002fc00010f7983 */ /* 0x000ea60000300800 */
[----:B--2---:R-:W-:Y:S01]  /*57130*/  STL.64 [R1+0x4740], R14 ;  /* 0x0047400e01007387 */ /* 0x004fe20000100a00 */
[----:B----4-:R0:W-:Y:S03]  /*57140*/  STL.64 [R1+0x4738], R12 ;  /* 0x0047380c01007387 */ /* 0x0101e60000100a00 */
[----:B0-----:R-:W2:Y:S01]  /*57150*/  LDL.LU R12, [R1+0x2d0] ;  /* 0x0002d000010c7983 */ /* 0x001ea20000300800 */
[----:B------:R-:W2:Y:S02]  /*57160*/  LDL.LU R13, [R1+0x2d4] ;  /* 0x0002d400010d7983 */ /* 0x000ea40000300800 */
[----:B------:R-:W2:Y:S02]  /*57170*/  LDL.LU R14, [R1+0x2d8] ;  /* 0x0002d800010e7983 */ /* 0x000ea40000300800 */
[----:B------:R-:W2:Y:S01]  /*57180*/  LDL.LU R15, [R1+0x2dc] ;  /* 0x0002dc00010f7983 */ /* 0x000ea20000300800 */
[----:B------:R0:W-:Y:S04]  /*57190*/  STL.64 [R1+0x46f0], R20 ;  /* 0x0046f01401007387 */ /* 0x0001e80000100a00 */
[----:B0-----:R-:W3:Y:S02]  /*571a0*/  LDL.64 R20, [R1+0x20] ;  /* 0x0000200001147983 */ /* 0x001ee40000100a00 */
[C---:B---3--:R-:W-:Y:S11]  /*571b0*/  HMMA.16816.F32 R16, R8.reuse, R20, R16 ;  /* 0x000000140810723c */ /* 0x048ff60000001810 */
[----:B------:R-:W-:Y:S11]  /*571c0*/  @!UPT UIADD3 URZ, URZ, URZ, URZ ;  /* 0x0000003f3f3ff290 */ /* 0x000ff6000fffe03f */
[----:B------:R-:W-:Y:S01]  /*571d0*/  @!UPT UIADD3 URZ, URZ, URZ, URZ ;  /* 0x0000003f3f3ff290 */ /* 0x000fe2000fffe03f */
[----:B------:R0:W-:Y:S01]  /*571e0*/  STL.64 [R1+0x100], R16 ;  /* 0x0001001001007387 */ /* 0x0001e20000100a00 */
[----:B------:R1:W-:Y:S03]  /*571f0*/  STL.64 [R1+0x108], R18 ;  /* 0x0001081201007387 */ /* 0x0003e60000100a00 */
[----:B0-----:R-:W1:Y:S02]  /*57200*/  LDL.LU.64 R16, [R1+0x4780] ;  /* 0x0047800001107983 */ /* 0x001e640000300a00 */
[C---:B-1----:R-:W-:Y:S02]  /*57210*/  HMMA.16816.F32 R16, R8.reuse, R16, R24 ;  /* 0x000000100810723c */ /* 0x042fe40000001818 */
[----:B------:R-:W3:Y:S11]  /*57220*/  LDL.LU.64 R24, [R1+0x4778] ;  /* 0x0047780001187983 */ /* 0x000ef60000300a00 */
[----:B------:R-:W-:Y:S10]  /*57230*/  @!UPT UIADD3 URZ, URZ, URZ, URZ ;  /* 0x0000003f3f3ff290 */ /* 0x000ff4000fffe03f */
        /* <DEDUP_REMOVED lines=11> */
[----:B------:R0:W-:Y:S02]  /*572f0*/  STL.64 [R1+0x4728], R24 ;  /* 0x0047281801007387 */ /* 0x0001e40000100a00 */
[----:B0-----:R-:W4:Y:S01]  /*57300*/  LDL.LU.64 R24, [R1+0x10] ;  /* 0x0000100001187983 */ /* 0x001f220000300a00 */
[----:B---3--:R-:W-:Y:S03]  /*57310*/  HMMA.16816.F32 R8, R8, R4, R16 ;  /* 0x000000040808723c */ /* 0x008fe60000001810 */
[----:B------:R-:W2:Y:S01]  /*57320*/  LDL.LU.64 R18, [R1+0x4750] ;  /* 0x0047500001127983 */ /* 0x000ea20000300a00 */
[----:B------:R-:W2:Y:S02]  /*57330*/  LDL.LU.64 R16, [R1+0x4748] ;  /* 0x0047480001107983 */ /* 0x000ea40000300a00 */
[----:B------:R-:W-:Y:S02]  /*57340*/  STL.64 [R1+0x4720], R6 ;  /* 0x0047200601007387 */ /* 0x000fe40000100a00 */
[----:B------:R0:W-:Y:S11]  /*57350*/  STL.64 [R1+0x4718], R4 ;  /* 0x0047180401007387 */ /* 0x0001f60000100a00 */
[----:B------:R-:W-:Y:S04]  /*57360*/  @!UPT UIADD3 URZ, URZ, URZ, URZ ;  /* 0x0000003f3f3ff290 */ /* 0x000fe8000fffe03f */
[----:B------:R-:W-:Y:S01]  /*57370*/  STL.64 [R1+0x80], R8 ;  /* 0x0000800801007387 */ /* 0x000fe20000100a00 */
[----:B------:R-:W-:Y:S02]  /*57380*/  STL.64 [R1+0x88], R10 ;  /* 0x0000880a01007387 */ /* 0x000fe40000100a00 */
[----:B------:R-:W1:Y:S04]  /*57390*/  LDSM.16.MT88.4 R8, [R2+0x10380] ;  /* 0x010380000208783b */ /* 0x000e680000004200 */
[----:B0-----:R-:W3:Y:S01]  /*573a0*/  LDL.LU R4, [R1+0x310] ;  /* 0x0003100001047983 */ /* 0x001ee20000300800 */
[----:B------:R-:W3:Y:S01]  /*573b0*/  LDL.LU R5, [R1+0x314] ;  /* 0x0003140001057983 */ /* 0x000ee20000300800 */
[----:B------:R-:W3:Y:S02]  /*573c0*/  LDL.LU R6, [R1+0x318] ;  /* 0x0003180001067983 */ /* 0x000ee40000300800 */
[----:B------:R-:W3:Y:S01]  /*573d0*/  LDL.LU R7, [R1+0x31c] ;  /* 0x00031c0001077983 */ /* 0x000ee20000300800 */
[----:B-1----:R-:W-:Y:S01]  /*573e0*/  STL.64 [R1+0x4678], R10 ;  /* 0x0046780a01007387 */ /* 0x002fe20000100a00 */
[----:B------:R0:W-:Y:S03]  /*573f0*/  STL.64 [R1+0x4670], R8 ;  /* 0x0046700801007387 */ /* 0x0001e60000100a00 */
[----:B0-----:R-:W3:Y:S01]  /*57400*/  LDL.LU.64 R8, [R1+0x40] ;  /* 0x0000400001087983 */ /* 0x001ee20000300a00 */
[----:B------:R-:W3:Y:S02]  /*57410*/  LDL.LU.64 R10, [R1+0x48] ;  /* 0x00004800010a7983 */ /* 0x000ee40000300a00 */
[----:B------:R-:W-:Y:S01]  /*57420*/  STL [R1+0x4570], R2 ;  /* 0x0045700201007387 */ /* 0x000fe20000100800 */
[C---:B--2---:R-:W-:Y:S11]  /*57430*/  HMMA.16816.F32 R12, R16.reuse, R20, R12 ;  /* 0x00000014100c723c */ /* 0x044ff6000000180c */
[----:B------:R-:W-:Y:S11]  /*57440*/  @!UPT UIADD3 URZ, URZ, URZ, URZ ;  /* 0x0000003f3f3ff290 */ /* 0x000ff6000fffe03f */
[----:B------:R-:W-:Y:S01]  /*57450*/  @!UPT UIADD3 URZ, URZ, URZ, URZ ;  /* 0x0000003f3f3ff290 */ /* 0x000fe2000fffe03f */
[----:B------:R-:W-:Y:S01]  /*57460*/  STL.64 [R1+0xd0], R12 ;  /* 0x0000d00c01007387 */ /* 0x000fe20000100a00 */
[----:B------:R0:W-:Y:S03]  /*57470*/  STL.64 [R1+0xd8], R14 ;  /* 0x0000d80e01007387 */ /* 0x0001e60000100a00 */
[----:B0-----:R-:W4:Y:S01]  /*57480*/  LDL.LU.64 R14, [R1+0x4740] ;  /* 0x00474000010e7983 */ /* 0x001f220000300a00 */
[----:B------:R-:W4:Y:S02]  /*57490*/  LDL.LU.64 R12, [R1+0x4738] ;  /* 0x00473800010c7983 */ /* 0x000f240000300a00 */
[C---:B----4-:R-:W-:Y:S11]  /*574a0*/  HMMA.16816.F32 R12, R16.reuse, R24, R12 ;  /* 0x00000018100c723c */ /* 0x050ff6000000180c */
[----:B------:R-:W-:Y:S11]  /*574b0*/  @!UPT UIADD3 URZ, URZ, URZ, URZ ;  /* 0x0000003f3f3ff290 */ /* 0x000ff6000fffe03f */
[----:B------:R-:W-:Y:S01]  /*574c0*/  @!UPT UIADD3 URZ, URZ, URZ, URZ ;  /* 0x0000003f3f3ff290 */ /* 0x000fe2000fffe03f */
[----:B------:R0:W-:Y:S01]  /*574d0*/  STL.64 [R1+0xc0], R12 ;  /* 0x0000c00c01007387 */ /* 0x0001e20000100a00 */
[----:B------:R1:W-:Y:S02]  /*574e0*/  STL.64 [R1+0xc8], R14 ;  /* 0x0000c80e01007387 */ /* 0x0003e40000100a00 */
[----:B0-----:R-:W-:Y:S01]  /*574f0*/  IMAD.MOV.U32 R13, RZ, RZ, R24 ;  /* 0x000000ffff0d7224 */ /* 0x001fe200078e0018 */
[----:B-1----:R-:W2:Y:S01]  /*57500*/  LDL.LU.64 R14, [R1+0x4730] ;  /* 0x00473000010e7983 */ /* 0x002ea20000300a00 */
[----:B------:R-:W-:Y:S02]  /*57510*/  IMAD.MOV.U32 R12, RZ, RZ, R25 ;  /* 0x000000ffff0c7224 */ /* 0x000fe400078e0019 */
        /* <DEDUP_REMOVED lines=8> */
[----:B------:R-:W4:Y:S02]  /*575a0*/  LDL.LU.64 R4, [R1+0x4718] ;  /* 0x0047180001047983 */ /* 0x000f240000300a00 */
[----:B------:R-:W4:Y:S02]  /*575b0*/  LDL.LU.64 R26, [R1+0x4710] ;  /* 0x00471000011a7983 */ /* 0x000f240000300a00 */
[----:B------:R-:W4:Y:S02]  /*575c0*/  LDL.LU.64 R24, [R1+0x4708] ;  /* 0x0047080001187983 */ /* 0x000f240000300a00 */
[----:B----4-:R-:W-:Y:S01]  /*575d0*/  HMMA.16816.F32 R16, R16, R4, R24 ;  /* 0x000000041010723c */ /* 0x010fe20000001818 */
[----:B------:R-:W4:Y:S01]  /*575e0*/  LDL.LU.64 R26, [R1+0x4700] ;  /* 0x00470000011a7983 */ /* 0x000f220000300a00 */
[----:B------:R-:W4:Y:S02]  /*575f0*/  LDL.LU.64 R24, [R1+0x46f8] ;  /* 0x0046f80001187983 */ /* 0x000f240000300a00 */
[----:B---3--:R-:W-:Y:S02]  /*57600*/  STL.64 [R1+0x46e0], R6 ;  /* 0x0046e00601007387 */ /* 0x008fe40000100a00 */
[----:B------:R4:W-:Y:S11]  /*57610*/  STL.64 [R1+0x46d8], R4 ;  /* 0x0046d80401007387 */ /* 0x0009f60000100a00 */
[----:B------:R-:W-:Y:S06]  /*57620*/  @!UPT UIADD3 URZ, URZ, URZ, URZ ;  /* 0x0000003f3f3ff290 */ /* 0x000fec000fffe03f */
[----:B------:R-:W-:Y:S01]  /*57630*/  STL.64 [R1+0x70], R16 ;  /* 0x0000701001007387 */ /* 0x000fe20000100a00 */
[----:B------:R-:W-:Y:S02]  /*57640*/  STL.64 [R1+0x78], R18 ;  /* 0x0000781201007387 */ /* 0x000fe40000100a00 */
[----:B------:R-:W0:Y:S01]  /*57650*/  LDSM.16.MT88.4 R16, [R29+0x14000] ;  /* 0x014000001d10783b */ /* 0x000e220000004200 */
[----:B----4-:R-:W-:Y:S07]  /*57660*/  HMMA.16816.F32 R4, R8, R20, R24 ;  /* 0x000000140804723c */ /* 0x010fee0000001818 */
[----:B------:R-:W-:-:S02]  /*57670*/  IMAD.MOV.U32 R25, RZ, RZ, R20 ;  /* 0x000000ffff197224 */ /* 0x000fc400078e0014 */
[----:B------:R-:W-:Y:S11]  /*57680*/  IMAD.MOV.U32 R24, RZ, RZ, R21 ;  /* 0x000000ffff187224 */ /* 0x000ff600078e0015 */
[----:B------:R-:W-:Y:S03]  /*57690*/  @!UPT UIADD3 URZ, URZ, URZ, URZ ;  /* 0x0000003f3f3ff290 */ /* 0x000fe6000fffe03f */
[----:B------:R-:W-:Y:S01]  /*576a0*/  STL.64 [R1+0x60], R4 ;  /* 0x0000600401007387 */ /* 0x000fe20000100a00 */
[----:B------:R-:W-:Y:S02]  /*576b0*/  STL.64 [R1+0x68], R6 ;  /* 0x0000680601007387 */ /* 0x000fe40000100a00 */
[----:B------:R-:W3:Y:S02]  /*576c0*/  LDL.LU.64 R20, [R1+0x46f0] ;  /* 0x0046f00001147983 */ /* 0x000ee40000300a00 */
[----:B0-----:R-:W-:Y:S01]  /*576d0*/  STL.64 [R1+0x4638], R18 ;  /* 0x0046381201007387 */ /* 0x001fe20000100a00 */
[----:B------:R0:W-:Y:S04]  /*576e0*/  STL.64 [R1+0x4630], R16 ;  /* 0x0046301001007387 */ /* 0x0001e80000100a00 */
[----:B0-----:R-:W4:Y:S01]  /*576f0*/  LDL.LU R16, [R1+0x5a0] ;  /* 0x0005a00001107983 */ /* 0x001f220000300800 */
[----:B------:R-:W4:Y:S02]  /*57700*/  LDL.LU R17, [R1+0x5a4] ;  /* 0x0005a40001117983 */ /* 0x000f240000300800 */
[----:B------:R-:W4:Y:S02]  /*57710*/  LDL.LU R18, [R1+0x5a8] ;  /* 0x0005a80001127983 */ /* 0x000f240000300800 */
[----:B------:R-:W4:Y:S02]  /*57720*/  LDL.LU R19, [R1+0x5ac] ;  /* 0x0005ac0001137983 */ /* 0x000f240000300800 */
[----:B------:R-:W-:-:S02]  /*57730*/  IMAD.MOV.U32 R5, RZ, RZ, R10 ;  /* 0x000000ffff057224 */ /* 0x000fc400078e000a */
[----:B------:R-:W-:Y:S02]  /*57740*/  IMAD.MOV.U32 R4, RZ, RZ, R11 ;  /* 0x000000ffff047224 */ /* 0x000fe400078e000b */
[----:B------:R-:W-:Y:S02]  /*57750*/  IMAD.MOV.U32 R7, RZ, RZ, R8 ;  /* 0x000000ffff077224 */ /* 0x000fe400078e0008 */
[----:B------:R-:W-:Y:S02]  /*57760*/  IMAD.MOV.U32 R6, RZ, RZ, R9 ;  /* 0x000000ffff067224 */ /* 0x000fe400078e0009 */
[----:B--2---:R-:W-:Y:S02]  /*57770*/  IMAD.MOV.U32 R10, RZ, RZ, R15 ;  /* 0x000000ffff0a7224 */ /* 0x004fe400078e000f */
[----:B------:R-:W-:-:S05]  /*57780*/  IMAD.MOV.U32 R11, RZ, RZ, R14 ;  /* 0x000000ffff0b7224 */ /* 0x000fca00078e000e */
[----:B------:R-:W-:Y:S01]  /*57790*/  STL.64 [R1+0x46c8], R10 ;  /* 0x0046c80a01007387 */ /* 0x000fe20000100a00 */
[----:B---3--:R-:W-:Y:S02]  /*577a0*/  IMAD.MOV.U32 R8, RZ, RZ, R21 ;  /* 0x000000ffff087224 */ /* 0x008fe400078e0015 */
[----:B------:R-:W-:-:S05]  /*577b0*/  IMAD.MOV.U32 R9, RZ, RZ, R20 ;  /* 0x000000ffff097224 */ /* 0x000fca00078e0014 */
[----:B------:R-:W-:Y:S04]  /*577c0*/  STL.64 [R1+0x46c0], R8 ;  /* 0x0046c00801007387 */ /* 0x000fe80000100a00 */
[----:B----4-:R-:W-:Y:S01]  /*577d0*/  STL.64 [R1+0x4648], R18 ;  /* 0x0046481201007387 */ /* 0x010fe20000100a00 */
[----:B------:R0:W-:Y:S02]  /*577e0*/  STL.64 [R1+0x4640], R16 ;  /* 0x0046401001007387 */ /* 0x0001e40000100a00 */
[----:B0-----:R-:W-:Y:S02]  /*577f0*/  IMAD.MOV.U32 R16, RZ, RZ, R13 ;  /* 0x000000ffff107224 */ /* 0x001fe400078e000d */
[----:B------:R-:W-:Y:S02]  /*57800*/  IMAD.MOV.U32 R17, RZ, RZ, R12 ;  /* 0x000000ffff117224 */ /* 0x000fe400078e000c */
[----:B------:R-:W0:Y:S04]  /*57810*/  LDSM.16.MT88.4 R12, [R29+0x14080] ;  /* 0x014080001d0c783b */ /* 0x000e280000004200 */
[----:B0-----:R-:W-:Y:S01]  /*57820*/  STL.64 [R1+0x45d0], R14 ;  /* 0x0045d00e01007387 */ /* 0x001fe20000100a00 */
[----:B------:R0:W-:Y:S03]  /*57830*/  STL.64 [R1+0x45c8], R12 ;  /* 0x0045c80c01007387 */ /* 0x0001e60000100a00 */
[----:B0-----:R-:W2:Y:S01]  /*57840*/  LDL.LU R12, [R1+0x590] ;  /* 0x00059000010c7983 */ /* 0x001ea20000300800 */
[----:B------:R-:W2:Y:S02]  /*57850*/  LDL.LU R13, [R1+0x594] ;  /* 0x00059400010d7983 */ /* 0x000ea40000300800 */
[----:B------:R-:W3:Y:S02]  /*57860*/  LDL.LU R14, [R1+0x598] ;  /* 0x00059800010e7983 */ /* 0x000ee40000300800 */
[----:B------:R-:W3:Y:S01]  /*57870*/  LDL.LU R15, [R1+0x59c] ;  /* 0x00059c00010f7983 */ /* 0x000ee20000300800 */
[----:B------:R-:W4:Y:S01]  /*57880*/  LDL.LU R20, [R1+0x5d0] ;  /* 0x0005d00001147983 */ /* 0x000f220000300800 */
[----:B------:R-:W4:Y:S02]  /*57890*/  LDL.LU R21, [R1+0x5d4] ;  /* 0x0005d40001157983 */ /* 0x000f240000300800 */
[----:B------:R-:W2:Y:S02]  /*578a0*/  LDL.LU R22, [R1+0x5d8] ;  /* 0x0005d80001167983 */ /* 0x000ea40000300800 */
[----:B------:R-:W2:Y:S02]  /*578b0*/  LDL.LU R23, [R1+0x5dc] ;  /* 0x0005dc0001177983 */ /* 0x000ea40000300800 */
[----:B--2---:R-:W-:Y:S01]  /*578c0*/  STL.64 [R1+0x46a8], R22 ;  /* 0x0046a81601007387 */ /* 0x004fe20000100a00 */
[----:B----4-:R0:W-:Y:S02]  /*578d0*/  STL.64 [R1+0x46a0], R20 ;  /* 0x0046a01401007387 */ /* 0x0101e40000100a00 */
[----:B0-----:R-:W-:-:S02]  /*578e0*/  IMAD.MOV.U32 R20, RZ, RZ, R25 ;  /* 0x000000ffff147224 */ /* 0x001fc400078e0019 */
[----:B------:R-:W-:-:S05]  /*578f0*/  IMAD.MOV.U32 R21, RZ, RZ, R24 ;  /* 0x000000ffff157224 */ /* 0x000fca00078e0018 */
[----:B------:R-:W-:Y:S01]  /*57900*/  STL.64 [R1+0x46d0], R20 ;  /* 0x0046d01401007387 */ /* 0x000fe20000100a00 */
[----:B---3--:R-:W-:Y:S02]  /*57910*/  STL.64 [R1+0x4658], R14 ;  /* 0x0046580e01007387 */ /* 0x008fe40000100a00 */
[----:B------:R0:W-:Y:S02]  /*57920*/  STL.64 [R1+0x4650], R12 ;  /* 0x0046500c01007387 */ /* 0x0001e40000100a00 */
[----:B0-----:R-:W2:Y:S01]  /*57930*/  LDL.LU R12, [R1+0x5b0] ;  /* 0x0005b000010c7983 */ /* 0x001ea20000300800 */
[----:B------:R-:W2:Y:S02]  /*57940*/  LDL.LU R13, [R1+0x5b4] ;  /* 0x0005b400010d7983 */ /* 0x000ea40000300800 */
[----:B------:R-:W3:Y:S02]  /*57950*/  LDL.LU R14, [R1+0x5b8] ;  /* 0x0005b800010e7983 */ /* 0x000ee40000300800 */
[----:B------:R-:W3:Y:S01]  /*57960*/  LDL.LU R15, [R1+0x5bc] ;  /* 0x0005bc00010f7983 */ /* 0x000ee20000300800 */
[----:B------:R-:W4:Y:S01]  /*57970*/  LDL.LU R24, [R1+0x550] ;  /* 0x0005500001187983 */ /* 0x000f220000300800 */
[----:B------:R-:W4:Y:S02]  /*57980*/  LDL.LU R25, [R1+0x554] ;  /* 0x0005540001197983 */ /* 0x000f240000300800 */
[----:B------:R-:W4:Y:S02]  /*57990*/  LDL.LU R26, [R1+0x558] ;  /* 0x00055800011a7983 */ /* 0x000f240000300800 */
[----:B------:R-:W4:Y:S01]  /*579a0*/  LDL.LU R27, [R1+0x55c] ;  /* 0x00055c00011b7983 */ /* 0x000f220000300800 */
[----:B------:R-:W4:Y:S01]  /*579b0*/  LDL.LU R20, [R1+0x5f0] ;  /* 0x0005f00001147983 */ /* 0x000f220000300800 */
[----:B------:R-:W4:Y:S02]  /*579c0*/  LDL.LU R21, [R1+0x5f4] ;  /* 0x0005f40001157983 */ /* 0x000f240000300800 */
[----:B------:R-:W4:Y:S02]  /*579d0*/  LDL.LU R22, [R1+0x5f8] ;  /* 0x0005f80001167983 */ /* 0x000f240000300800 */
[----:B------:R-:W-:Y:S01]  /*579e0*/  IMAD.MOV.U32 R11, RZ, RZ, R4 ;  /* 0x000000ffff0b7224 */ /* 0x000fe200078e0004 */
[----:B------:R-:W4:Y:S01]  /*579f0*/  LDL.LU R23, [R1+0x5fc] ;  /* 0x0005fc0001177983 */ /* 0x000f220000300800 */
[----:B------:R-:W-:-:S02]  /*57a00*/  IMAD.MOV.U32 R10, RZ, RZ, R5 ;  /* 0x000000ffff0a7224 */ /* 0x000fc400078e0005 */
[----:B------:R-:W4:Y:S02]  /*57a10*/  LDL.LU R4, [R1+0x620] ;  /* 0x0006200001047983 */ /* 0x000f240000300800 */
[----:B------:R-:W-:Y:S01]  /*57a20*/  IMAD.MOV.U32 R9, RZ, RZ, R6 ;  /* 0x000000ffff097224 */ /* 0x000fe200078e0006 */
[----:B------:R-:W4:Y:S01]  /*57a30*/  LDL.LU R5, [R1+0x624] ;  /* 0x0006240001057983 */ /* 0x000f220000300800 */
[----:B------:R-:W-:Y:S02]  /*57a40*/  IMAD.MOV.U32 R8, RZ, RZ, R7 ;  /* 0x000000ffff087224 */ /* 0x000fe400078e0007 */
[----:B------:R-:W4:Y:S02]  /*57a50*/  LDL.LU R6, [R1+0x628] ;  /* 0x0006280001067983 */ /* 0x000f240000300800 */
[----:B------:R-:W4:Y:S01]  /*57a60*/  LDL.LU R7, [R1+0x62c] ;  /* 0x00062c0001077983 */ /* 0x000f220000300800 */
        /* <DEDUP_REMOVED lines=11> */
[----:B------:R-:W3:Y:S01]  /*57b20*/  LDL.LU R15, [R1+0x60c] ;  /* 0x00060c00010f7983 */ /* 0x000ee20000300800 */
[----:B----4-:R-:W-:Y:S01]  /*57b30*/  HMMA.16816.F32 R24, R8, R16, R24 ;  /* 0x000000100818723c */ /* 0x010fe20000001818 */
        /* <DEDUP_REMOVED lines=10> */
[----:B------:R-:W2:Y:S02]  /*57be0*/  LDL.LU R14, [R1+0x5e8] ;  /* 0x0005e800010e7983 */ /* 0x000ea40000300800 */
[----:B------:R-:W2:Y:S02]  /*57bf0*/  LDL.LU R15, [R1+0x5ec] ;  /* 0x0005ec00010f7983 */ /* 0x000ea40000300800 */
[----:B------:R-:W-:Y:S01]  /*57c00*/  STL.64 [R1+0x50], R24 ;  /* 0x0000501801007387 */ /* 0x000fe20000100a00 */
[----:B------:R-:W-:Y:S02]  /*57c10*/  STL.64 [R1+0x58], R26 ;  /* 0x0000581a01007387 */ /* 0x000fe40000100a00 */
[----:B------:R-:W0:Y:S02]  /*57c20*/  LDSM.16.MT88.4 R24, [R29+0x14100] ;  /* 0x014100001d18783b */ /* 0x000e240000004200 */
[----:B0-----:R-:W-:Y:S02]  /*57c30*/  STL.64 [R1+0x4580], R26 ;  /* 0x0045801a01007387 */ /* 0x001fe40000100a00 */
[----:B------:R0:W-:Y:S02]  /*57c40*/  STL.64 [R1+0x4578], R24 ;  /* 0x0045781801007387 */ /* 0x0001e40000100a00 */
[----:B0-----:R-:W-:-:S02]  /*57c50*/  IMAD.MOV.U32 R24, RZ, RZ, R28 ;  /* 0x000000ffff187224 */ /* 0x001fc400078e001c */
[----:B------:R-:W-:Y:S01]  /*57c60*/  IMAD.MOV.U32 R25, RZ, RZ, R2 ;  /* 0x000000ffff197224 */ /* 0x000fe200078e0002 */
[----:B------:R-:W3:Y:S06]  /*57c70*/  LDL.LU R28, [R1+0x46e8] ;  /* 0x0046e800011c7983 */ /* 0x000eec0000300800 */
[C---:B------:R-:W-:Y:S11]  /*57c80*/  HMMA.16816.F32 R4, R8.reuse, R24, R4 ;  /* 0x000000180804723c */ /* 0x040ff60000001804 */
[----:B------:R-:W-:Y:S11]  /*57c90*/  @!UPT UIADD3 URZ, URZ, URZ, URZ ;  /* 0x0000003f3f3ff290 */ /* 0x000ff6000fffe03f */
[----:B------:R-:W-:Y:S01]  /*57ca0*/  @!UPT UIADD3 URZ, URZ, URZ, URZ ;  /* 0x0000003f3f3ff290 */ /* 0x000fe2000fffe03f */
[----:B------:R-:W-:Y:S01]  /*57cb0*/  STL.64 [R1+0xa0], R4 ;  /* 0x0000a00401007387 */ /* 0x000fe20000100a00 */
[----:B------:R0:W-:Y:S03]  /*57cc0*/  STL.64 [R1+0xa8], R6 ;  /* 0x0000a80601007387 */ /* 0x0001e60000100a00 */
[----:B0-----:R-:W4:Y:S01]  /*57cd0*/  LDL.LU.64 R6, [R1+0x46e0] ;  /* 0x0046e00001067983 */ /* 0x001f220000300a00 */
[----:B------:R-:W2:Y:S02]  /*57ce0*/  LDL.LU.64 R4, [R1+0x46d8] ;  /* 0x0046d80001047983 */ /* 0x000ea40000300a00 */
[----:B--2---:R-:W-:Y:S01]  /*57cf0*/  HMMA.16816.F32 R8, R8, R4, R20 ;  /* 0x000000040808723c */ /* 0x004fe20000001814 */
[----:B------:R-:W2:Y:S11]  /*57d00*/  LDL.LU.64 R20, [R1+0x46d0] ;  /* 0x0046d00001147983 */ /* 0x000eb60000300a00 */
[----:B------:R-:W-:Y:S11]  /*57d10*/  @!UPT UIADD3 URZ, URZ, URZ, URZ ;  /* 0x0000003f3f3ff290 */ /* 0x000ff6000fffe03f */
[----:B------:R-:W-:Y:S01]  /*57d20*/  STL.64 [R1+0x40], R8 ;  /* 0x0000400801007387 */ /* 0x000fe20000100a00 */
[----:B------:R0:W-:Y:S03]  /*57d30*/  STL.64 [R1+0x48], R10 ;  /* 0x0000480a01007387 */ /* 0x0001e60000100a00 */
[----:B0-----:R-:W2:Y:S01]  /*57d40*/  LDL.LU.64 R10, [R1+0x46c8] ;  /* 0x0046c800010a7983 */ /* 0x001ea20000300a00 */
[----:B------:R-:W2:Y:S02]  /*57d50*/  LDL.LU.64 R8, [R1+0x46c0] ;  /* 0x0046c00001087983 */ /* 0x000ea40000300a00 */
[C---:B--2---:R-:W-:Y:S01]  /*57d60*/  HMMA.16816.F32 R20, R8.reuse, R20, R12 ;  /* 0x000000140814723c */ /* 0x044fe2000000180c */
[----:B------:R-:W2:Y:S01]  /*57d70*/  LDL.LU.64 R14, [R1+0x46b8] ;  /* 0x0046b800010e7983 */ /* 0x000ea20000300a00 */
        /* <DEDUP_REMOVED lines=10> */
[----:B------:R-:W-:Y:S02]  /*57e20*/  STL.64 [R1+0x278], R22 ;  /* 0x0002781601007387 */ /* 0x000fe40000100a00 */
[----:B------:R-:W0:Y:S01]  /*57e30*/  LDSM.16.MT88.4 R20, [R29+0x14180] ;  /* 0x014180001d14783b */ /* 0x000e220000004200 */
[C---:B------:R-:W-:Y:S01]  /*57e40*/  HMMA.16816.F32 R12, R8.reuse, R24, R12 ;  /* 0x00000018080c723c */ /* 0x040fe2000000180c */
[----:B0-----:R-:W-:Y:S02]  /*57e50*/  STL.64 [R1+0x4548], R22 ;  /* 0x0045481601007387 */ /* 0x001fe40000100a00 */
[----:B------:R0:W-:Y:S02]  /*57e60*/  STL.64 [R1+0x4540], R20 ;  /* 0x0045401401007387 */ /* 0x0001e40000100a00 */
[----:B0-----:R-:W2:Y:S01]  /*57e70*/  LDL.LU.64 R20, [R1+0x20] ;  /* 0x0000200001147983 */ /* 0x001ea20000300a00 */
[----:B------:R-:W2:Y:S11]  /*57e80*/  LDL.64 R22, [R1+0x28] ;  /* 0x0000280001167983 */ /* 0x000eb60000100a00 */
[----:B------:R-:W-:Y:S06]  /*57e90*/  @!UPT UIADD3 URZ, URZ, URZ, URZ ;  /* 0x0000003f3f3ff290 */ /* 0x000fec000fffe03f */
[----:B------:R-:W-:Y:S02]  /*57ea0*/  STL.64 [R1+0x260], R12 ;  /* 0x0002600c01007387 */ /* 0x000fe40000100a00 */
[----:B------:R0:W-:Y:S02]  /*57eb0*/  STL.64 [R1+0x268], R14 ;  /* 0x0002680e01007387 */ /* 0x0001e40000100a00 */
[----:B0-----:R-:W2:Y:S01]  /*57ec0*/  LDL.LU.64 R14, [R1+0x4698] ;  /* 0x00469800010e7983 */ /* 0x001ea20000300a00 */
[----:B------:R-:W2:Y:S02]  /*57ed0*/  LDL.LU.64 R12, [R1+0x4690] ;  /* 0x00469000010c7983 */ /* 0x000ea40000300a00 */
[----:B--2---:R-:W-:Y:S01]  /*57ee0*/  HMMA.16816.F32 R8, R8, R4, R12 ;  /* 0x000000040808723c */ /* 0x004fe2000000180c */
        /* <DEDUP_REMOVED lines=27> */
[----:B------:R-:W-:Y:S02]  /*580a0*/  STL.64 [R1+0x248], R26 ;  /* 0x0002481a01007387 */ /* 0x000fe40000100a00 */
[----:B------:R0:W1:Y:S01]  /*580b0*/  LDSM.16.MT88.4 R24, [R29+0x14200] ;  /* 0x014200001d18783b */ /* 0x0000620000004200 */
[----:B------:R-:W-:Y:S01]  /*580c0*/  HMMA.16816.F32 R8, R8, R4, R12 ;  /* 0x000000040808723c */ /* 0x000fe2000000180c */
[----:B0-----:R-:W2:Y:S04]  /*580d0*/  LDL.LU R29, [R1+0x4628] ;  /* 0x00462800011d7983 */ /* 0x001ea80000300800 */
[----:B-1----:R0:W-:Y:S01]  /*580e0*/  STL.64 [R1+0x30], R24 ;  /* 0x0000301801007387 */ /* 0x0021e20000100a00 */
[----:B------:R1:W-:Y:S02]  /*580f0*/  STL [R1+0x38], R26 ;  /* 0x0000381a01007387 */ /* 0x0003e40000100800 */
[----:B----4-:R-:W-:Y:S02]  /*58100*/  STL.64 [R1+0x4600], R6 ;  /* 0x0046000601007387 */ /* 0x010fe40000100a00 */
[----:B------:R-:W-:Y:S01]  /*58110*/  IMAD.MOV.U32 R2, RZ, RZ, R27 ;  /* 0x000000ffff027224 */ /* 0x000fe200078e001b */
[----:B0-----:R-:W4:Y:S11]  /*58120*/  LDL.LU R24, [R1+0x480] ;  /* 0x0004800001187983 */ /* 0x001f360000300800 */
[----:B------:R-:W-:Y:S01]  /*58130*/  @!UPT UIADD3 URZ, URZ, URZ, URZ ;  /* 0x0000003f3f3ff290 */ /* 0x000fe2000fffe03f */
[----:B------:R-:W-:Y:S02]  /*58140*/  STL.64 [R1+0x1d0], R8 ;  /* 0x0001d00801007387 */ /* 0x000fe40000100a00 */
[----:B------:R-:W-:Y:S02]  /*58150*/  STL.64 [R1+0x1d8], R10 ;  /* 0x0001d80a01007387 */ /* 0x000fe40000100a00 */
[----:B------:R-:W4:Y:S01]  /*58160*/  LDL.LU R25, [R1+0x484] ;  /* 0x0004840001197983 */ /* 0x000f220000300800 */
[----:B-1----:R-:W2:Y:S01]  /*58170*/  LDL.LU R26, [R1+0x488] ;  /* 0x00048800011a7983 */ /* 0x002ea20000300800 */
[----:B------:R-:W2:Y:S03]  /*58180*/  LDL.LU R27, [R1+0x48c] ;  /* 0x00048c00011b7983 */ /* 0x000ea60000300800 */
[----:B--2---:R-:W-:Y:S01]  /*58190*/  STL.64 [R1+0x4590], R26 ;  /* 0x0045901a01007387 */ /* 0x004fe20000100a00 */
[----:B----4-:R0:W-:Y:S03]  /*581a0*/  STL.64 [R1+0x4588], R24 ;  /* 0x0045881801007387 */ /* 0x0101e60000100a00 */
[----:B0-----:R-:W2:Y:S01]  /*581b0*/  LDL.LU R24, [R1+0x510] ;  /* 0x0005100001187983 */ /* 0x001ea20000300800 */
[----:B------:R-:W2:Y:S02]  /*581c0*/  LDL.LU R25, [R1+0x514] ;  /* 0x0005140001197983 */ /* 0x000ea40000300800 */
[----:B------:R-:W4:Y:S02]  /*581d0*/  LDL.LU R26, [R1+0x518] ;  /* 0x00051800011a7983 */ /* 0x000f240000300800 */
[----:B------:R-:W4:Y:S02]  /*581e0*/  LDL.LU R27, [R1+0x51c] ;  /* 0x00051c00011b7983 */ /* 0x000f240000300800 */
[----:B------:R-:W-:-:S02]  /*581f0*/  IMAD.MOV.U32 R8, RZ, RZ, R29 ;  /* 0x000000ffff087224 */ /* 0x000fc400078e001d */
[----:B---3--:R-:W-:Y:S02]  /*58200*/  IMAD.MOV.U32 R9, RZ, RZ, R28 ;  /* 0x000000ffff097224 */ /* 0x008fe400078e001c */
[----:B------:R-:W-:Y:S02]  /*58210*/  IMAD.MOV.U32 R10, RZ, RZ, R0 ;  /* 0x000000ffff0a7224 */ /* 0x000fe400078e0000 */
[----:B------:R-:W-:Y:S01]  /*58220*/  IMAD.MOV.U32 R11, RZ, RZ, R3 ;  /* 0x000000ffff0b7224 */ /* 0x000fe200078e0003 */
[----:B----4-:R0:W-:Y:S01]  /*58230*/  STL.64 [R1+0x45a0], R26 ;  /* 0x0045a01a01007387 */ /* 0x0101e20000100a00 */
[----:B--2---:R-:W-:Y:S03]  /*58240*/  STL.64 [R1+0x4598], R24 ;  /* 0x0045981801007387 */ /* 0x004fe60000100a00 */
[----:B0-----:R-:W2:Y:S01]  /*58250*/  LDL.64 R26, [R1+0x18] ;  /* 0x00001800011a7983 */ /* 0x001ea20000100a00 */
[----:B------:R-:W3:Y:S02]  /*58260*/  LDL.LU R29, [R1+0x4624] ;  /* 0x00462400011d7983 */ /* 0x000ee40000300800 */
        /* <DEDUP_REMOVED lines=11> */
[----:B--2---:R0:W-:Y:S01]  /*58320*/  STL.64 [R1+0x45e0], R14 ;  /* 0x0045e00e01007387 */ /* 0x0041e20000100a00 */
[----:B------:R1:W-:Y:S03]  /*58330*/  STL.64 [R1+0x45d8], R12 ;  /* 0x0045d80c01007387 */ /* 0x0003e60000100a00 */
[----:B0-----:R-:W2:Y:S04]  /*58340*/  LDL.64 R14, [R1+0x8] ;  /* 0x00000800010e7983 */ /* 0x001ea80000100a00 */
[----:B--2---:R0:W-:Y:S01]  /*58350*/  STL.64 [R1+0x45f8], R14 ;  /* 0x0045f80e01007387 */ /* 0x0041e20000100a00 */
[----:B-1----:R-:W2:Y:S02]  /*58360*/  LDL.LU R12, [R1+0x570] ;  /* 0x00057000010c7983 */ /* 0x002ea40000300800 */
[----:B------:R-:W2:Y:S01]  /*58370*/  LDL.LU R13, [R1+0x574] ;  /* 0x00057400010d7983 */ /* 0x000ea20000300800 */
[----:B0-----:R-:W2:Y:S01]  /*58380*/  LDL.LU R14, [R1+0x578] ;  /* 0x00057800010e7983 */ /* 0x001ea20000300800 */
[----:B------:R-:W2:Y:S02]  /*58390*/  LDL.LU R15, [R1+0x57c] ;  /* 0x00057c00010f7983 */ /* 0x000ea40000300800 */
[----:B------:R-:W-:Y:S02]  /*583a0*/  STL.64 [R1+0x45b0], R10 ;  /* 0x0045b00a01007387 */ /* 0x000fe40000100a00 */
[----:B------:R0:W-:Y:S02]  /*583b0*/  STL.64 [R1+0x45a8], R8 ;  /* 0x0045a80801007387 */ /* 0x0001e40000100a00 */
[----:B0-----:R-:W2:Y:S01]  /*583c0*/  LDL.LU R8, [R1+0x520] ;  /* 0x0005200001087983 */ /* 0x001ea20000300800 */
[----:B----4-:R-:W-:-:S02]  /*583d0*/  IMAD.MOV.U32 R10, RZ, RZ, R28 ;  /* 0x000000ffff0a7224 */ /* 0x010fc400078e001c */
[----:B---3--:R-:W-:Y:S02]  /*583e0*/  IMAD.MOV.U32 R11, RZ, RZ, R29 ;  /* 0x000000ffff0b7224 */ /* 0x008fe400078e001d */
[----:B------:R-:W-:Y:S02]  /*583f0*/  IMAD.MOV.U32 R9, RZ, RZ, R0 ;  /* 0x000000ffff097224 */ /* 0x000fe400078e0000 */
[----:B------:R-:W3:Y:S01]  /*58400*/  LDL.LU R0, [R1+0x4614] ;  /* 0x0046140001007983 */ /* 0x000ee20000300800 */
[----:B------:R-:W4:Y:S02]  /*58410*/  LDL.LU R28, [R1+0x4610] ;  /* 0x00461000011c7983 */ /* 0x000f240000300800 */
[----:B------:R-:W3:Y:S02]  /*58420*/  LDL.LU R29, [R1+0x460c] ;  /* 0x00460c00011d7983 */ /* 0x000ee40000300800 */
[----:B------:R-:W-:Y:S01]  /*58430*/  STL.64 [R1+0x45c0], R10 ;  /* 0x0045c00a01007387 */ /* 0x000fe20000100a00 */
[----:B------:R-:W-:Y:S01]  /*58440*/  HMMA.16816.F32 R4, R16, R22, R4 ;  /* 0x000000161004723c */ /* 0x000fe20000001804 */
[----:B--2---:R0:W-:Y:S02]  /*58450*/  STL.64 [R1+0x45b8], R8 ;  /* 0x0045b80801007387 */ /* 0x0041e40000100a00 */
[----:B0-----:R-:W-:-:S02]  /*58460*/  IMAD.MOV.U32 R8, RZ, RZ, R3 ;  /* 0x000000ffff087224 */ /* 0x001fc400078e0003 */
[----:B------:R-:W2:Y:S01]  /*58470*/  LDL.LU R3, [R1+0x4608] ;  /* 0x0046080001037983 */ /* 0x000ea20000300800 */
[----:B------:R-:W2:Y:S02]  /*58480*/  LDL.LU R9, [R1+0x534] ;  /* 0x0005340001097983 */ /* 0x000ea40000300800 */
[----:B------:R-:W2:Y:S02]  /*58490*/  LDL.LU R10, [R1+0x538] ;  /* 0x00053800010a7983 */ /* 0x000ea40000300800 */
[----:B------:R-:W2:Y:S01]  /*584a0*/  LDL.LU R11, [R1+0x53c] ;  /* 0x00053c00010b7983 */ /* 0x000ea20000300800 */
[----:B------:R-:W-:Y:S01]  /*584b0*/  HMMA.16816.F32 R12, R16, R26, R12 ;  /* 0x0000001a100c723c */ /* 0x000fe2000000180c */
[----:B--2---:R3:W-:Y:S01]  /*584c0*/  STL.64 [R1+0x45f0], R10 ;  /* 0x0045f00a01007387 */ /* 0x0047e20000100a00 */
[----:B------:R4:W-:Y:S02]  /*584d0*/  STL.64 [R1+0x45e8], R8 ;  /* 0x0045e80801007387 */ /* 0x0009e40000100a00 */
[----:B---3--:R-:W-:-:S02]  /*584e0*/  IMAD.MOV.U32 R11, RZ, RZ, R0 ;  /* 0x000000ffff0b7224 */ /* 0x008fc400078e0000 */
[----:B------:R-:W-:-:S07]  /*584f0*/  IMAD.MOV.U32 R10, RZ, RZ, R3 ;  /* 0x000000ffff0a7224 */ /* 0x000fce00078e0003 */
[----:B------:R-:W-:Y:S02]  /*58500*/  IMAD.MOV.U32 R0, RZ, RZ, R7 ;  /* 0x000000ffff007224 */ /* 0x000fe400078e0007 */
[----:B------:R-:W-:Y:S02]  /*58510*/  IMAD.MOV.U32 R3, RZ, RZ, R6 ;  /* 0x000000ffff037224 */ /* 0x000fe400078e0006 */
[----:B----4-:R-:W-:Y:S02]  /*58520*/  IMAD.MOV.U32 R9, RZ, RZ, R28 ;  /* 0x000000ffff097224 */ /* 0x010fe400078e001c */
[----:B------:R-:W-:Y:S02]  /*58530*/  IMAD.MOV.U32 R8, RZ, RZ, R29 ;  /* 0x000000ffff087224 */ /* 0x000fe400078e001d */
[----:B------:R-:W-:Y:S02]  /*58540*/  IMAD.MOV.U32 R28, RZ, RZ, R5 ;  /* 0x000000ffff1c7224 */ /* 0x000fe400078e0005 */
[----:B------:R-:W-:Y:S01]  /*58550*/  IMAD.MOV.U32 R29, RZ, RZ, R4 ;  /* 0x000000ffff1d7224 */ /* 0x000fe200078e0004 */
[----:B------:R-:W2:Y:S01]  /*58560*/  LDL.LU.64 R6, [R1+0x4600] ;  /* 0x0046000001067983 */ /* 0x000ea20000300a00 */
[----:B------:R-:W-:Y:S02]  /*58570*/  STL [R1+0x42ac], R0 ;  /* 0x0042ac0001007387 */ /* 0x000fe40000100800 */
[----:B------:R0:W-:Y:S02]  /*58580*/  STL [R1+0x42a8], R3 ;  /* 0x0042a80301007387 */ /* 0x0001e40000100800 */
[----:B------:R-:W-:-:S02]  /*58590*/  IMAD.MOV.U32 R5, RZ, RZ, R14 ;  /* 0x000000ffff057224 */ /* 0x000fc400078e000e */
[----:B------:R-:W-:Y:S01]  /*585a0*/  IMAD.MOV.U32 R4, RZ, RZ, R15 ;  /* 0x000000ffff047224 */ /* 0x000fe200078e000f */
[----:B0-----:R-:W3:Y:S01]  /*585b0*/  LDL R3, [R1+0x660] ;  /* 0x0006600001037983 */ /* 0x001ee20000100800 */
[----:B------:R-:W-:Y:S02]  /*585c0*/  STL [R1+0x4294], R28 ;  /* 0x0042941c01007387 */ /* 0x000fe40000100800 */
[----:B------:R-:W-:Y:S02]  /*585d0*/  STL [R1+0x4290], R29 ;  /* 0x0042901d01007387 */ /* 0x000fe40000100800 */
[----:B------:R-:W-:Y:S01]  /*585e0*/  STL.64 [R1+0x5e0], R12 ;  /* 0x0005e00c01007387 */ /* 0x000fe20000100a00 */
[----:B------:R-:W4:Y:S01]  /*585f0*/  LDL.LU.64 R14, [R1+0x45f8] ;  /* 0x0045f800010e7983 */ /* 0x000f220000300a00 */
[----:B------:R-:W-:Y:S02]  /*58600*/  STL [R1+0x41e4], R4 ;  /* 0x0041e40401007387 */ /* 0x000fe40000100800 */
[----:B------:R-:W-:Y:S01]  /*58610*/  STL [R1+0x41e0], R5 ;  /* 0x0041e00501007387 */ /* 0x000fe20000100800 */
[----:B----4-:R-:W-:Y:S01]  /*58620*/  HMMA.16816.F32 R8, R16, R14, R8 ;  /* 0x0000000e1008723c */ /* 0x010fe20000001808 */
[----:B------:R-:W-:-:S02]  /*58630*/  IMAD.MOV.U32 R20, RZ, RZ, R14 ;  /* 0x000000ffff147224 */ /* 0x000fc400078e000e */
[----:B------:R-:W-:Y:S11]  /*58640*/  IMAD.MOV.U32 R0, RZ, RZ, R15 ;  /* 0x000000ffff007224 */ /* 0x000ff600078e000f */
[----:B------:R-:W-:Y:S09]  /*58650*/  @!UPT UIADD3 URZ, URZ, URZ, URZ ;  /* 0x0000003f3f3ff290 */ /* 0x000ff2000fffe03f */
[----:B------:R-:W-:Y:S01]  /*58660*/  STL.64 [R1+0x5d0], R8 ;  /* 0x0005d00801007387 */ /* 0x000fe20000100a00 */
[----:B------:R0:W-:Y:S03]  /*58670*/  STL.64 [R1+0x5d8], R10 ;  /* 0x0005d80a01007387 */ /* 0x0001e60000100a00 */
[----:B0-----:R-:W4:Y:S01]  /*58680*/  LDL.LU.64 R10, [R1+0x45f0] ;  /* 0x0045f000010a7983 */ /* 0x001f220000300a00 */
[----:B------:R-:W4:Y:S02]  /*58690*/  LDL.LU.64 R8, [R1+0x45e8] ;  /* 0x0045e80001087983 */ /* 0x000f240000300a00 */
[----:B------:R-:W2:Y:S02]  /*586a0*/  LDL.LU.64 R14, [R1+0x45e0] ;  /* 0x0045e000010e7983 */ /* 0x000ea40000300a00 */
[----:B------:R-:W2:Y:S02]  /*586b0*/  LDL.LU.64 R12, [R1+0x45d8] ;  /* 0x0045d800010c7983 */ /* 0x000ea40000300a00 */
[----:B--2---:R-:W-:Y:S01]  /*586c0*/  HMMA.16816.F32 R16, R16, R6, R12 ;  /* 0x000000061010723c */ /* 0x004fe2000000180c */
[----:B------:R-:W4:Y:S01]  /*586d0*/  LDL.LU.64 R14, [R1+0x45d0] ;  /* 0x0045d000010e7983 */ /* 0x000f220000300a00 */
[----:B------:R-:W4:Y:S11]  /*586e0*/  LDL.LU.64 R12, [R1+0x45c8] ;  /* 0x0045c800010c7983 */ /* 0x000f360000300a00 */
[----:B------:R-:W-:Y:S11]  /*586f0*/  @!UPT UIADD3 URZ, URZ, URZ, URZ ;  /* 0x0000003f3f3ff290 */ /* 0x000ff6000fffe03f */
[----:B------:R-:W-:Y:S02]  /*58700*/  IMAD.MOV.U32 R5, RZ, RZ, R19 ;  /* 0x000000ffff057224 */ /* 0x000fe400078e0013 */
[----:B------:R-:W-:Y:S01]  /*58710*/  IMAD.MOV.U32 R4, RZ, RZ, R18 ;  /* 0x000000ffff047224 */ /* 0x000fe200078e0012 */
[----:B------:R-:W-:Y:S02]  /*58720*/  STL.64 [R1+0x330], R16 ;  /* 0x0003301001007387 */ /* 0x000fe40000100a00 */
[----:B------:R-:W-:Y:S02]  /*58730*/  STL [R1+0x41ec], R5 ;  /* 0x0041ec0501007387 */ /* 0x000fe40000100800 */
[----:B------:R-:W-:Y:S01]  /*58740*/  STL [R1+0x41e8], R4 ;  /* 0x0041e80401007387 */ /* 0x000fe20000100800 */
[C---:B----4-:R-:W-:Y:S11]  /*58750*/  HMMA.16816.F32 R8, R12.reuse, R22, R8 ;  /* 0x000000160c08723c */ /* 0x050ff60000001808 */
[----:B------:R-:W-:Y:S11]  /*58760*/  @!UPT UIADD3 URZ, URZ, URZ, URZ ;  /* 0x0000003f3f3ff290 */ /* 0x000ff6000fffe03f */
[----:B------:R-:W-:Y:S01]  /*58770*/  @!UPT UIADD3 URZ, URZ, URZ, URZ ;  /* 0x0000003f3f3ff290 */ /* 0x000fe2000fffe03f */
[----:B------:R-:W-:Y:S01]  /*58780*/  STL.64 [R1+0x310], R8 ;  /* 0x0003100801007387 */ /* 0x000fe20000100a00 */
[----:B------:R0:W-:Y:S03]  /*58790*/  STL.64 [R1+0x318], R10 ;  /* 0x0003180a01007387 */ /* 0x0001e60000100a00 */
[----:B0-----:R-:W2:Y:S01]  /*587a0*/  LDL.LU.64 R10, [R1+0x45c0] ;  /* 0x0045c000010a7983 */ /* 0x001ea20000300a00 */
[----:B------:R-:W2:Y:S02]  /*587b0*/  LDL.LU.64 R8, [R1+0x45b8] ;  /* 0x0045b80001087983 */ /* 0x000ea40000300a00 */
[----:B------:R-:W-:Y:S02]  /*587c0*/  IMAD.MOV.U32 R17, RZ, RZ, R26 ;  /* 0x000000ffff117224 */ /* 0x000fe400078e001a */
[----:B------:R-:W-:Y:S01]  /*587d0*/  IMAD.MOV.U32 R16, RZ, RZ, R27 ;  /* 0x000000ffff107224 */ /* 0x000fe200078e001b */
[----:B--2---:R-:W-:Y:S11]  /*587e0*/  HMMA.16816.F32 R8, R12, R26, R8 ;  /* 0x0000001a0c08723c */ /* 0x004ff60000001808 */
[----:B------:R-:W-:Y:S11]  /*587f0*/  @!UPT UIADD3 URZ, URZ, URZ, URZ ;  /* 0x0000003f3f3ff290 */ /* 0x000ff6000fffe03f */
[----:B------:R-:W-:Y:S01]  /*58800*/  @!UPT UIADD3 URZ, URZ, URZ, URZ ;  /* 0x0000003f3f3ff290 */ /* 0x000fe2000fffe03f */
[----:B------:R-:W-:Y:S01]  /*58810*/  STL.64 [R1+0x300], R8 ;  /* 0x0003000801007387 */ /* 0x000fe20000100a00 */
[----:B------:R0:W-:Y:S03]  /*58820*/  STL.64 [R1+0x308], R10 ;  /* 0x0003080a01007387 */ /* 0x0001e60000100a00 */
[----:B0-----:R-:W2:Y:S01]  /*58830*/  LDL.LU.64 R10, [R1+0x45b0] ;  /* 0x0045b000010a7983 */ /* 0x001ea20000300a00 */
[----:B------:R-:W2:Y:S02]  /*58840*/  LDL.LU.64 R8, [R1+0x45a8] ;  /* 0x0045a80001087983 */ /* 0x000ea40000300a00 */
[----:B------:R-:W4:Y:S02]  /*58850*/  LDL.LU.64 R26, [R1+0x45a0] ;  /* 0x0045a000011a7983 */ /* 0x000f240000300a00 */
[----:B------:R-:W4:Y:S02]  /*58860*/  LDL.LU.64 R24, [R1+0x4598] ;  /* 0x0045980001187983 */ /* 0x000f240000300a00 */
[----:B------:R-:W-:-:S02]  /*58870*/  IMAD.MOV.U32 R18, RZ, RZ, R20 ;  /* 0x000000ffff127224 */ /* 0x000fc400078e0014 */
[----:B------:R-:W-:-:S07]  /*58880*/  IMAD.MOV.U32 R19, RZ, RZ, R0 ;  /* 0x000000ffff137224 */ /* 0x000fce00078e0000 */
[C---:B----4-:R-:W-:Y:S11]  /*58890*/  HMMA.16816.F32 R24, R12.reuse, R18, R24 ;  /* 0x000000120c18723c */ /* 0x050ff60000001818 */
[----:B------:R-:W-:Y:S11]  /*588a0*/  @!UPT UIADD3 URZ, URZ, URZ, URZ ;  /* 0x0000003f3f3ff290 */ /* 0x000ff6000fffe03f */
[----:B------:R-:W-:Y:S01]  /*588b0*/  @!UPT UIADD3 URZ, URZ, URZ, URZ ;  /* 0x0000003f3f3ff290 */ /* 0x000fe2000fffe03f */
[----:B------:R-:W-:Y:S01]  /*588c0*/  STL.64 [R1+0x2f0], R24 ;  /* 0x0002f01801007387 */ /* 0x000fe20000100a00 */
[----:B------:R0:W-:Y:S03]  /*588d0*/  STL.64 [R1+0x2f8], R26 ;  /* 0x0002f81a01007387 */ /* 0x0001e60000100a00 */
[----:B0-----:R-:W4:Y:S01]  /*588e0*/  LDL.LU.64 R26, [R1+0x4590] ;  /* 0x00459000011a7983 */ /* 0x001f220000300a00 */
[----:B------:R-:W4:Y:S02]  /*588f0*/  LDL.LU.64 R24, [R1+0x4588] ;  /* 0x0045880001187983 */ /* 0x000f240000300a00 */
[----:B------:R-:W-:Y:S01]  /*58900*/  STL.64 [R1+0x4558], R18 ;  /* 0x0045581201007387 */ /* 0x000fe20000100a00 */
[----:B----4-:R-:W-:Y:S01]  /*58910*/  HMMA.16816.F32 R12, R12, R6, R24 ;  /* 0x000000060c0c723c */ /* 0x010fe20000001818 */
[----:B------:R-:W2:Y:S01]  /*58920*/  LDL.LU.64 R26, [R1+0x4580] ;  /* 0x00458000011a7983 */ /* 0x000ea20000300a00 */
[----:B------:R-:W2:Y:S02]  /*58930*/  LDL.LU.64 R24, [R1+0x4578] ;  /* 0x0045780001187983 */ /* 0x000ea40000300a00 */
[----:B------:R2:W-:Y:S11]  /*58940*/  STL.64 [R1+0x4550], R6 ;  /* 0x0045500601007387 */ /* 0x0005f60000100a00 */
[----:B------:R-:W-:Y:S08]  /*58950*/  @!UPT UIADD3 URZ, URZ, URZ, URZ ;  /* 0x0000003f3f3ff290 */ /* 0x000ff0000fffe03f */
[----:B------:R-:W-:Y:S01]  /*58960*/  STL.64 [R1+0x1c0], R12 ;  /* 0x0001c00c01007387 */ /* 0x000fe20000100a00 */
[----:B------:R-:W-:Y:S01]  /*58970*/  STL.64 [R1+0x1c8], R14 ;  /* 0x0001c80e01007387 */ /* 0x000fe20000100a00 */
[----:B--2---:R-:W-:Y:S11]  /*58980*/  HMMA.16816.F32 R4, R24, R22, R8 ;  /* 0x000000161804723c */ /* 0x004ff60000001808 */
[----:B------:R-:W-:Y:S11]  /*58990*/  @!UPT UIADD3 URZ, URZ, URZ, URZ ;  /* 0x0000003f3f3ff290 */ /* 0x000ff6000fffe03f */
[----:B------:R-:W-:Y:S01]  /*589a0*/  @!UPT UIADD3 URZ, URZ, URZ, URZ ;  /* 0x0000003f3f3ff290 */ /* 0x000fe2000fffe03f */
[----:B------:R0:W-:Y:S01]  /*589b0*/  STL.64 [R1+0x1b0], R4 ;  /* 0x0001b00401007387 */ /* 0x0001e20000100a00 */
[----:B------:R1:W-:Y:S02]  /*589c0*/  STL.64 [R1+0x1b8], R6 ;  /* 0x0001b80601007387 */ /* 0x0003e40000100a00 */
[----:B------:R-:W2:Y:S02]  /*589d0*/  LDL.LU R8, [R1+0x2c0] ;  /* 0x0002c00001087983 */ /* 0x000ea40000300800 */
[----:B------:R-:W2:Y:S01]  /*589e0*/  LDL.LU R9, [R1+0x2c4] ;  /* 0x0002c40001097983 */ /* 0x000ea20000300800 */
[----:B------:R-:W4:Y:S01]  /*589f0*/  LDL.LU R10, [R1+0x2c8] ;  /* 0x0002c800010a7983 */ /* 0x000f220000300800 */
[----:B------:R-:W4:Y:S03]  /*58a00*/  LDL.LU R11, [R1+0x2cc] ;  /* 0x0002cc00010b7983 */ /* 0x000f260000300800 */
[----:B0-----:R-:W2:Y:S01]  /*58a10*/  LDL.LU R4, [R1+0x4e0] ;  /* 0x0004e00001047983 */ /* 0x001ea20000300800 */
[----:B------:R-:W2:Y:S02]  /*58a20*/  LDL.LU R5, [R1+0x4e4] ;  /* 0x0004e40001057983 */ /* 0x000ea40000300800 */
[----:B-1----:R-:W2:Y:S02]  /*58a30*/  LDL.LU R6, [R1+0x4e8] ;  /* 0x0004e80001067983 */ /* 0x002ea40000300800 */
[----:B------:R-:W2:Y:S02]  /*58a40*/  LDL.LU R7, [R1+0x4ec] ;  /* 0x0004ec0001077983 */ /* 0x000ea40000300800 */
[----:B--2---:R-:W-:Y:S01]  /*58a50*/  STL.64 [R1+0x4568], R6 ;  /* 0x0045680601007387 */ /* 0x004fe20000100a00 */
[----:B------:R0:W-:Y:S03]  /*58a60*/  STL.64 [R1+0x4560], R4 ;  /* 0x0045600401007387 */ /* 0x0001e60000100a00 */
[----:B0-----:R-:W2:Y:S01]  /*58a70*/  LDL.LU R4, [R1+0x4f0] ;  /* 0x0004f00001047983 */ /* 0x001ea20000300800 */
[----:B------:R-:W2:Y:S02]  /*58a80*/  LDL.LU R5, [R1+0x4f4] ;  /* 0x0004f40001057983 */ /* 0x000ea40000300800 */
[----:B------:R-:W2:Y:S02]  /*58a90*/  LDL.LU R6, [R1+0x4f8] ;  /* 0x0004f80001067983 */ /* 0x000ea40000300800 */
[----:B------:R-:W2:Y:S01]  /*58aa0*/  LDL.LU R7, [R1+0x4fc] ;  /* 0x0004fc0001077983 */ /* 0x000ea20000300800 */
[----:B----4-:R-:W-:Y:S01]  /*58ab0*/  STL.64 [R1+0x4508], R10 ;  /* 0x0045080a01007387 */ /* 0x010fe20000100a00 */
[----:B------:R0:W-:Y:S03]  /*58ac0*/  STL.64 [R1+0x4500], R8 ;  /* 0x0045000801007387 */ /* 0x0001e60000100a00 */
[----:B0-----:R-:W4:Y:S01]  /*58ad0*/  LDL.LU R8, [R1+0x430] ;  /* 0x0004300001087983 */ /* 0x001f220000300800 */
[----:B------:R-:W4:Y:S02]  /*58ae0*/  LDL.LU R9, [R1+0x434] ;  /* 0x0004340001097983 */ /* 0x000f240000300800 */
[----:B------:R-:W2:Y:S02]  /*58af0*/  LDL.LU R10, [R1+0x438] ;  /* 0x00043800010a7983 */ /* 0x000ea40000300800 */
[----:B------:R-:W2:Y:S01]  /*58b00*/  LDL.LU R11, [R1+0x43c] ;  /* 0x00043c00010b7983 */ /* 0x000ea20000300800 */
[----:B------:R-:W3:Y:S01]  /*58b10*/  LDL.LU R20, [R1+0x460] ;  /* 0x0004600001147983 */ /* 0x000ee20000300800 */
[----:B------:R-:W-:-:S02]  /*58b20*/  IMAD.MOV.U32 R12, RZ, RZ, R22 ;  /* 0x000000ffff0c7224 */ /* 0x000fc400078e0016 */
[----:B------:R-:W3:Y:S02]  /*58b30*/  LDL.LU R21, [R1+0x464] ;  /* 0x0004640001157983 */ /* 0x000ee40000300800 */
[----:B------:R-:W-:Y:S01]  /*58b40*/  IMAD.MOV.U32 R0, RZ, RZ, R23 ;  /* 0x000000ffff007224 */ /* 0x000fe200078e0017 */
[----:B------:R-:W3:Y:S01]  /*58b50*/  LDL.LU R22, [R1+0x468] ;  /* 0x0004680001167983 */ /* 0x000ee20000300800 */
[----:B------:R-:W3:Y:S03]  /*58b60*/  LDL.LU R23, [R1+0x46c] ;  /* 0x00046c0001177983 */ /* 0x000ee60000300800 */
[----:B--2---:R-:W-:Y:S01]  /*58b70*/  STL.64 [R1+0x4518], R10 ;  /* 0x0045180a01007387 */ /* 0x004fe20000100a00 */
[----:B----4-:R0:W-:Y:S03]  /*58b80*/  STL.64 [R1+0x4510], R8 ;  /* 0x0045100801007387 */ /* 0x0101e60000100a00 */
[----:B0-----:R-:W2:Y:S01]  /*58b90*/  LDL.LU R8, [R1+0x440] ;  /* 0x0004400001087983 */ /* 0x001ea20000300800 */
[----:B------:R-:W2:Y:S02]  /*58ba0*/  LDL.LU R9, [R1+0x444] ;  /* 0x0004440001097983 */ /* 0x000ea40000300800 */
[----:B------:R-:W4:Y:S02]  /*58bb0*/  LDL.LU R10, [R1+0x448] ;  /* 0x00044800010a7983 */ /* 0x000f240000300800 */
[----:B------:R-:W4:Y:S02]  /*58bc0*/  LDL.LU R11, [R1+0x44c] ;  /* 0x00044c00010b7983 */ /* 0x000f240000300800 */
[----:B----4-:R0:W-:Y:S02]  /*58bd0*/  STL.64 [R1+0x4528], R10 ;  /* 0x0045280a01007387 */ /* 0x0101e40000100a00 */
[----:B0-----:R-:W-:-:S02]  /*58be0*/  IMAD.MOV.U32 R10, RZ, RZ, R12 ;  /* 0x000000ffff0a7224 */ /* 0x001fc400078e000c */
[----:B---3--:R-:W0:Y:S04]  /*58bf0*/  LDSM.16.MT88.4 R12, [R3+0x14280] ;  /* 0x01428000030c783b */ /* 0x008e280000004200 */
[----:B--2---:R-:W-:Y:S04]  /*58c00*/  STL.64 [R1+0x4520], R8 ;  /* 0x0045200801007387 */ /* 0x004fe80000100a00 */
[----:B0-----:R-:W-:Y:S01]  /*58c10*/  STL.64 [R1+0x44d8], R14 ;  /* 0x0044d80e01007387 */ /* 0x001fe20000100a00 */
[----:B------:R0:W-:Y:S03]  /*58c20*/  STL.64 [R1+0x44d0], R12 ;  /* 0x0044d00c01007387 */ /* 0x0001e60000100a00 */
[----:B0-----:R-:W2:Y:S01]  /*58c30*/  LDL.LU R12, [R1+0x30] ;  /* 0x00003000010c7983 */ /* 0x001ea20000300800 */
[----:B------:R-:W2:Y:S02]  /*58c40*/  LDL.LU R13, [R1+0x34] ;  /* 0x00003400010d7983 */ /* 0x000ea40000300800 */
[----:B------:R-:W3:Y:S02]  /*58c50*/  LDL.LU R14, [R1+0x38] ;  /* 0x00003800010e7983 */ /* 0x000ee40000300800 */
[----:B------:R-:W-:-:S02]  /*58c60*/  IMAD.MOV.U32 R18, RZ, RZ, R17 ;  /* 0x000000ffff127224 */ /* 0x000fc400078e0011 */
[----:B------:R-:W-:-:S07]  /*58c70*/  IMAD.MOV.U32 R19, RZ, RZ, R16 ;  /* 0x000000ffff137224 */ /* 0x000fce00078e0010 */
[C---:B------:R-:W-:Y:S01]  /*58c80*/  HMMA.16816.F32 R16, R24.reuse, R18, R4 ;  /* 0x000000121810723c */ /* 0x040fe20000001804 */
[----:B------:R-:W-:Y:S02]  /*58c90*/  IMAD.MOV.U32 R15, RZ, RZ, R2 ;  /* 0x000000ffff0f7224 */ /* 0x000fe400078e0002 */
[----:B------:R-:W4:Y:S04]  /*58ca0*/  LDL.LU R2, [R1+0x4570] ;  /* 0x0045700001027983 */ /* 0x000f280000300800 */
[----:B---3--:R-:W-:Y:S01]  /*58cb0*/  STL.64 [R1+0x4538], R14 ;  /* 0x0045380e01007387 */ /* 0x008fe20000100a00 */
[----:B--2---:R0:W-:Y:S03]  /*58cc0*/  STL.64 [R1+0x4530], R12 ;  /* 0x0045300c01007387 */ /* 0x0041e60000100a00 */
[----:B0-----:R-:W2:Y:S01]  /*58cd0*/  LDL.LU R12, [R1+0x450] ;  /* 0x00045000010c7983 */ /* 0x001ea20000300800 */
[----:B------:R-:W2:Y:S02]  /*58ce0*/  LDL.LU R13, [R1+0x454] ;  /* 0x00045400010d7983 */ /* 0x000ea40000300800 */
[----:B------:R-:W2:Y:S02]  /*58cf0*/  LDL.LU R14, [R1+0x458] ;  /* 0x00045800010e7983 */ /* 0x000ea40000300800 */
[----:B------:R-:W2:Y:S01]  /*58d00*/  LDL.LU R15, [R1+0x45c] ;  /* 0x00045c00010f7983 */ /* 0x000ea20000300800 */
[----:B------:R-:W3:Y:S01]  /*58d10*/  LDL.LU.64 R6, [R1+0x4568] ;  /* 0x0045680001067983 */ /* 0x000ee20000300a00 */
[----:B------:R-:W3:Y:S05]  /*58d20*/  LDL.LU.64 R4, [R1+0x4560] ;  /* 0x0045600001047983 */ /* 0x000eea0000300a00 */
[----:B------:R-:W-:Y:S02]  /*58d30*/  STL.64 [R1+0x1a0], R16 ;  /* 0x0001a01001007387 */ /* 0x000fe40000100a00 */
[----:B------:R0:W-:Y:S02]  /*58d40*/  STL.64 [R1+0x1a8], R18 ;  /* 0x0001a81201007387 */ /* 0x0001e40000100a00 */
[----:B0-----:R-:W3:Y:S02]  /*58d50*/  LDL.LU.64 R18, [R1+0x4558] ;  /* 0x0045580001127983 */ /* 0x001ee40000300a00 */
[C---:B---3--:R-:W-:Y:S02]  /*58d60*/  HMMA.16816.F32 R16, R24.reuse, R18, R4 ;  /* 0x000000121810723c */ /* 0x048fe40000001804 */
[----:B------:R-:W3:Y:S11]  /*58d70*/  LDL.LU.64 R6, [R1+0x4550] ;  /* 0x0045500001067983 */ /* 0x000ef60000300a00 */
[----:B------:R-:W-:Y:S10]  /*58d80*/  @!UPT UIADD3 URZ, URZ, URZ, URZ ;  /* 0x0000003f3f3ff290 */ /* 0x000ff4000fffe03f */
[----:B------:R0:W-:Y:S01]  /*58d90*/  STL.64 [R1+0x190], R16 ;  /* 0x0001901001007387 */ /* 0x0001e20000100a00 */
[----:B------:R1:W-:Y:S03]  /*58da0*/  STL.64 [R1+0x198], R18 ;  /* 0x0001981201007387 */ /* 0x0003e60000100a00 */
[----:B0-----:R-:W2:Y:S01]  /*58db0*/  LDL.LU R16, [R1+0x220] ;  /* 0x0002200001107983 */ /* 0x001ea20000300800 */
[----:B------:R-:W2:Y:S02]  /*58dc0*/  LDL.LU R17, [R1+0x224] ;  /* 0x0002240001117983 */ /* 0x000ea40000300800 */
[----:B-1----:R-:W2:Y:S02]  /*58dd0*/  LDL.LU R18, [R1+0x228] ;  /* 0x0002280001127983 */ /* 0x002ea40000300800 */
[----:B------:R-:W2:Y:S01]  /*58de0*/  LDL.LU R19, [R1+0x22c] ;  /* 0x00022c0001137983 */ /* 0x000ea20000300800 */
[----:B---3--:R-:W-:Y:S01]  /*58df0*/  HMMA.16816.F32 R24, R24, R6, R20 ;  /* 0x000000061818723c */ /* 0x008fe20000001814 */
[----:B--2---:R0:W-:Y:S01]  /*58e00*/  STL.64 [R1+0x44e8], R18 ;  /* 0x0044e81201007387 */ /* 0x0041e20000100a00 */
[----:B------:R-:W-:Y:S03]  /*58e10*/  STL.64 [R1+0x44e0], R16 ;  /* 0x0044e01001007387 */ /* 0x000fe60000100a00 */
[----:B0-----:R-:W2:Y:S01]  /*58e20*/  LDL.64 R18, [R1+0x18] ;  /* 0x0000180001127983 */ /* 0x001ea20000100a00 */
[----:B------:R-:W3:Y:S02]  /*58e30*/  LDL.LU.64 R22, [R1+0x4548] ;  /* 0x0045480001167983 */ /* 0x000ee40000300a00 */
[----:B------:R-:W3:Y:S02]  /*58e40*/  LDL.LU.64 R20, [R1+0x4540] ;  /* 0x0045400001147983 */ /* 0x000ee40000300a00 */
[----:B------:R-:W-:Y:S11]  /*58e50*/  IMAD.MOV.U32 R11, RZ, RZ, R0 ;  /* 0x000000ffff0b7224 */ /* 0x000ff600078e0000 */
[----:B------:R-:W-:Y:S02]  /*58e60*/  @!UPT UIADD3 URZ, URZ, URZ, URZ ;  /* 0x0000003f3f3ff290 */ /* 0x000fe4000fffe03f */
[----:B------:R-:W-:Y:S01]  /*58e70*/  STL.64 [R1+0x130], R24 ;  /* 0x0001301801007387 */ /* 0x000fe20000100a00 */
[----:B------:R0:W-:Y:S03]  /*58e80*/  STL.64 [R1+0x138], R26 ;  /* 0x0001381a01007387 */ /* 0x0001e60000100a00 */
[----:B0-----:R-:W2:Y:S01]  /*58e90*/  LDL.64 R26, [R1+0x8] ;  /* 0x00000800011a7983 */ /* 0x001ea20000100a00 */
[C---:B---3--:R-:W-:Y:S03]  /*58ea0*/  HMMA.16816.F32 R8, R20.reuse, R10, R12 ;  /* 0x0000000a1408723c */ /* 0x048fe6000000180c */
[----:B------:R-:W3:Y:S01]  /*58eb0*/  LDL.LU.64 R14, [R1+0x4538] ;  /* 0x00453800010e7983 */ /* 0x000ee20000300a00 */
[----:B------:R-:W3:Y:S11]  /*58ec0*/  LDL.LU.64 R12, [R1+0x4530] ;  /* 0x00453000010c7983 */ /* 0x000ef60000300a00 */
[----:B------:R-:W-:Y:S08]  /*58ed0*/  @!UPT UIADD3 URZ, URZ, URZ, URZ ;  /* 0x0000003f3f3ff290 */ /* 0x000ff0000fffe03f */
        /* <DEDUP_REMOVED lines=12> */
[----:B------:R-:W3:Y:S01]  /*58fa0*/  LDL.LU R16, [R1+0x420] ;  /* 0x0004200001107983 */ /* 0x000ee20000300800 */
[----:B------:R-:W3:Y:S04]  /*58fb0*/  LDL.LU R17, [R1+0x424] ;  /* 0x0004240001117983 */ /* 0x000ee80000300800 */
[----:B0-----:R-:W3:Y:S01]  /*58fc0*/  LDL.LU R18, [R1+0x428] ;  /* 0x0004280001127983 */ /* 0x001ee20000300800 */
        /* <DEDUP_REMOVED lines=13> */
[----:B--2---:R-:W-:Y:S02]  /*590a0*/  HMMA.16816.F32 R8, R20, R6, R8 ;  /* 0x000000061408723c */ /* 0x004fe40000001808 */
[----:B------:R-:W2:Y:S11]  /*590b0*/  LDL.LU R20, [R1+0x400] ;  /* 0x0004000001147983 */ /* 0x000eb60000300800 */
[----:B------:R-:W-:Y:S10]  /*590c0*/  @!UPT UIADD3 URZ, URZ, URZ, URZ ;  /* 0x0000003f3f3ff290 */ /* 0x000ff4000fffe03f */
[----:B------:R-:W-:Y:S01]  /*590d0*/  STL.64 [R1+0x120], R8 ;  /* 0x0001200801007387 */ /* 0x000fe20000100a00 */
[----:B------:R-:W-:Y:S02]  /*590e0*/  STL.64 [R1+0x128], R10 ;  /* 0x0001280a01007387 */ /* 0x000fe40000100a00 */
[----:B------:R-:W0:Y:S04]  /*590f0*/  LDSM.16.MT88.4 R8, [R3+0x14300] ;  /* 0x014300000308783b */ /* 0x000e280000004200 */
[----:B------:R-:W2:Y:S01]  /*59100*/  LDL.LU R21, [R1+0x404] ;  /* 0x0004040001157983 */ /* 0x000ea20000300800 */
[----:B------:R-:W2:Y:S01]  /*59110*/  LDL.LU R22, [R1+0x408] ;  /* 0x0004080001167983 */ /* 0x000ea20000300800 */
[----:B------:R-:W2:Y:S03]  /*59120*/  LDL.LU R23, [R1+0x40c] ;  /* 0x00040c0001177983 */ /* 0x000ea60000300800 */
[----:B0-----:R-:W-:Y:S01]  /*59130*/  STL.64 [R1+0x44a0], R10 ;  /* 0x0044a00a01007387 */ /* 0x001fe20000100a00 */
        /* <DEDUP_REMOVED lines=10> */
[----:B------:R-:W2:Y:S02]  /*591e0*/  LDL.LU R11, [R1+0x4cc] ;  /* 0x0004cc00010b7983 */ /* 0x000ea40000300800 */
[----:B--2---:R0:W-:Y:S01]  /*591f0*/  STL.64 [R1+0x44c0], R10 ;  /* 0x0044c00a01007387 */ /* 0x0041e20000100a00 */
[----:B------:R-:W-:Y:S03]  /*59200*/  STL.64 [R1+0x44b8], R8 ;  /* 0x0044b80801007387 */ /* 0x000fe60000100a00 */
[----:B0-----:R-:W3:Y:S02]  /*59210*/  LDL.64 R10, [R1+0x28] ;  /* 0x00002800010a7983 */ /* 0x001ee40000100a00 */
[C---:B---3--:R-:W-:Y:S11]  /*59220*/  HMMA.16816.F32 R16, R12.reuse, R10, R16 ;  /* 0x0000000a0c10723c */ /* 0x048ff60000001810 */
[----:B------:R-:W-:Y:S11]  /*59230*/  @!UPT UIADD3 URZ, URZ, URZ, URZ ;  /* 0x0000003f3f3ff290 */ /* 0x000ff6000fffe03f */
[----:B------:R-:W-:Y:S01]  /*59240*/  @!UPT UIADD3 URZ, URZ, URZ, URZ ;  /* 0x0000003f3f3ff290 */ /* 0x000fe2000fffe03f */
[----:B------:R-:W-:Y:S01]  /*59250*/  STL.64 [R1+0x150], R16 ;  /* 0x0001501001007387 */ /* 0x000fe20000100a00 */
[----:B------:R0:W-:Y:S03]  /*59260*/  STL.64 [R1+0x158], R18 ;  /* 0x0001581201007387 */ /* 0x0001e60000100a00 */
[----:B0-----:R-:W2:Y:S02]  /*59270*/  LDL.LU.64 R18, [R1+0x44f8] ;  /* 0x0044f80001127983 */ /* 0x001ea40000300a00 */
[C---:B--2---:R-:W-:Y:S01]  /*59280*/  HMMA.16816.F32 R24, R12.reuse, R18, R24 ;  /* 0x000000120c18723c */ /* 0x044fe20000001818 */
[----:B------:R-:W-:Y:S02]  /*59290*/  IMAD.MOV.U32 R4, RZ, RZ, R18 ;  /* 0x000000ffff047224 */ /* 0x000fe400078e0012 */
[----:B------:R-:W-:Y:S11]  /*592a0*/  IMAD.MOV.U32 R0, RZ, RZ, R19 ;  /* 0x000000ffff007224 */ /* 0x000ff600078e0013 */
[----:B------:R-:W-:Y:S09]  /*592b0*/  @!UPT UIADD3 URZ, URZ, URZ, URZ ;  /* 0x0000003f3f3ff290 */ /* 0x000ff2000fffe03f */
[----:B------:R-:W-:Y:S01]  /*592c0*/  STL.64 [R1+0x140], R24 ;  /* 0x0001401801007387 */ /* 0x000fe20000100a00 */
[----:B------:R0:W-:Y:S03]  /*592d0*/  STL.64 [R1+0x148], R26 ;  /* 0x0001481a01007387 */ /* 0x0001e60000100a00 */
[----:B0-----:R-:W2:Y:S01]  /*592e0*/  LDL.LU.64 R26, [R1+0x44f0] ;  /* 0x0044f000011a7983 */ /* 0x001ea20000300a00 */
[----:B------:R-:W2:Y:S02]  /*592f0*/  LDL.LU.64 R18, [R1+0x44e8] ;  /* 0x0044e80001127983 */ /* 0x000ea40000300a00 */
[----:B------:R-:W2:Y:S02]  /*59300*/  LDL.LU.64 R16, [R1+0x44e0] ;  /* 0x0044e00001107983 */ /* 0x000ea40000300a00 */
[C---:B--2---:R-:W-:Y:S01]  /*59310*/  HMMA.16816.F32 R16, R12.reuse, R26, R16 ;  /* 0x0000001a0c10723c */ /* 0x044fe20000001810 */
[----:B------:R0:W-:Y:S01]  /*59320*/  STL.64 [R1+0x44c8], R26 ;  /* 0x0044c81a01007387 */ /* 0x0001e20000100a00 */
[----:B------:R-:W2:Y:S11]  /*59330*/  LDL.LU R24, [R1+0x4d0] ;  /* 0x0004d00001187983 */ /* 0x000eb60000300800 */
[----:B------:R-:W-:Y:S10]  /*59340*/  @!UPT UIADD3 URZ, URZ, URZ, URZ ;  /* 0x0000003f3f3ff290 */ /* 0x000ff4000fffe03f */
[----:B------:R-:W-:Y:S01]  /*59350*/  STL.64 [R1+0x220], R16 ;  /* 0x0002201001007387 */ /* 0x000fe20000100a00 */
[----:B------:R-:W-:Y:S02]  /*59360*/  STL.64 [R1+0x228], R18 ;  /* 0x0002281201007387 */ /* 0x000fe40000100a00 */
[----:B------:R-:W1:Y:S01]  /*59370*/  LDSM.16.MT88.4 R16, [R3+0x14380] ;  /* 0x014380000310783b */ /* 0x000e620000004200 */
[----:B------:R-:W-:Y:S01]  /*59380*/  HMMA.16816.F32 R12, R12, R6, R20 ;  /* 0x000000060c0c723c */ /* 0x000fe20000001814 */
[----:B------:R-:W2:Y:S02]  /*59390*/  LDL.LU R25, [R1+0x4d4] ;  /* 0x0004d40001197983 */ /* 0x000ea40000300800 */
[----:B0-----:R-:W2:Y:S02]  /*593a0*/  LDL.LU R26, [R1+0x4d8] ;  /* 0x0004d800011a7983 */ /* 0x001ea40000300800 */
[----:B------:R-:W2:Y:S01]  /*593b0*/  LDL.LU R27, [R1+0x4dc] ;  /* 0x0004dc00011b7983 */ /* 0x000ea20000300800 */
[----:B-1----:R0:W-:Y:S01]  /*593c0*/  STL.64 [R1+0x4468], R18 ;  /* 0x0044681201007387 */ /* 0x0021e20000100a00 */
[----:B------:R-:W-:Y:S02]  /*593d0*/  STL.64 [R1+0x4460], R16 ;  /* 0x0044601001007387 */ /* 0x000fe40000100a00 */
[----:B------:R-:W-:Y:S02]  /*593e0*/  STL [R1+0x42b0], R3 ;  /* 0x0042b00301007387 */ /* 0x000fe40000100800 */
[----:B------:R-:W3:Y:S11]  /*593f0*/  LDL.LU R20, [R1+0x4a0] ;  /* 0x0004a00001147983 */ /* 0x000ef60000300800 */
[----:B------:R-:W-:Y:S01]  /*59400*/  @!UPT UIADD3 URZ, URZ, URZ, URZ ;  /* 0x0000003f3f3ff290 */ /* 0x000fe2000fffe03f */
[----:B------:R-:W-:Y:S01]  /*59410*/  STL.64 [R1+0x210], R12 ;  /* 0x0002100c01007387 */ /* 0x000fe20000100a00 */
[----:B------:R-:W-:Y:S02]  /*59420*/  STL.64 [R1+0x218], R14 ;  /* 0x0002180e01007387 */ /* 0x000fe40000100a00 */
[----:B----4-:R-:W1:Y:S04]  /*59430*/  LDSM.16.MT88.4 R12, [R2+0x14000] ;  /* 0x01400000020c783b */ /* 0x010e680000004200 */
[----:B------:R-:W3:Y:S01]  /*59440*/  LDL.LU R21, [R1+0x4a4] ;  /* 0x0004a40001157983 */ /* 0x000ee20000300800 */
[----:B------:R-:W3:Y:S01]  /*59450*/  LDL.LU R22, [R1+0x4a8] ;  /* 0x0004a80001167983 */ /* 0x000ee20000300800 */
[----:B------:R-:W3:Y:S02]  /*59460*/  LDL.LU R23, [R1+0x4ac] ;  /* 0x0004ac0001177983 */ /* 0x000ee40000300800 */
[----:B0-----:R-:W-:-:S02]  /*59470*/  IMAD.MOV.U32 R19, RZ, RZ, R0 ;  /* 0x000000ffff137224 */ /* 0x001fc400078e0000 */
[----:B------:R-:W-:Y:S02]  /*59480*/  IMAD.MOV.U32 R18, RZ, RZ, R4 ;  /* 0x000000ffff127224 */ /* 0x000fe400078e0004 */
[----:B-1----:R-:W-:Y:S02]  /*59490*/  IMAD.MOV.U32 R3, RZ, RZ, R14 ;  /* 0x000000ffff037224 */ /* 0x002fe400078e000e */
[----:B------:R-:W-:Y:S02]  /*594a0*/  IMAD.MOV.U32 R0, RZ, RZ, R15 ;  /* 0x000000ffff007224 */ /* 0x000fe400078e000f */
[----:B------:R-:W-:Y:S02]  /*594b0*/  IMAD.MOV.U32 R5, RZ, RZ, R12 ;  /* 0x000000ffff057224 */ /* 0x000fe400078e000c */
[----:B------:R-:W-:Y:S01]  /*594c0*/  IMAD.MOV.U32 R4, RZ, RZ, R13 ;  /* 0x000000ffff047224 */ /* 0x000fe200078e000d */
[----:B------:R-:W2:Y:S01]  /*594d0*/  LDL.LU.64 R14, [R1+0x44d8] ;  /* 0x0044d800010e7983 */ /* 0x000ea20000300a00 */
[----:B------:R-:W2:Y:S02]  /*594e0*/  LDL.LU.64 R12, [R1+0x44d0] ;  /* 0x0044d000010c7983 */ /* 0x000ea40000300a00 */
        /* <DEDUP_REMOVED lines=8> */
[----:B------:R-:W4:Y:S02]  /*59570*/  LDL.LU.64 R10, [R1+0x44c0] ;  /* 0x0044c000010a7983 */ /* 0x000f240000300a00 */
[----:B------:R-:W4:Y:S02]  /*59580*/  LDL.LU.64 R8, [R1+0x44b8] ;  /* 0x0044b80001087983 */ /* 0x000f240000300a00 */
[----:B----4-:R-:W-:Y:S11]  /*59590*/  HMMA.16816.F32 R8, R12, R18, R8 ;  /* 0x000000120c08723c */ /* 0x010ff60000001808 */
[----:B------:R-:W-:Y:S11]  /*595a0*/  @!UPT UIADD3 URZ, URZ, URZ, URZ ;  /* 0x0000003f3f3ff290 */ /* 0x000ff6000fffe03f */
[----:B------:R-:W-:Y:S01]  /*595b0*/  @!UPT UIADD3 URZ, URZ, URZ, URZ ;  /* 0x0000003f3f3ff290 */ /* 0x000fe2000fffe03f */
[----:B------:R-:W-:Y:S01]  /*595c0*/  STL.64 [R1+0x290], R8 ;  /* 0x0002900801007387 */ /* 0x000fe20000100a00 */
[----:B------:R0:W-:Y:S03]  /*595d0*/  STL.64 [R1+0x298], R10 ;  /* 0x0002980a01007387 */ /* 0x0001e60000100a00 */
[----:B0-----:R-:W4:Y:S01]  /*595e0*/  LDL.LU.64 R10, [R1+0x44b0] ;  /* 0x0044b000010a7983 */ /* 0x001f220000300a00 */
[----:B------:R-:W4:Y:S02]  /*595f0*/  LDL.LU.64 R8, [R1+0x44a8] ;  /* 0x0044a80001087983 */ /* 0x000f240000300a00 */
[----:B------:R0:W-:Y:S02]  /*59600*/  STL.64 [R1+0x4480], R18 ;  /* 0x0044801201007387 */ /* 0x0001e40000100a00 */
[----:B0-----:R-:W-:Y:S02]  /*59610*/  IMAD.MOV.U32 R18, RZ, RZ, R17 ;  /* 0x000000ffff127224 */ /* 0x001fe400078e0011 */
[----:B------:R-:W-:-:S02]  /*59620*/  IMAD.MOV.U32 R19, RZ, RZ, R16 ;  /* 0x000000ffff137224 */ /* 0x000fc400078e0010 */
[----:B--2---:R-:W-:Y:S02]  /*59630*/  IMAD.MOV.U32 R17, RZ, RZ, R26 ;  /* 0x000000ffff117224 */ /* 0x004fe400078e001a */
[----:B------:R-:W-:Y:S01]  /*59640*/  IMAD.MOV.U32 R16, RZ, RZ, R27 ;  /* 0x000000ffff107224 */ /* 0x000fe200078e001b */
[C---:B----4-:R-:W-:Y:S01]  /*59650*/  HMMA.16816.F32 R8, R12.reuse, R26, R8 ;  /* 0x0000001a0c08723c */ /* 0x050fe20000001808 */
[----:B------:R-:W0:Y:S11]  /*59660*/  LDSM.16.MT88.4 R24, [R2+0x14080] ;  /* 0x014080000218783b */ /* 0x000e360000004200 */
[----:B------:R-:W-:Y:S11]  /*59670*/  @!UPT UIADD3 URZ, URZ, URZ, URZ ;  /* 0x0000003f3f3ff290 */ /* 0x000ff6000fffe03f */
[----:B------:R-:W-:Y:S01]  /*59680*/  STL.64 [R1+0x2c0], R8 ;  /* 0x0002c00801007387 */ /* 0x000fe20000100a00 */
[----:B------:R1:W-:Y:S03]  /*59690*/  STL.64 [R1+0x2c8], R10 ;  /* 0x0002c80a01007387 */ /* 0x0003e60000100a00 */
[----:B-1----:R-:W2:Y:S01]  /*596a0*/  LDL.LU.64 R10, [R1+0x44a0] ;  /* 0x0044a000010a7983 */ /* 0x002ea20000300a00 */
[----:B------:R-:W2:Y:S03]  /*596b0*/  LDL.LU.64 R8, [R1+0x4498] ;  /* 0x0044980001087983 */ /* 0x000ea60000300a00 */
[----:B0-----:R-:W-:Y:S01]  /*596c0*/  STL.64 [R1+0x43d0], R26 ;  /* 0x0043d01a01007387 */ /* 0x001fe20000100a00 */
[----:B------:R0:W-:Y:S03]  /*596d0*/  STL.64 [R1+0x43c8], R24 ;  /* 0x0043c81801007387 */ /* 0x0001e60000100a00 */
[----:B0-----:R-:W4:Y:S01]  /*596e0*/  LDL.LU R24, [R1+0x3e0] ;  /* 0x0003e00001187983 */ /* 0x001f220000300800 */
[----:B------:R-:W4:Y:S02]  /*596f0*/  LDL.LU R25, [R1+0x3e4] ;  /* 0x0003e40001197983 */ /* 0x000f240000300800 */
[----:B------:R-:W2:Y:S02]  /*59700*/  LDL.LU R26, [R1+0x3e8] ;  /* 0x0003e800011a7983 */ /* 0x000ea40000300800 */
[----:B------:R-:W2:Y:S02]  /*59710*/  LDL.LU R27, [R1+0x3ec] ;  /* 0x0003ec00011b7983 */ /* 0x000ea40000300800 */
[----:B--2---:R-:W-:Y:S01]  /*59720*/  STL.64 [R1+0x4478], R26 ;  /* 0x0044781a01007387 */ /* 0x004fe20000100a00 */
[----:B----4-:R0:W-:Y:S03]  /*59730*/  STL.64 [R1+0x4470], R24 ;  /* 0x0044701801007387 */ /* 0x0101e60000100a00 */
[----:B0-----:R-:W2:Y:S01]  /*59740*/  LDL.LU R24, [R1+0x490] ;  /* 0x0004900001187983 */ /* 0x001ea20000300800 */
[----:B------:R-:W2:Y:S02]  /*59750*/  LDL.LU R25, [R1+0x494] ;  /* 0x0004940001197983 */ /* 0x000ea40000300800 */
[----:B------:R-:W4:Y:S02]  /*59760*/  LDL.LU R26, [R1+0x498] ;  /* 0x00049800011a7983 */ /* 0x000f240000300800 */
[----:B------:R-:W4:Y:S01]  /*59770*/  LDL.LU R27, [R1+0x49c] ;  /* 0x00049c00011b7983 */ /* 0x000f220000300800 */
[----:B---3--:R-:W-:Y:S01]  /*59780*/  HMMA.16816.F32 R20, R12, R6, R20 ;  /* 0x000000060c14723c */ /* 0x008fe20000001814 */
[----:B----4-:R-:W-:Y:S01]  /*59790*/  STL.64 [R1+0x4490], R26 ;  /* 0x0044901a01007387 */ /* 0x010fe20000100a00 */
[----:B--2---:R0:W-:Y:S03]  /*597a0*/  STL.64 [R1+0x4488], R24 ;  /* 0x0044881801007387 */ /* 0x0041e60000100a00 */
[----:B0-----:R-:W2:Y:S01]  /*597b0*/  LDL.LU R24, [R1+0x500] ;  /* 0x0005000001187983 */ /* 0x001ea20000300800 */
[----:B------:R-:W2:Y:S02]  /*597c0*/  LDL.LU R25, [R1+0x504] ;  /* 0x0005040001197983 */ /* 0x000ea40000300800 */
[----:B------:R-:W2:Y:S02]  /*597d0*/  LDL.LU R26, [R1+0x508] ;  /* 0x00050800011a7983 */ /* 0x000ea40000300800 */
[----:B------:R-:W2:Y:S11]  /*597e0*/  LDL.LU R27, [R1+0x50c] ;  /* 0x00050c00011b7983 */ /* 0x000eb60000300800 */
[----:B------:R-:W-:Y:S02]  /*597f0*/  @!UPT UIADD3 URZ, URZ, URZ, URZ ;  /* 0x0000003f3f3ff290 */ /* 0x000fe4000fffe03f */
[----:B------:R-:W-:Y:S01]  /*59800*/  STL.64 [R1+0x2d0], R20 ;  /* 0x0002d01401007387 */ /* 0x000fe20000100a00 */
[----:B------:R-:W-:Y:S02]  /*59810*/  STL.64 [R1+0x2d8], R22 ;  /* 0x0002d81601007387 */ /* 0x000fe40000100a00 */
[----:B------:R-:W0:Y:S04]  /*59820*/  LDSM.16.MT88.4 R20, [R2+0x14100] ;  /* 0x014100000214783b */ /* 0x000e280000004200 */
[----:B------:R-:W-:Y:S02]  /*59830*/  IMAD.MOV.U32 R14, RZ, RZ, R17 ;  /* 0x000000ffff0e7224 */ /* 0x000fe400078e0011 */
[----:B------:R-:W-:Y:S01]  /*59840*/  IMAD.MOV.U32 R15, RZ, RZ, R16 ;  /* 0x000000ffff0f7224 */ /* 0x000fe200078e0010 */
[----:B0-----:R-:W-:Y:S01]  /*59850*/  STL.64 [R1+0x4390], R22 ;  /* 0x0043901601007387 */ /* 0x001fe20000100a00 */
[----:B------:R0:W-:Y:S03]  /*59860*/  STL.64 [R1+0x4388], R20 ;  /* 0x0043881401007387 */ /* 0x0001e60000100a00 */
[----:B0-----:R-:W3:Y:S01]  /*59870*/  LDL.LU R20, [R1+0x3f0] ;  /* 0x0003f00001147983 */ /* 0x001ee20000300800 */
[----:B------:R-:W3:Y:S02]  /*59880*/  LDL.LU R21, [R1+0x3f4] ;  /* 0x0003f40001157983 */ /* 0x000ee40000300800 */
[----:B------:R-:W3:Y:S02]  /*59890*/  LDL.LU R22, [R1+0x3f8] ;  /* 0x0003f80001167983 */ /* 0x000ee40000300800 */
[----:B------:R-:W3:Y:S01]  /*598a0*/  LDL.LU R23, [R1+0x3fc] ;  /* 0x0003fc0001177983 */ /* 0x000ee20000300800 */
[C---:B--2---:R-:W-:Y:S01]  /*598b0*/  HMMA.16816.F32 R16, R8.reuse, R18, R24 ;  /* 0x000000120810723c */ /* 0x044fe20000001818 */
[----:B------:R-:W2:Y:S01]  /*598c0*/  LDL.LU.64 R26, [R1+0x4490] ;  /* 0x00449000011a7983 */ /* 0x000ea20000300a00 */
[----:B------:R-:W2:Y:S11]  /*598d0*/  LDL.LU.64 R24, [R1+0x4488] ;  /* 0x0044880001187983 */ /* 0x000eb60000300a00 */
[----:B------:R-:W-:Y:S10]  /*598e0*/  @!UPT UIADD3 URZ, URZ, URZ, URZ ;  /* 0x0000003f3f3ff290 */ /* 0x000ff4000fffe03f */
[----:B------:R-:W-:Y:S01]  /*598f0*/  STL.64 [R1+0x580], R16 ;  /* 0x0005801001007387 */ /* 0x000fe20000100a00 */
[----:B------:R0:W-:Y:S03]  /*59900*/  STL.64 [R1+0x588], R18 ;  /* 0x0005881201007387 */ /* 0x0001e60000100a00 */
[----:B0-----:R-:W2:Y:S01]  /*59910*/  LDL.LU.64 R18, [R1+0x4480] ;  /* 0x0044800001127983 */ /* 0x001ea20000300a00 */
[C---:B---3--:R-:W-:Y:S08]  /*59920*/  HMMA.16816.F32 R12, R8.reuse, R14, R20 ;  /* 0x0000000e080c723c */ /* 0x048ff00000001814 */
[C---:B--2---:R-:W-:Y:S01]  /*59930*/  HMMA.16816.F32 R16, R8.reuse, R18, R24 ;  /* 0x000000120810723c */ /* 0x044fe20000001818 */
[----:B------:R-:W2:Y:S01]  /*59940*/  LDL.LU.64 R26, [R1+0x4478] ;  /* 0x00447800011a7983 */ /* 0x000ea20000300a00 */
[----:B------:R-:W2:Y:S11]  /*59950*/  LDL.LU.64 R24, [R1+0x4470] ;  /* 0x0044700001187983 */ /* 0x000eb60000300a00 */
[----:B------:R-:W-:Y:S10]  /*59960*/  @!UPT UIADD3 URZ, URZ, URZ, URZ ;  /* 0x0000003f3f3ff290 */ /* 0x000ff4000fffe03f */
[----:B------:R-:W-:Y:S01]  /*59970*/  STL.64 [R1+0x620], R16 ;  /* 0x0006201001007387 */ /* 0x000fe20000100a00 */
[----:B------:R0:W-:Y:S03]  /*59980*/  STL.64 [R1+0x628], R18 ;  /* 0x0006281201007387 */ /* 0x0001e60000100a00 */
[----:B0-----:R-:W3:Y:S01]  /*59990*/  LDL.LU.64 R18, [R1+0x4468] ;  /* 0x0044680001127983 */ /* 0x001ee20000300a00 */
[----:B------:R-:W3:Y:S02]  /*599a0*/  LDL.LU.64 R16, [R1+0x4460] ;  /* 0x0044600001107983 */ /* 0x000ee40000300a00 */
[----:B------:R-:W-:Y:S02]  /*599b0*/  STL.64 [R1+0x4458], R6 ;  /* 0x0044580601007387 */ /* 0x000fe40000100a00 */
[----:B------:R-:W-:Y:S01]  /*599c0*/  STL.64 [R1+0x610], R12 ;  /* 0x0006100c01007387 */ /* 0x000fe20000100a00 */
[----:B------:R-:W-:Y:S02]  /*599d0*/  STL.64 [R1+0x618], R14 ;  /* 0x0006180e01007387 */ /* 0x000fe40000100a00 */
[----:B------:R-:W0:Y:S01]  /*599e0*/  LDSM.16.MT88.4 R12, [R2+0x14180] ;  /* 0x01418000020c783b */ /* 0x000e220000004200 */
[----:B--2---:R-:W-:Y:S11]  /*599f0*/  HMMA.16816.F32 R8, R8, R6, R24 ;  /* 0x000000060808723c */ /* 0x004ff60000001818 */
[----:B------:R-:W-:Y:S11]  /*59a00*/  @!UPT UIADD3 URZ, URZ, URZ, URZ ;  /* 0x0000003f3f3ff290 */ /* 0x000ff6000fffe03f */
[----:B------:R-:W-:Y:S01]  /*59a10*/  @!UPT UIADD3 URZ, URZ, URZ, URZ ;  /* 0x0000003f3f3ff290 */ /* 0x000fe2000fffe03f */
[----:B------:R-:W-:Y:S01]  /*59a20*/  STL.64 [R1+0x570], R8 ;  /* 0x0005700801007387 */ /* 0x000fe20000100a00 */
[----:B------:R-:W-:Y:S02]  /*59a30*/  STL.64 [R1+0x578], R10 ;  /* 0x0005780a01007387 */ /* 0x000fe40000100a00 */
[----:B0-----:R-:W-:Y:S02]  /*59a40*/  STL.64 [R1+0x4360], R14 ;  /* 0x0043600e01007387 */ /* 0x001fe40000100a00 */
[----:B------:R0:W-:Y:S02]  /*59a50*/  STL.64 [R1+0x4358], R12 ;  /* 0x0043580c01007387 */ /* 0x0001e40000100a00 */
[----:B0-----:R-:W2:Y:S01]  /*59a60*/  LDL.LU R12, [R1+0x110] ;  /* 0x00011000010c7983 */ /* 0x001ea20000300800 */
[----:B------:R-:W2:Y:S02]  /*59a70*/  LDL.LU R13, [R1+0x114] ;  /* 0x00011400010d7983 */ /* 0x000ea40000300800 */
[----:B------:R-:W4:Y:S02]  /*59a80*/  LDL.LU R14, [R1+0x118] ;  /* 0x00011800010e7983 */ /* 0x000f240000300800 */
[----:B------:R-:W4:Y:S01]  /*59a90*/  LDL.LU R15, [R1+0x11c] ;  /* 0x00011c00010f7983 */ /* 0x000f220000300800 */
[----:B------:R-:W2:Y:S01]  /*59aa0*/  LDL.LU R20, [R1+0x2e0] ;  /* 0x0002e00001147983 */ /* 0x000ea20000300800 */
[----:B------:R-:W2:Y:S02]  /*59ab0*/  LDL.LU R21, [R1+0x2e4] ;  /* 0x0002e40001157983 */ /* 0x000ea40000300800 */
[----:B------:R-:W2:Y:S02]  /*59ac0*/  LDL.LU R22, [R1+0x2e8] ;  /* 0x0002e80001167983 */ /* 0x000ea40000300800 */
[----:B------:R-:W2:Y:S02]  /*59ad0*/  LDL.LU R23, [R1+0x2ec] ;  /* 0x0002ec0001177983 */ /* 0x000ea40000300800 */
[----:B------:R-:W-:-:S02]  /*59ae0*/  IMAD.MOV.U32 R26, RZ, RZ, R3 ;  /* 0x000000ffff1a7224 */ /* 0x000fc400078e0003 */
[----:B------:R-:W-:Y:S02]  /*59af0*/  IMAD.MOV.U32 R27, RZ, RZ, R0 ;  /* 0x000000ffff1b7224 */ /* 0x000fe400078e0000 */
[----:B------:R-:W-:Y:S02]  /*59b00*/  IMAD.MOV.U32 R24, RZ, RZ, R5 ;  /* 0x000000ffff187224 */ /* 0x000fe400078e0005 */
[----:B------:R-:W-:Y:S01]  /*59b10*/  IMAD.MOV.U32 R25, RZ, RZ, R4 ;  /* 0x000000ffff197224 */ /* 0x000fe200078e0004 */
[----:B------:R-:W-:Y:S04]  /*59b20*/  STL.64 [R1+0x4420], R26 ;  /* 0x0044201a01007387 */ /* 0x000fe80000100a00 */
[----:B------:R-:W-:Y:S01]  /*59b30*/  STL.64 [R1+0x4418], R24 ;  /* 0x0044181801007387 */ /* 0x000fe20000100a00 */
[----:B--2---:R-:W-:Y:S01]  /*59b40*/  STL.64 [R1+0x43a0], R22 ;  /* 0x0043a01601007387 */ /* 0x004fe20000100a00 */
        /* <DEDUP_REMOVED lines=17> */
[----:B------:R-:W2:Y:S01]  /*59c60*/  LDL.LU R8, [R1+0x380] ;  /* 0x0003800001087983 */ /* 0x000ea20000300800 */
        /* <DEDUP_REMOVED lines=15> */
[----:B------:R-:W3:Y:S01]  /*59d60*/  LDL.LU R4, [R1+0x3d0] ;  /* 0x0003d00001047983 */ /* 0x000ee20000300800 */
[----:B------:R-:W3:Y:S02]  /*59d70*/  LDL.LU R5, [R1+0x3d4] ;  /* 0x0003d40001057983 */ /* 0x000ee40000300800 */
[----:B------:R-:W3:Y:S02]  /*59d80*/  LDL.LU R6, [R1+0x3d8] ;  /* 0x0003d80001067983 */ /* 0x000ee40000300800 */
[----:B------:R-:W3:Y:S01]  /*59d90*/  LDL.LU R7, [R1+0x3dc] ;  /* 0x0003dc0001077983 */ /* 0x000ee20000300800 */
[----:B--2---:R0:W-:Y:S01]  /*59da0*/  STL.64 [R1+0x4450], R10 ;  /* 0x0044500a01007387 */ /* 0x0041e20000100a00 */
[----:B------:R-:W-:Y:S02]  /*59db0*/  STL.64 [R1+0x4448], R8 ;  /* 0x0044480801007387 */ /* 0x000fe40000100a00 */
[----:B------:R-:W2:Y:S01]  /*59dc0*/  LDL.64 R26, [R1+0x8] ;  /* 0x00000800011a7983 */ /* 0x000ea20000100a00 */
[----:B0-----:R-:W3:Y:S01]  /*59dd0*/  LDL.64 R10, [R1+0x28] ;  /* 0x00002800010a7983 */ /* 0x001ee20000100a00 */
[----:B------:R-:W-:Y:S02]  /*59de0*/  STL.64 [R1+0x43e0], R22 ;  /* 0x0043e01601007387 */ /* 0x000fe40000100a00 */
[----:B------:R0:W-:Y:S02]  /*59df0*/  STL.64 [R1+0x43d8], R20 ;  /* 0x0043d81401007387 */ /* 0x0001e40000100a00 */
        /* <DEDUP_REMOVED lines=22> */
[----:B------:R-:W2:Y:S01]  /*59f60*/  LDL.LU R23, [R1+0x3ac] ;  /* 0x0003ac0001177983 */ /* 0x000ea20000300800 */
[----:B----4-:R0:W-:Y:S01]  /*59f70*/  STL.64 [R1+0x4370], R14 ;  /* 0x0043700e01007387 */ /* 0x0101e20000100a00 */
[----:B------:R-:W-:Y:S03]  /*59f80*/  STL.64 [R1+0x4368], R12 ;  /* 0x0043680c01007387 */ /* 0x000fe60000100a00 */
[----:B0-----:R-:W3:Y:S01]  /*59f90*/  LDL.64 R14, [R1+0x18] ;  /* 0x00001800010e7983 */ /* 0x001ee20000100a00 */
[----:B------:R0:W-:Y:S02]  /*59fa0*/  STL.64 [R1+0x550], R4 ;  /* 0x0005500401007387 */ /* 0x0001e40000100a00 */
[----:B------:R1:W-:Y:S02]  /*59fb0*/  STL.64 [R1+0x558], R6 ;  /* 0x0005580601007387 */ /* 0x0003e40000100a00 */
[----:B0-----:R-:W-:Y:S01]  /*59fc0*/  IMAD.MOV.U32 R5, RZ, RZ, R10 ;  /* 0x000000ffff057224 */ /* 0x001fe200078e000a */
[----:B-1----:R-:W4:Y:S01]  /*59fd0*/  LDL.LU.64 R6, [R1+0x4458] ;  /* 0x0044580001067983 */ /* 0x002f220000300a00 */
[----:B------:R-:W-:-:S02]  /*59fe0*/  IMAD.MOV.U32 R4, RZ, RZ, R11 ;  /* 0x000000ffff047224 */ /* 0x000fc400078e000b */
        /* <DEDUP_REMOVED lines=10> */
[----:B------:R-:W-:Y:S01]  /*5a090*/  IMAD.MOV.U32 R0, RZ, RZ, R27 ;  /* 0x000000ffff007224 */ /* 0x000fe200078e001b */
[C---:B---3--:R-:W-:Y:S11]  /*5a0a0*/  HMMA.16816.F32 R8, R16.reuse, R26, R8 ;  /* 0x0000001a1008723c */ /* 0x048ff60000001808 */
[----:B------:R-:W-:Y:S11]  /*5a0b0*/  @!UPT UIADD3 URZ, URZ, URZ, URZ ;  /* 0x0000003f3f3ff290 */ /* 0x000ff6000fffe03f */
[----:B------:R-:W-:Y:S01]  /*5a0c0*/  @!UPT UIADD3 URZ, URZ, URZ, URZ ;  /* 0x0000003f3f3ff290 */ /* 0x000fe2000fffe03f */
[----:B------:R-:W-:Y:S01]  /*5a0d0*/  STL.64 [R1+0x670], R8 ;  /* 0x0006700801007387 */ /* 0x000fe20000100a00 */
[----:B------:R0:W-:Y:S03]  /*5a0e0*/  STL.64 [R1+0x678], R10 ;  /* 0x0006780a01007387 */ /* 0x0001e60000100a00 */
[----:B0-----:R-:W4:Y:S01]  /*5a0f0*/  LDL.LU.64 R10, [R1+0x4430] ;  /* 0x00443000010a7983 */ /* 0x001f220000300a00 */
[----:B------:R-:W4:Y:S02]  /*5a100*/  LDL.LU.64 R8, [R1+0x4428] ;  /* 0x0044280001087983 */ /* 0x000f240000300a00 */
[----:B------:R-:W2:Y:S02]  /*5a110*/  LDL.LU.64 R26, [R1+0x4420] ;  /* 0x00442000011a7983 */ /* 0x000ea40000300a00 */
[----:B------:R-:W2:Y:S01]  /*5a120*/  LDL.LU.64 R24, [R1+0x4418] ;  /* 0x0044180001187983 */ /* 0x000ea20000300a00 */
[----:B----4-:R-:W-:Y:S11]  /*5a130*/  HMMA.16816.F32 R8, R16, R6, R8 ;  /* 0x000000061008723c */ /* 0x010ff60000001808 */
[----:B------:R-:W-:Y:S11]  /*5a140*/  @!UPT UIADD3 URZ, URZ, URZ, URZ ;  /* 0x0000003f3f3ff290 */ /* 0x000ff6000fffe03f */
[----:B------:R-:W-:Y:S01]  /*5a150*/  @!UPT UIADD3 URZ, URZ, URZ, URZ ;  /* 0x0000003f3f3ff290 */ /* 0x000fe2000fffe03f */
[----:B------:R-:W-:Y:S01]  /*5a160*/  STL.64 [R1+0x5f0], R8 ;  /* 0x0005f00801007387 */ /* 0x000fe20000100a00 */
[----:B------:R-:W-:Y:S02]  /*5a170*/  STL.64 [R1+0x5f8], R10 ;  /* 0x0005f80a01007387 */ /* 0x000fe40000100a00 */
[----:B------:R-:W0:Y:S04]  /*5a180*/  LDSM.16.MT88.4 R8, [R2+0x14200] ;  /* 0x014200000208783b */ /* 0x000e280000004200 */
[----:B------:R-:W-:Y:S02]  /*5a190*/  IMAD.MOV.U32 R18, RZ, RZ, R5 ;  /* 0x000000ffff127224 */ /* 0x000fe400078e0005 */
[----:B------:R-:W-:-:S07]  /*5a1a0*/  IMAD.MOV.U32 R19, RZ, RZ, R4 ;  /* 0x000000ffff137224 */ /* 0x000fce00078e0004 */
[C---:B--2---:R-:W-:Y:S01]  /*5a1b0*/  HMMA.16816.F32 R16, R24.reuse, R18, R20 ;  /* 0x000000121810723c */ /* 0x044fe20000001814 */
[----:B0-----:R-:W-:Y:S01]  /*5a1c0*/  STL.64 [R1+0x4328], R10 ;  /* 0x0043280a01007387 */ /* 0x001fe20000100a00 */
[----:B------:R-:W-:Y:S02]  /*5a1d0*/  STL.64 [R1+0x4320], R8 ;  /* 0x0043200801007387 */ /* 0x000fe40000100a00 */
[----:B------:R-:W2:Y:S02]  /*5a1e0*/  LDL.LU.64 R22, [R1+0x4410] ;  /* 0x0044100001167983 */ /* 0x000ea40000300a00 */
[----:B------:R-:W2:Y:S11]  /*5a1f0*/  LDL.LU.64 R20, [R1+0x4408] ;  /* 0x0044080001147983 */ /* 0x000eb60000300a00 */
[----:B------:R-:W-:Y:S06]  /*5a200*/  @!UPT UIADD3 URZ, URZ, URZ, URZ ;  /* 0x0000003f3f3ff290 */ /* 0x000fec000fffe03f */
[----:B------:R-:W-:Y:S01]  /*5a210*/  STL.64 [R1+0x650], R16 ;  /* 0x0006501001007387 */ /* 0x000fe20000100a00 */
[----:B------:R-:W-:Y:S02]  /*5a220*/  STL.64 [R1+0x658], R18 ;  /* 0x0006581201007387 */ /* 0x000fe40000100a00 */
[----:B------:R-:W0:Y:S02]  /*5a230*/  LDSM.16.MT88.4 R16, [R2+0x14280] ;  /* 0x014280000210783b */ /* 0x000e240000004200 */
[----:B0-----:R0:W-:Y:S02]  /*5a240*/  STL.64 [R1+0x42e8], R18 ;  /* 0x0042e81201007387 */ /* 0x0011e40000100a00 */
[----:B------:R-:W-:Y:S02]  /*5a250*/  STL.64 [R1+0x42e0], R16 ;  /* 0x0042e01001007387 */ /* 0x000fe40000100a00 */
[----:B0-----:R-:W3:Y:S01]  /*5a260*/  LDL.64 R18, [R1+0x28] ;  /* 0x0000280001127983 */ /* 0x001ee20000100a00 */
[----:B--2---:R-:W-:Y:S11]  /*5a270*/  HMMA.16816.F32 R20, R24, R14, R20 ;  /* 0x0000000e1814723c */ /* 0x004ff60000001814 */
[----:B------:R-:W-:Y:S11]  /*5a280*/  @!UPT UIADD3 URZ, URZ, URZ, URZ ;  /* 0x0000003f3f3ff290 */ /* 0x000ff6000fffe03f */
[----:B------:R-:W-:Y:S01]  /*5a290*/  @!UPT UIADD3 URZ, URZ, URZ, URZ ;  /* 0x0000003f3f3ff290 */ /* 0x000fe2000fffe03f */
[----:B------:R-:W-:Y:S01]  /*5a2a0*/  STL.64 [R1+0x640], R20 ;  /* 0x0006401401007387 */ /* 0x000fe20000100a00 */
[----:B------:R0:W-:Y:S03]  /*5a2b0*/  STL.64 [R1+0x648], R22 ;  /* 0x0006481601007387 */ /* 0x0001e60000100a00 */
[----:B0-----:R-:W2:Y:S01]  /*5a2c0*/  LDL.LU.64 R22, [R1+0x4400] ;  /* 0x0044000001167983 */ /* 0x001ea20000300a00 */
[----:B------:R-:W2:Y:S02]  /*5a2d0*/  LDL.LU.64 R20, [R1+0x43f8] ;  /* 0x0043f80001147983 */ /* 0x000ea40000300a00 */
[----:B------:R-:W-:Y:S02]  /*5a2e0*/  IMAD.MOV.U32 R10, RZ, RZ, R3 ;  /* 0x000000ffff0a7224 */ /* 0x000fe400078e0003 */
[----:B------:R-:W-:-:S07]  /*5a2f0*/  IMAD.MOV.U32 R11, RZ, RZ, R0 ;  /* 0x000000ffff0b7224 */ /* 0x000fce00078e0000 */
        /* <DEDUP_REMOVED lines=42> */
[----:B------:R-:W4:Y:S01]  /*5a5a0*/  LDL.LU R8, [R1+0x2a0] ;  /* 0x0002a00001087983 */ /* 0x000f220000300800 */
[----:B------:R-:W4:Y:S04]  /*5a5b0*/  LDL.LU R9, [R1+0x2a4] ;  /* 0x0002a40001097983 */ /* 0x000f280000300800 */
[----:B0-----:R-:W4:Y:S01]  /*5a5c0*/  LDL.LU R10, [R1+0x2a8] ;  /* 0x0002a800010a7983 */ /* 0x001f220000300800 */
[----:B------:R-:W4:Y:S01]  /*5a5d0*/  LDL.LU R11, [R1+0x2ac] ;  /* 0x0002ac00010b7983 */ /* 0x000f220000300800 */
[----:B--2---:R-:W-:Y:S02]  /*5a5e0*/  HMMA.16816.F32 R24, R24, R6, R20 ;  /* 0x000000061818723c */ /* 0x004fe40000001814 */
[----:B------:R-:W3:Y:S01]  /*5a5f0*/  LDL.LU.64 R22, [R1+0x4390] ;  /* 0x0043900001167983 */ /* 0x000ee20000300a00 */
[----:B------:R-:W3:Y:S11]  /*5a600*/  LDL.LU.64 R20, [R1+0x4388] ;  /* 0x0043880001147983 */ /* 0x000ef60000300a00 */
[----:B------:R-:W-:Y:S09]  /*5a610*/  @!UPT UIADD3 URZ, URZ, URZ, URZ ;  /* 0x0000003f3f3ff290 */ /* 0x000ff2000fffe03f */
[----:B------:R0:W-:Y:S01]  /*5a620*/  STL.64 [R1+0x530], R24 ;  /* 0x0005301801007387 */ /* 0x0001e20000100a00 */
[----:B------:R1:W-:Y:S03]  /*5a630*/  STL.64 [R1+0x538], R26 ;  /* 0x0005381a01007387 */ /* 0x0003e60000100a00 */
[----:B0-----:R-:W2:Y:S01]  /*5a640*/  LDL.LU R24, [R1+0x100] ;  /* 0x0001000001187983 */ /* 0x001ea20000300800 */
[----:B------:R-:W2:Y:S02]  /*5a650*/  LDL.LU R25, [R1+0x104] ;  /* 0x0001040001197983 */ /* 0x000ea40000300800 */
[----:B-1----:R-:W2:Y:S02]  /*5a660*/  LDL.LU R26, [R1+0x108] ;  /* 0x00010800011a7983 */ /* 0x002ea40000300800 */
[----:B------:R-:W2:Y:S01]  /*5a670*/  LDL.LU R27, [R1+0x10c] ;  /* 0x00010c00011b7983 */ /* 0x000ea20000300800 */
[C---:B---3--:R-:W-:Y:S11]  /*5a680*/  HMMA.16816.F32 R12, R20.reuse, R18, R12 ;  /* 0x00000012140c723c */ /* 0x048ff6000000180c */
[----:B------:R-:W-:Y:S11]  /*5a690*/  @!UPT UIADD3 URZ, URZ, URZ, URZ ;  /* 0x0000003f3f3ff290 */ /* 0x000ff6000fffe03f */
[----:B------:R-:W-:Y:S01]  /*5a6a0*/  @!UPT UIADD3 URZ, URZ, URZ, URZ ;  /* 0x0000003f3f3ff290 */ /* 0x000fe2000fffe03f */
[----:B------:R-:W-:Y:S01]  /*5a6b0*/  STL.64 [R1+0x520], R12 ;  /* 0x0005200c01007387 */ /* 0x000fe20000100a00 */
[----:B------:R0:W-:Y:S03]  /*5a6c0*/  STL.64 [R1+0x528], R14 ;  /* 0x0005280e01007387 */ /* 0x0001e60000100a00 */
[----:B0-----:R-:W4:Y:S02]  /*5a6d0*/  LDL.LU.64 R14, [R1+0x4380] ;  /* 0x00438000010e7983 */ /* 0x001f240000300a00 */
[C---:B----4-:R-:W-:Y:S01]  /*5a6e0*/  HMMA.16816.F32 R8, R20.reuse, R14, R8 ;  /* 0x0000000e1408723c */ /* 0x050fe20000001808 */
[----:B------:R-:W-:Y:S02]  /*5a6f0*/  IMAD.MOV.U32 R29, RZ, RZ, R14 ;  /* 0x000000ffff1d7224 */ /* 0x000fe400078e000e */
[----:B------:R-:W-:Y:S11]  /*5a700*/  IMAD.MOV.U32 R28, RZ, RZ, R15 ;  /* 0x000000ffff1c7224 */ /* 0x000ff600078e000f */
[----:B------:R-:W-:Y:S09]  /*5a710*/  @!UPT UIADD3 URZ, URZ, URZ, URZ ;  /* 0x0000003f3f3ff290 */ /* 0x000ff2000fffe03f */
        /* <DEDUP_REMOVED lines=16> */
[----:B------:R-:W3:Y:S02]  /*5a820*/  LDL.LU R11, [R1+0x9c] ;  /* 0x00009c00010b7983 */ /* 0x000ee40000300800 */
[----:B---3--:R-:W-:Y:S01]  /*5a830*/  HMMA.16816.F32 R20, R20, R6, R8 ;  /* 0x000000061414723c */ /* 0x008fe20000001808 */
[----:B------:R-:W0:Y:S11]  /*5a840*/  LDSM.16.MT88.4 R8, [R2+0x14300] ;  /* 0x014300000208783b */ /* 0x000e360000004200 */
[----:B------:R-:W-:Y:S11]  /*5a850*/  @!UPT UIADD3 URZ, URZ, URZ, URZ ;  /* 0x0000003f3f3ff290 */ /* 0x000ff6000fffe03f */
[----:B------:R-:W-:Y:S01]  /*5a860*/  STL.64 [R1+0x4d0], R20 ;  /* 0x0004d01401007387 */ /* 0x000fe20000100a00 */
[----:B------:R-:W-:Y:S02]  /*5a870*/  STL.64 [R1+0x4d8], R22 ;  /* 0x0004d81601007387 */ /* 0x000fe40000100a00 */
[----:B0-----:R-:W-:Y:S01]  /*5a880*/  IMAD.MOV.U32 R4, RZ, RZ, R9 ;  /* 0x000000ffff047224 */ /* 0x001fe200078e0009 */
[----:B------:R-:W-:Y:S01]  /*5a890*/  STL [R1+0x38], R10 ;  /* 0x0000380a01007387 */ /* 0x000fe20000100800 */
[----:B------:R-:W-:Y:S03]  /*5a8a0*/  STL.64 [R1+0x4338], R6 ;  /* 0x0043380601007387 */ /* 0x000fe60000100a00 */
[----:B------:R2:W-:Y:S02]  /*5a8b0*/  STL [R1+0x4330], R4 ;  /* 0x0043300401007387 */ /* 0x0005e40000100800 */
[----:B--2---:R-:W-:Y:S01]  /*5a8c0*/  HMMA.16816.F32 R4, R12, R18, R24 ;  /* 0x000000120c04723c */ /* 0x004fe20000001818 */
[----:B------:R-:W-:-:S02]  /*5a8d0*/  IMAD.MOV.U32 R3, RZ, RZ, R8 ;  /* 0x000000ffff037224 */ /* 0x000fc400078e0008 */
[----:B------:R-:W-:Y:S02]  /*5a8e0*/  IMAD.MOV.U32 R9, RZ, RZ, R18 ;  /* 0x000000ffff097224 */ /* 0x000fe400078e0012 */
[----:B------:R-:W-:Y:S11]  /*5a8f0*/  IMAD.MOV.U32 R8, RZ, RZ, R19 ;  /* 0x000000ffff087224 */ /* 0x000ff600078e0013 */
[----:B------:R-:W-:Y:S07]  /*5a900*/  @!UPT UIADD3 URZ, URZ, URZ, URZ ;  /* 0x0000003f3f3ff290 */ /* 0x000fee000fffe03f */
[----:B------:R0:W-:Y:S01]  /*5a910*/  STL.64 [R1+0x4c0], R4 ;  /* 0x0004c00401007387 */ /* 0x0001e20000100a00 */
[----:B------:R1:W-:Y:S02]  /*5a920*/  STL.64 [R1+0x4c8], R6 ;  /* 0x0004c80601007387 */ /* 0x0003e40000100a00 */
[----:B------:R-:W2:Y:S02]  /*5a930*/  LDL.LU R16, [R1+0x70] ;  /* 0x0000700001107983 */ /* 0x000ea40000300800 */
[----:B------:R-:W2:Y:S01]  /*5a940*/  LDL.LU R17, [R1+0x74] ;  /* 0x0000740001117983 */ /* 0x000ea20000300800 */
[----:B------:R-:W3:Y:S01]  /*5a950*/  LDL.LU R18, [R1+0x78] ;  /* 0x0000780001127983 */ /* 0x000ee20000300800 */
[----:B------:R-:W3:Y:S02]  /*5a960*/  LDL.LU R19, [R1+0x7c] ;  /* 0x00007c0001137983 */ /* 0x000ee40000300800 */
[----:B------:R-:W4:Y:S02]  /*5a970*/  LDL.LU R24, [R1+0x80] ;  /* 0x0000800001187983 */ /* 0x000f240000300800 */
[----:B------:R-:W4:Y:S01]  /*5a980*/  LDL.LU R25, [R1+0x84] ;  /* 0x0000840001197983 */ /* 0x000f220000300800 */
[----:B------:R-:W2:Y:S01]  /*5a990*/  LDL.LU R26, [R1+0x88] ;  /* 0x00008800011a7983 */ /* 0x000ea20000300800 */
[----:B------:R-:W2:Y:S03]  /*5a9a0*/  LDL.LU R27, [R1+0x8c] ;  /* 0x00008c00011b7983 */ /* 0x000ea60000300800 */
[----:B--2---:R-:W-:Y:S01]  /*5a9b0*/  STL.64 [R1+0x4350], R26 ;  /* 0x0043501a01007387 */ /* 0x004fe20000100a00 */
[----:B----4-:R2:W-:Y:S02]  /*5a9c0*/  STL.64 [R1+0x4348], R24 ;  /* 0x0043481801007387 */ /* 0x0105e40000100a00 */
[----:B0-----:R-:W4:Y:S02]  /*5a9d0*/  LDL.LU R4, [R1+0xe0] ;  /* 0x0000e00001047983 */ /* 0x001f240000300800 */
[----:B------:R-:W4:Y:S01]  /*5a9e0*/  LDL.LU R5, [R1+0xe4] ;  /* 0x0000e40001057983 */ /* 0x000f220000300800 */
[----:B-1----:R-:W4:Y:S01]  /*5a9f0*/  LDL.LU R6, [R1+0xe8] ;  /* 0x0000e80001067983 */ /* 0x002f220000300800 */
[----:B------:R-:W4:Y:S03]  /*5aa00*/  LDL.LU R7, [R1+0xec] ;  /* 0x0000ec0001077983 */ /* 0x000f260000300800 */
[----:B--2---:R-:W2:Y:S01]  /*5aa10*/  LDL.LU R24, [R1+0xf0] ;  /* 0x0000f00001187983 */ /* 0x004ea20000300800 */
[----:B------:R-:W2:Y:S02]  /*5aa20*/  LDL.LU R25, [R1+0xf4] ;  /* 0x0000f40001197983 */ /* 0x000ea40000300800 */
[----:B------:R-:W2:Y:S02]  /*5aa30*/  LDL.LU R26, [R1+0xf8] ;  /* 0x0000f800011a7983 */ /* 0x000ea40000300800 */
[----:B------:R-:W2:Y:S01]  /*5aa40*/  LDL.LU R27, [R1+0xfc] ;  /* 0x0000fc00011b7983 */ /* 0x000ea20000300800 */
[----:B---3--:R-:W-:Y:S01]  /*5aa50*/  STL.64 [R1+0x42f8], R18 ;  /* 0x0042f81201007387 */ /* 0x008fe20000100a00 */
[----:B------:R0:W-:Y:S03]  /*5aa60*/  STL.64 [R1+0x42f0], R16 ;  /* 0x0042f01001007387 */ /* 0x0001e60000100a00 */
[----:B0-----:R-:W3:Y:S01]  /*5aa70*/  LDL.LU R16, [R1+0xb0] ;  /* 0x0000b00001107983 */ /* 0x001ee20000300800 */
[----:B------:R-:W3:Y:S02]  /*5aa80*/  LDL.LU R17, [R1+0xb4] ;  /* 0x0000b40001117983 */ /* 0x000ee40000300800 */
[----:B------:R-:W2:Y:S02]  /*5aa90*/  LDL.LU R18, [R1+0xb8] ;  /* 0x0000b80001127983 */ /* 0x000ea40000300800 */
[----:B------:R-:W2:Y:S02]  /*5aaa0*/  LDL.LU R19, [R1+0xbc] ;  /* 0x0000bc0001137983 */ /* 0x000ea40000300800 */
[----:B--2---:R-:W-:Y:S01]  /*5aab0*/  STL.64 [R1+0x4308], R18 ;  /* 0x0043081201007387 */ /* 0x004fe20000100a00 */
[----:B---3--:R0:W-:Y:S03]  /*5aac0*/  STL.64 [R1+0x4300], R16 ;  /* 0x0043001001007387 */ /* 0x0081e60000100a00 */
        /* <DEDUP_REMOVED lines=10> */
[----:B------:R-:W3:Y:S01]  /*5ab70*/  LDL.LU R20, [R1+0x40] ;  /* 0x0000400001147983 */ /* 0x000ee20000300800 */
[----:B------:R-:W3:Y:S02]  /*5ab80*/  LDL.LU R21, [R1+0x44] ;  /* 0x0000440001157983 */ /* 0x000ee40000300800 */
[----:B------:R-:W2:Y:S02]  /*5ab90*/  LDL.LU R22, [R1+0x48] ;  /* 0x0000480001167983 */ /* 0x000ea40000300800 */
[----:B------:R-:W2:Y:S02]  /*5aba0*/  LDL.LU R23, [R1+0x4c] ;  /* 0x00004c0001177983 */ /* 0x000ea40000300800 */
[----:B------:R-:W-:Y:S01]  /*5abb0*/  IMAD.MOV.U32 R0, RZ, RZ, R11 ;  /* 0x000000ffff007224 */ /* 0x000fe200078e000b */
[----:B--2---:R-:W-:Y:S01]  /*5abc0*/  STL.64 [R1+0x42c0], R22 ;  /* 0x0042c01601007387 */ /* 0x004fe20000100a00 */
[----:B---3--:R0:W-:Y:S03]  /*5abd0*/  STL.64 [R1+0x42b8], R20 ;  /* 0x0042b81401007387 */ /* 0x0081e60000100a00 */
[----:B0-----:R-:W2:Y:S01]  /*5abe0*/  LDL.LU R20, [R1+0x50] ;  /* 0x0000500001147983 */ /* 0x001ea20000300800 */
[----:B------:R-:W2:Y:S02]  /*5abf0*/  LDL.LU R21, [R1+0x54] ;  /* 0x0000540001157983 */ /* 0x000ea40000300800 */
[----:B------:R-:W3:Y:S02]  /*5ac00*/  LDL.LU R22, [R1+0x58] ;  /* 0x0000580001167983 */ /* 0x000ee40000300800 */
[----:B------:R-:W3:Y:S02]  /*5ac10*/  LDL.LU R23, [R1+0x5c] ;  /* 0x00005c0001177983 */ /* 0x000ee40000300800 */
[----:B------:R-:W-:-:S02]  /*5ac20*/  IMAD.MOV.U32 R10, RZ, RZ, R29 ;  /* 0x000000ffff0a7224 */ /* 0x000fc400078e001d */
[----:B------:R-:W-:Y:S01]  /*5ac30*/  IMAD.MOV.U32 R11, RZ, RZ, R28 ;  /* 0x000000ffff0b7224 */ /* 0x000fe200078e001c */
[----:B---3--:R0:W-:Y:S02]  /*5ac40*/  STL.64 [R1+0x42d0], R22 ;  /* 0x0042d01601007387 */ /* 0x0081e40000100a00 */
[----:B0-----:R-:W-:Y:S02]  /*5ac50*/  IMAD.MOV.U32 R22, RZ, RZ, R9 ;  /* 0x000000ffff167224 */ /* 0x001fe400078e0009 */
[----:B------:R-:W-:Y:S02]  /*5ac60*/  IMAD.MOV.U32 R23, RZ, RZ, R8 ;  /* 0x000000ffff177224 */ /* 0x000fe400078e0008 */
[C---:B------:R-:W-:Y:S01]  /*5ac70*/  HMMA.16816.F32 R8, R12.reuse, R10, R24 ;  /* 0x0000000a0c08723c */ /* 0x040fe20000001818 */
[----:B--2---:R-:W-:Y:S01]  /*5ac80*/  STL.64 [R1+0x42c8], R20 ;  /* 0x0042c81401007387 */ /* 0x004fe20000100a00 */
[----:B------:R-:W2:Y:S02]  /*5ac90*/  LDL.LU.64 R26, [R1+0x4350] ;  /* 0x00435000011a7983 */ /* 0x000ea40000300a00 */
[----:B------:R-:W2:Y:S11]  /*5aca0*/  LDL.LU.64 R24, [R1+0x4348] ;  /* 0x0043480001187983 */ /* 0x000eb60000300a00 */
[----:B------:R-:W-:Y:S08]  /*5acb0*/  @!UPT UIADD3 URZ, URZ, URZ, URZ ;  /* 0x0000003f3f3ff290 */ /* 0x000ff0000fffe03f */
[----:B------:R-:W-:Y:S01]  /*5acc0*/  STL.64 [R1+0x4b0], R8 ;  /* 0x0004b00801007387 */ /* 0x000fe20000100a00 */
[----:B------:R0:W-:Y:S03]  /*5acd0*/  STL.64 [R1+0x4b8], R10 ;  /* 0x0004b80a01007387 */ /* 0x0001e60000100a00 */
[----:B0-----:R-:W4:Y:S02]  /*5ace0*/  LDL.LU.64 R10, [R1+0x4340] ;  /* 0x00434000010a7983 */ /* 0x001f240000300a00 */
[C---:B----4-:R-:W-:Y:S02]  /*5acf0*/  HMMA.16816.F32 R8, R12.reuse, R10, R4 ;  /* 0x0000000a0c08723c */ /* 0x050fe40000001804 */
[----:B------:R-:W2:Y:S01]  /*5ad00*/  LDL.LU.64 R6, [R1+0x4338] ;  /* 0x0043380001067983 */ /* 0x000ea20000300a00 */
[----:B------:R-:W3:Y:S11]  /*5ad10*/  LDL.LU R4, [R1+0x4330] ;  /* 0x0043300001047983 */ /* 0x000ef60000300800 */
[----:B------:R-:W-:Y:S09]  /*5ad20*/  @!UPT UIADD3 URZ, URZ, URZ, URZ ;  /* 0x0000003f3f3ff290 */ /* 0x000ff2000fffe03f */
[----:B------:R-:W-:Y:S01]  /*5ad30*/  STL.64 [R1+0x4a0], R8 ;  /* 0x0004a00801007387 */ /* 0x000fe20000100a00 */
[----:B------:R0:W-:Y:S03]  /*5ad40*/  STL.64 [R1+0x4a8], R10 ;  /* 0x0004a80a01007387 */ /* 0x0001e60000100a00 */
[----:B0-----:R-:W4:Y:S01]  /*5ad50*/  LDL.LU.64 R10, [R1+0x4328] ;  /* 0x00432800010a7983 */ /* 0x001f220000300a00 */
[----:B------:R-:W4:Y:S01]  /*5ad60*/  LDL.LU.64 R8, [R1+0x4320] ;  /* 0x0043200001087983 */ /* 0x000f220000300a00 */
[----:B--2---:R-:W-:Y:S02]  /*5ad70*/  HMMA.16816.F32 R24, R12, R6, R24 ;  /* 0x000000060c18723c */ /* 0x004fe40000001818 */
[----:B------:R-:W2:Y:S11]  /*5ad80*/  LDL.LU.64 R14, [R1+0x8] ;  /* 0x00000800010e7983 */ /* 0x000eb60000300a00 */
[----:B------:R-:W-:Y:S10]  /*5ad90*/  @!UPT UIADD3 URZ, URZ, URZ, URZ ;  /* 0x0000003f3f3ff290 */ /* 0x000ff4000fffe03f */
[----:B------:R-:W-:Y:S01]  /*5ada0*/  STL.64 [R1+0x480], R24 ;  /* 0x0004801801007387 */ /* 0x000fe20000100a00 */
[----:B------:R-:W-:Y:S02]  /*5adb0*/  STL.64 [R1+0x488], R26 ;  /* 0x0004881a01007387 */ /* 0x000fe40000100a00 */
[----:B------:R-:W0:Y:S01]  /*5adc0*/  LDSM.16.MT88.4 R24, [R2+0x14380] ;  /* 0x014380000218783b */ /* 0x000e220000004200 */
[C---:B----4-:R-:W-:Y:S01]  /*5add0*/  HMMA.16816.F32 R16, R8.reuse, R22, R16 ;  /* 0x000000160810723c */ /* 0x050fe20000001810 */
[----:B0-----:R0:W-:Y:S02]  /*5ade0*/  STL.64 [R1+0x4260], R26 ;  /* 0x0042601a01007387 */ /* 0x0011e40000100a00 */
[----:B------:R-:W-:Y:S02]  /*5adf0*/  STL.64 [R1+0x4258], R24 ;  /* 0x0042581801007387 */ /* 0x000fe40000100a00 */
[----:B0-----:R-:W4:Y:S01]  /*5ae00*/  LDL.LU.64 R26, [R1+0x18] ;  /* 0x00001800011a7983 */ /* 0x001f220000300a00 */
[----:B------:R-:W-:Y:S11]  /*5ae10*/  STL [R1+0x4120], R2 ;  /* 0x0041200201007387 */ /* 0x000ff60000100800 */
[----:B------:R-:W-:Y:S06]  /*5ae20*/  @!UPT UIADD3 URZ, URZ, URZ, URZ ;  /* 0x0000003f3f3ff290 */ /* 0x000fec000fffe03f */
[----:B------:R-:W-:Y:S02]  /*5ae30*/  STL.64 [R1+0x100], R16 ;  /* 0x0001001001007387 */ /* 0x000fe40000100a00 */
[----:B------:R0:W-:Y:S02]  /*5ae40*/  STL.64 [R1+0x108], R18 ;  /* 0x0001081201007387 */ /* 0x0001e40000100a00 */
[----:B0-----:R-:W4:Y:S01]  /*5ae50*/  LDL.LU.64 R18, [R1+0x4318] ;  /* 0x0043180001127983 */ /* 0x001f220000300a00 */
[----:B------:R-:W4:Y:S02]  /*5ae60*/  LDL.LU.64 R16, [R1+0x4310] ;  /* 0x0043100001107983 */ /* 0x000f240000300a00 */
[C---:B----4-:R-:W-:Y:S11]  /*5ae70*/  HMMA.16816.F32 R16, R8.reuse, R26, R16 ;  /* 0x0000001a0810723c */ /* 0x050ff60000001810 */
        /* <DEDUP_REMOVED lines=20> */
[----:B------:R-:W4:Y:S11]  /*5afc0*/  LDL.LU.64 R16, [R1+0x42e0] ;  /* 0x0042e00001107983 */ /* 0x000f360000300a00 */
[----:B------:R-:W-:Y:S10]  /*5afd0*/  @!UPT UIADD3 URZ, URZ, URZ, URZ ;  /* 0x0000003f3f3ff290 */ /* 0x000ff4000fffe03f */
[----:B------:R0:W-:Y:S01]  /*5afe0*/  STL.64 [R1+0x90], R8 ;  /* 0x0000900801007387 */ /* 0x0001e20000100a00 */
[----:B------:R1:W-:Y:S03]  /*5aff0*/  STL.64 [R1+0x98], R10 ;  /* 0x0000980a01007387 */ /* 0x0003e60000100a00 */
[----:B0-----:R-:W2:Y:S01]  /*5b000*/  LDL.LU R8, [R1+0xa0] ;  /* 0x0000a00001087983 */ /* 0x001ea20000300800 */
[----:B------:R-:W2:Y:S02]  /*5b010*/  LDL.LU R9, [R1+0xa4] ;  /* 0x0000a40001097983 */ /* 0x000ea40000300800 */
[----:B-1----:R-:W2:Y:S02]  /*5b020*/  LDL.LU R10, [R1+0xa8] ;  /* 0x0000a800010a7983 */ /* 0x002ea40000300800 */
[----:B------:R-:W2:Y:S01]  /*5b030*/  LDL.LU R11, [R1+0xac] ;  /* 0x0000ac00010b7983 */ /* 0x000ea20000300800 */
[C---:B----4-:R-:W-:Y:S01]  /*5b040*/  HMMA.16816.F32 R20, R16.reuse, R22, R24 ;  /* 0x000000161014723c */ /* 0x050fe20000001818 */
[----:B------:R-:W4:Y:S11]  /*5b050*/  LDL.LU.64 R26, [R1+0x42d8] ;  /* 0x0042d800011a7983 */ /* 0x000f360000300a00 */
[----:B------:R-:W-:Y:S11]  /*5b060*/  @!UPT UIADD3 URZ, URZ, URZ, URZ ;  /* 0x0000003f3f3ff290 */ /* 0x000ff6000fffe03f */
[----:B------:R-:W-:Y:S01]  /*5b070*/  STL.64 [R1+0xd0], R20 ;  /* 0x0000d01401007387 */ /* 0x000fe20000100a00 */
[----:B------:R0:W-:Y:S03]  /*5b080*/  STL.64 [R1+0xd8], R22 ;  /* 0x0000d81601007387 */ /* 0x0001e60000100a00 */
[----:B0-----:R-:W2:Y:S01]  /*5b090*/  LDL.LU.64 R22, [R1+0x42d0] ;  /* 0x0042d00001167983 */ /* 0x001ea20000300a00 */
[----:B------:R-:W2:Y:S02]  /*5b0a0*/  LDL.LU.64 R20, [R1+0x42c8] ;  /* 0x0042c80001147983 */ /* 0x000ea40000300a00 */
[----:B------:R-:W-:Y:S02]  /*5b0b0*/  IMAD.MOV.U32 R24, RZ, RZ, R3 ;  /* 0x000000ffff187224 */ /* 0x000fe400078e0003 */
[----:B----4-:R-:W-:Y:S01]  /*5b0c0*/  IMAD.MOV.U32 R28, RZ, RZ, R26 ;  /* 0x000000ffff1c7224 */ /* 0x010fe200078e001a */
[----:B--2---:R-:W-:Y:S11]  /*5b0d0*/  HMMA.16816.F32 R20, R16, R26, R20 ;  /* 0x0000001a1014723c */ /* 0x004ff60000001814 */
[----:B------:R-:W-:Y:S11]  /*5b0e0*/  @!UPT UIADD3 URZ, URZ, URZ, URZ ;  /* 0x0000003f3f3ff290 */ /* 0x000ff6000fffe03f */
[----:B------:R-:W-:Y:S01]  /*5b0f0*/  @!UPT UIADD3 URZ, URZ, URZ, URZ ;  /* 0x0000003f3f3ff290 */ /* 0x000fe2000fffe03f */
[----:B------:R-:W-:Y:S01]  /*5b100*/  STL.64 [R1+0xc0], R20 ;  /* 0x0000c01401007387 */ /* 0x000fe20000100a00 */
[----:B------:R0:W-:Y:S03]  /*5b110*/  STL.64 [R1+0xc8], R22 ;  /* 0x0000c81601007387 */ /* 0x0001e60000100a00 */
[----:B0-----:R-:W2:Y:S01]  /*5b120*/  LDL.LU.64 R22, [R1+0x42c0] ;  /* 0x0042c00001167983 */ /* 0x001ea20000300a00 */
[----:B------:R-:W2:Y:S02]  /*5b130*/  LDL.LU.64 R20, [R1+0x42b8] ;  /* 0x0042b80001147983 */ /* 0x000ea40000300a00 */
[----:B------:R-:W4:Y:S02]  /*5b140*/  LDL.LU R3, [R1+0x42b0] ;  /* 0x0042b00001037983 */ /* 0x000f240000300800 */
[----:B------:R-:W2:Y:S02]  /*5b150*/  LDL.LU R26, [R1+0x38] ;  /* 0x00003800011a7983 */ /* 0x000ea40000300800 */
[----:B------:R-:W-:-:S02]  /*5b160*/  IMAD.MOV.U32 R29, RZ, RZ, R27 ;  /* 0x000000ffff1d7224 */ /* 0x000fc400078e001b */
[----:B------:R-:W-:Y:S02]  /*5b170*/  IMAD.MOV.U32 R27, RZ, RZ, R0 ;  /* 0x000000ffff1b7224 */ /* 0x000fe400078e0000 */
[----:B---3--:R-:W-:Y:S01]  /*5b180*/  IMAD.MOV.U32 R25, RZ, RZ, R4 ;  /* 0x000000ffff197224 */ /* 0x008fe200078e0004 */
[----:B------:R-:W3:Y:S04]  /*5b190*/  LDL.LU R0, [R1+0x42ac] ;  /* 0x0042ac0001007983 */ /* 0x000ee80000300800 */
[----:B------:R-:W0:Y:S04]  /*5b1a0*/  S2R R5, SR_TID.X ;  /* 0x0000000000057919 */ /* 0x000e280000002100 */
[----:B------:R-:W1:Y:S01]  /*5b1b0*/  S2R R4, SR_TID.X ;  /* 0x0000000000047919 */ /* 0x000e620000002100 */
[----:B------:R-:W-:Y:S01]  /*5b1c0*/  HMMA.16816.F32 R8, R16, R14, R8 ;  /* 0x0000000e1008723c */ /* 0x000fe20000001808 */
[----:B------:R-:W-:Y:S01]  /*5b1d0*/  IMAD.MOV.U32 R2, RZ, RZ, R15 ;  /* 0x000000ffff027224 */ /* 0x000fe200078e000f */
[----:B0-----:R-:W-:Y:S01]  /*5b1e0*/  LOP3.LUT R5, R5, 0x7, RZ, 0xc0, !PT ;  /* 0x0000000705057812 */ /* 0x001fe200078ec0ff */
[----:B-1----:R-:W-:-:S04]  /*5b1f0*/  IMAD.SHL.U32 R4, R4, 0x2, RZ ;  /* 0x0000000204047824 */ /* 0x002fc800078e00ff */
[----:B------:R-:W-:-:S05]  /*5b200*/  IMAD R5, R5, 0x110, RZ ;  /* 0x0000011005057824 */ /* 0x000fca00078e02ff */
[----:B------:R-:W-:-:S04]  /*5b210*/  LOP3.LUT R5, R5, 0x30, R4, 0x78, !PT ;  /* 0x0000003005057812 */ /* 0x000fc800078e7804 */
[----:B------:R-:W-:Y:S01]  /*5b220*/  LOP3.LUT R5, R5, 0x40, RZ, 0x3c, !PT ;  /* 0x0000004005057812 */ /* 0x000fe200078e3cff */
[----:B------:R-:W-:-:S04]  /*5b230*/  IMAD.MOV.U32 R4, RZ, RZ, R14 ;  /* 0x000000ffff047224 */ /* 0x000fc800078e000e */
[----:B------:R-:W-:Y:S04]  /*5b240*/  LDSM.16.M88.4 R12, [R5+0x20880] ;  /* 0x02088000050c783b */ /* 0x000fe80000000200 */
[----:B--2---:R-:W-:Y:S01]  /*5b250*/  STL.64 [R1+0x42a0], R26 ;  /* 0x0042a01a01007387 */ /* 0x004fe20000100a00 */
[----:B------:R-:W-:Y:S02]  /*5b260*/  STL.64 [R1+0x4298], R24 ;  /* 0x0042981801007387 */ /* 0x000fe40000100a00 */
[----:B----4-:R0:W1:Y:S02]  /*5b270*/  LDSM.16.MT88.4 R24, [R3+0x18000] ;  /* 0x018000000318783b */ /* 0x0100640000004200 */
[----:B0-----:R-:W2:Y:S01]  /*5b280*/  LDL.LU R3, [R1+0x42a8] ;  /* 0x0042a80001037983 */ /* 0x001ea20000300800 */
[----:B------:R-:W-:Y:S01]  /*5b290*/  HMMA.16816.F32 R16, R16, R6, R20 ;  /* 0x000000061010723c */ /* 0x000fe20000001814 */
[----:B------:R-:W-:Y:S02]  /*5b2a0*/  LDSM.16.M88.4 R20, [R5+0x21880] ;  /* 0x021880000514783b */ /* 0x000fe40000000200 */
[----:B-1----:R-:W-:Y:S02]  /*5b2b0*/  STL.64 [R1+0x60], R24 ;  /* 0x0000601801007387 */ /* 0x002fe40000100a00 */
[----:B------:R-:W-:Y:S02]  /*5b2c0*/  STL.64 [R1+0x68], R26 ;  /* 0x0000681a01007387 */ /* 0x000fe40000100a00 */
[----:B------:R-:W-:Y:S02]  /*5b2d0*/  STL.64 [R1+0xb0], R8 ;  /* 0x0000b00801007387 */ /* 0x000fe40000100a00 */
[----:B------:R-:W-:Y:S02]  /*5b2e0*/  STL.64 [R1+0xb8], R10 ;  /* 0x0000b80a01007387 */ /* 0x000fe40000100a00 */
[----:B------:R-:W0:Y:S04]  /*5b2f0*/  LDSM.16.M88.4 R8, [R5+0x20080] ;  /* 0x020080000508783b */ /* 0x000e280000000200 */
[----:B0-----:R-:W-:Y:S01]  /*5b300*/  STL [R1+0x3e3c], R10 ;  /* 0x003e3c0a01007387 */ /* 0x001fe20000100800 */
[----:B------:R-:W-:Y:S02]  /*5b310*/  STL [R1+0x3e38], R11 ;  /* 0x003e380b01007387 */ /* 0x000fe40000100800 */
[----:B------:R0:W-:Y:S05]  /*5b320*/  STL [R1+0x41dc], R12 ;  /* 0x0041dc0c01007387 */ /* 0x0001ea0000100800 */
[----:B------:R-:W-:Y:S01]  /*5b330*/  STL.64 [R1+0x80], R16 ;  /* 0x0000801001007387 */ /* 0x000fe20000100a00 */
[----:B------:R-:W-:Y:S02]  /*5b340*/  STL.64 [R1+0x88], R18 ;  /* 0x0000881201007387 */ /* 0x000fe40000100a00 */
[----:B------:R-:W1:Y:S04]  /*5b350*/  LDSM.16.M88.4 R16, [R5+0x21080] ;  /* 0x021080000510783b */ /* 0x000e680000000200 */
[----:B------:R4:W-:Y:S02]  /*5b360*/  STL [R1+0x41d8], R13 ;  /* 0x0041d80d01007387 */ /* 0x0009e40000100800 */
[----:B------:R3:W-:Y:S01]  /*5b370*/  STL [R1+0x3d2c], R14 ;  /* 0x003d2c0e01007387 */ /* 0x0007e20000100800 */
[----:B------:R3:W-:Y:S04]  /*5b380*/  STL [R1+0x3d28], R15 ;  /* 0x003d280f01007387 */ /* 0x0007e80000100800 */
[----:B0-----:R-:W2:Y:S04]  /*5b390*/  LDL.LU R12, [R1+0x200] ;  /* 0x00020000010c7983 */ /* 0x001ea80000300800 */
[----:B----4-:R-:W2:Y:S01]  /*5b3a0*/  LDL.LU R13, [R1+0x204] ;  /* 0x00020400010d7983 */ /* 0x010ea20000300800 */
[----:B---3--:R-:W2:Y:S02]  /*5b3b0*/  LDL.LU R14, [R1+0x208] ;  /* 0x00020800010e7983 */ /* 0x008ea40000300800 */
[----:B------:R-:W2:Y:S01]  /*5b3c0*/  LDL.LU R15, [R1+0x20c] ;  /* 0x00020c00010f7983 */ /* 0x000ea20000300800 */
[----:B-1----:R-:W-:Y:S01]  /*5b3d0*/  STL [R1+0x3ddc], R18 ;  /* 0x003ddc1201007387 */ /* 0x002fe20000100800 */
[----:B------:R0:W-:Y:S03]  /*5b3e0*/  STL [R1+0x3dd8], R19 ;  /* 0x003dd81301007387 */ /* 0x0001e60000100800 */
[----:B0-----:R-:W3:Y:S01]  /*5b3f0*/  LDL R19, [R1+0x660] ;  /* 0x0006600001137983 */ /* 0x001ee20000100800 */
[----:B------:R-:W-:Y:S02]  /*5b400*/  STL [R1+0x3dc4], R22 ;  /* 0x003dc41601007387 */ /* 0x000fe40000100800 */
[----:B------:R-:W-:Y:S02]  /*5b410*/  STL [R1+0x3dc0], R23 ;  /* 0x003dc01701007387 */ /* 0x000fe40000100800 */
[----:B------:R0:W-:Y:S02]  /*5b420*/  STL.64 [R1+0x4200], R20 ;  /* 0x0042001401007387 */ /* 0x0001e40000100a00 */
[----:B0-----:R-:W4:Y:S01]  /*5b430*/  LDL.LU R20, [R1+0x1d0] ;  /* 0x0001d00001147983 */ /* 0x001f220000300800 */
[----:B------:R-:W4:Y:S02]  /*5b440*/  LDL.LU R21, [R1+0x1d4] ;  /* 0x0001d40001157983 */ /* 0x000f240000300800 */
[----:B------:R-:W2:Y:S02]  /*5b450*/  LDL.LU R22, [R1+0x1d8] ;  /* 0x0001d80001167983 */ /* 0x000ea40000300800 */
[----:B------:R-:W2:Y:S01]  /*5b460*/  LDL.LU R23, [R1+0x1dc] ;  /* 0x0001dc0001177983 */ /* 0x000ea20000300800 */
[----:B---3--:R-:W0:Y:S04]  /*5b470*/  LDSM.16.MT88.4 R24, [R19+0x18080] ;  /* 0x018080001318783b */ /* 0x008e280000004200 */
[----:B--2---:R1:W-:Y:S01]  /*5b480*/  STL.64 [R1+0x4210], R22 ;  /* 0x0042101601007387 */ /* 0x0043e20000100a00 */
[----:B----4-:R-:W-:Y:S02]  /*5b490*/  STL.64 [R1+0x4208], R20 ;  /* 0x0042081401007387 */ /* 0x010fe40000100a00 */
[----:B-1----:R-:W-:-:S02]  /*5b4a0*/  IMAD.MOV.U32 R22, RZ, RZ, R4 ;  /* 0x000000ffff167224 */ /* 0x002fc400078e0004 */
[----:B0-----:R-:W-:Y:S02]  /*5b4b0*/  IMAD.MOV.U32 R5, RZ, RZ, R26 ;  /* 0x000000ffff057224 */ /* 0x001fe400078e001a */
[----:B------:R-:W-:Y:S01]  /*5b4c0*/  IMAD.MOV.U32 R4, RZ, RZ, R27 ;  /* 0x000000ffff047224 */ /* 0x000fe200078e001b */
[----:B------:R0:W-:Y:S01]  /*5b4d0*/  STL.64 [R1+0x50], R24 ;  /* 0x0000501801007387 */ /* 0x0001e20000100a00 */
[----:B------:R-:W2:Y:S03]  /*5b4e0*/  LDL.LU.64 R26, [R1+0x42a0] ;  /* 0x0042a000011a7983 */ /* 0x000ea60000300a00 */
[----:B0-----:R-:W2:Y:S01]  /*5b4f0*/  LDL.LU.64 R24, [R1+0x4298] ;  /* 0x0042980001187983 */ /* 0x001ea20000300a00 */
[----:B------:R0:W-:Y:S02]  /*5b500*/  STL.64 [R1+0x4278], R6 ;  /* 0x0042780601007387 */ /* 0x0001e40000100a00 */
[----:B------:R-:W-:Y:S01]  /*5b510*/  STL.64 [R1+0x4270], R4 ;  /* 0x0042700401007387 */ /* 0x000fe20000100a00 */
[----:B0-----:R-:W2:Y:S01]  /*5b520*/  LDL.LU.64 R6, [R1+0x28] ;  /* 0x0000280001067983 */ /* 0x001ea20000300a00 */
[----:B------:R-:W-:Y:S01]  /*5b530*/  IMAD.MOV.U32 R23, RZ, RZ, R2 ;  /* 0x000000ffff177224 */ /* 0x000fe200078e0002 */
[----:B--2---:R-:W-:Y:S01]  /*5b540*/  HMMA.16816.F32 R12, R24, R6, R12 ;  /* 0x00000006180c723c */ /* 0x004fe2000000180c */
[----:B------:R-:W-:-:S02]  /*5b550*/  IMAD.MOV.U32 R20, RZ, RZ, R6 ;  /* 0x000000ffff147224 */ /* 0x000fc400078e0006 */
[----:B------:R-:W-:Y:S02]  /*5b560*/  IMAD.MOV.U32 R2, RZ, RZ, R7 ;  /* 0x000000ffff027224 */ /* 0x000fe400078e0007 */
[----:B------:R-:W0:Y:S11]  /*5b570*/  LDSM.16.MT88.4 R4, [R19+0x18100] ;  /* 0x018100001304783b */ /* 0x000e360000004200 */
[----:B------:R-:W-:Y:S07]  /*5b580*/  @!UPT UIADD3 URZ, URZ, URZ, URZ ;  /* 0x0000003f3f3ff290 */ /* 0x000fee000fffe03f */
[----:B------:R-:W-:Y:S01]  /*5b590*/  STL.64 [R1+0x70], R12 ;  /* 0x0000700c01007387 */ /* 0x000fe20000100a00 */
[----:B------:R-:W-:Y:S02]  /*5b5a0*/  STL.64 [R1+0x4288], R22 ;  /* 0x0042881601007387 */ /* 0x000fe40000100a00 */
[----:B------:R-:W-:Y:S02]  /*5b5b0*/  IMAD.MOV.U32 R10, RZ, RZ, R14 ;  /* 0x000000ffff0a7224 */ /* 0x000fe400078e000e */
[----:B------:R1:W-:Y:S02]  /*5b5c0*/  STL [R1+0x4280], R20 ;  /* 0x0042801401007387 */ /* 0x0003e40000100800 */
[----:B------:R-:W-:Y:S01]  /*5b5d0*/  IMAD.MOV.U32 R11, RZ, RZ, R15 ;  /* 0x000000ffff0b7224 */ /* 0x000fe200078e000f */
[----:B-1----:R-:W2:Y:S01]  /*5b5e0*/  LDL.LU R20, [R1+0x270] ;  /* 0x0002700001147983 */ /* 0x002ea20000300800 */
[----:B------:R-:W2:Y:S02]  /*5b5f0*/  LDL.LU R21, [R1+0x274] ;  /* 0x0002740001157983 */ /* 0x000ea40000300800 */
[----:B------:R-:W2:Y:S02]  /*5b600*/  LDL.LU R22, [R1+0x278] ;  /* 0x0002780001167983 */ /* 0x000ea40000300800 */
[----:B------:R-:W2:Y:S01]  /*5b610*/  LDL.LU R23, [R1+0x27c] ;  /* 0x00027c0001177983 */ /* 0x000ea20000300800 */
[----:B------:R-:W-:Y:S01]  /*5b620*/  STL [R1+0x3e44], R10 ;  /* 0x003e440a01007387 */ /* 0x000fe20000100800 */
[----:B------:R-:W-:Y:S02]  /*5b630*/  STL [R1+0x3e40], R11 ;  /* 0x003e400b01007387 */ /* 0x000fe40000100800 */
[----:B0-----:R-:W-:-:S02]  /*5b640*/  IMAD.MOV.U32 R12, RZ, RZ, R4 ;  /* 0x000000ffff0c7224 */ /* 0x001fc400078e0004 */
[----:B------:R-:W-:Y:S02]  /*5b650*/  IMAD.MOV.U32 R15, RZ, RZ, R6 ;  /* 0x000000ffff0f7224 */ /* 0x000fe400078e0006 */
[----:B------:R-:W-:Y:S02]  /*5b660*/  IMAD.MOV.U32 R14, RZ, RZ, R7 ;  /* 0x000000ffff0e7224 */ /* 0x000fe400078e0007 */
[----:B------:R-:W-:Y:S01]  /*5b670*/  IMAD.MOV.U32 R13, RZ, RZ, R5 ;  /* 0x000000ffff0d7224 */ /* 0x000fe200078e0005 */
[----:B------:R-:W3:Y:S01]  /*5b680*/  LDL.LU R4, [R1+0x260] ;  /* 0x0002600001047983 */ /* 0x000ee20000300800 */
[----:B------:R-:W3:Y:S02]  /*5b690*/  LDL.LU R5, [R1+0x264] ;  /* 0x0002640001057983 */ /* 0x000ee40000300800 */
[----:B------:R-:W3:Y:S02]  /*5b6a0*/  LDL.LU R6, [R1+0x268] ;  /* 0x0002680001067983 */ /* 0x000ee40000300800 */
[----:B------:R-:W3:Y:S01]  /*5b6b0*/  LDL.LU R7, [R1+0x26c] ;  /* 0x00026c0001077983 */ /* 0x000ee20000300800 */
[----:B------:R-:W-:Y:S01]  /*5b6c0*/  STL.64 [R1+0x41f8], R14 ;  /* 0x0041f80e01007387 */ /* 0x000fe20000100a00 */
[----:B------:R0:W-:Y:S03]  /*5b6d0*/  STL.64 [R1+0x41f0], R12 ;  /* 0x0041f00c01007387 */ /* 0x0001e60000100a00 */
[----:B0-----:R-:W4:Y:S01]  /*5b6e0*/  LDL.LU.64 R12, [R1+0x60] ;  /* 0x00006000010c7983 */ /* 0x001f220000300a00 */
[----:B------:R-:W2:Y:S03]  /*5b6f0*/  LDL.LU.64 R14, [R1+0x68] ;  /* 0x00006800010e7983 */ /* 0x000ea60000300a00 */
        /* <DEDUP_REMOVED lines=8> */
[----:B------:R-:W-:-:S07]  /*5b780*/  IMAD.MOV.U32 R15, RZ, RZ, R29 ;  /* 0x000000ffff0f7224 */ /* 0x000fce00078e001d */
[C---:B------:R-:W-:Y:S01]  /*5b790*/  HMMA.16816.F32 R20, R24.reuse, R14, R20 ;  /* 0x0000000e1814723c */ /* 0x040fe20000001814 */
[----:B--2---:R-:W-:Y:S01]  /*5b7a0*/  STL.64 [R1+0x4228], R12 ;  /* 0x0042280c01007387 */ /* 0x004fe20000100a00 */
[----:B------:R-:W2:Y:S02]  /*5b7b0*/  LDL.LU R28, [R1+0x4294] ;  /* 0x00429400011c7983 */ /* 0x000ea40000300800 */
[----:B------:R-:W4:Y:S11]  /*5b7c0*/  LDL.LU R29, [R1+0x4290] ;  /* 0x00429000011d7983 */ /* 0x000f360000300800 */
[----:B------:R-:W-:Y:S08]  /*5b7d0*/  @!UPT UIADD3 URZ, URZ, URZ, URZ ;  /* 0x0000003f3f3ff290 */ /* 0x000ff0000fffe03f */
[----:B------:R-:W-:Y:S01]  /*5b7e0*/  STL.64 [R1+0xa0], R20 ;  /* 0x0000a01401007387 */ /* 0x000fe20000100a00 */
[----:B------:R0:W-:Y:S02]  /*5b7f0*/  STL [R1+0xa8], R22 ;  /* 0x0000a81601007387 */ /* 0x0001e40000100800 */
[----:B------:R-:W-:Y:S02]  /*5b800*/  IMAD.MOV.U32 R18, RZ, RZ, R23 ;  /* 0x000000ffff127224 */ /* 0x000fe400078e0017 */
[----:B0-----:R-:W3:Y:S01]  /*5b810*/  LDL.LU.64 R22, [R1+0x4288] ;  /* 0x0042880001167983 */ /* 0x001ee20000300a00 */
[----:B------:R-:W2:Y:S02]  /*5b820*/  LDL.LU R20, [R1+0x4280] ;  /* 0x0042800001147983 */ /* 0x000ea40000300800 */
[----:B------:R0:W-:Y:S02]  /*5b830*/  STL.64 [R1+0x4240], R14 ;  /* 0x0042400e01007387 */ /* 0x0001e40000100a00 */
[----:B0-----:R-:W-:Y:S01]  /*5b840*/  IMAD.MOV.U32 R15, RZ, RZ, R2 ;  /* 0x000000ffff0f7224 */ /* 0x001fe200078e0002 */
[----:B---3--:R-:W-:Y:S01]  /*5b850*/  HMMA.16816.F32 R4, R24, R22, R4 ;  /* 0x000000161804723c */ /* 0x008fe20000001804 */
[----:B--2---:R-:W-:-:S05]  /*5b860*/  IMAD.MOV.U32 R14, RZ, RZ, R20 ;  /* 0x000000ffff0e7224 */ /* 0x004fca00078e0014 */
[----:B------:R0:W-:Y:S01]  /*5b870*/  STL.64 [R1+0x4268], R14 ;  /* 0x0042680e01007387 */ /* 0x0001e20000100a00 */
[----:B------:R-:W2:Y:S02]  /*5b880*/  LDL.LU R12, [R1+0x1f0] ;  /* 0x0001f000010c7983 */ /* 0x000ea40000300800 */
[----:B------:R-:W2:Y:S01]  /*5b890*/  LDL.LU R13, [R1+0x1f4] ;  /* 0x0001f400010d7983 */ /* 0x000ea20000300800 */
[----:B0-----:R-:W2:Y:S01]  /*5b8a0*/  LDL.LU R14, [R1+0x1f8] ;  /* 0x0001f800010e7983 */ /* 0x001ea20000300800 */
[----:B------:R-:W2:Y:S02]  /*5b8b0*/  LDL.LU R15, [R1+0x1fc] ;  /* 0x0001fc00010f7983 */ /* 0x000ea40000300800 */
[----:B------:R-:W-:Y:S02]  /*5b8c0*/  STL [R1+0x3de0], R18 ;  /* 0x003de01201007387 */ /* 0x000fe40000100800 */
[----:B------:R-:W-:Y:S01]  /*5b8d0*/  STL [R1+0x4250], R19 ;  /* 0x0042501301007387 */ /* 0x000fe20000100800 */
[----:B------:R0:W-:Y:S08]  /*5b8e0*/  STL.64 [R1+0x4248], R16 ;  /* 0x0042481001007387 */ /* 0x0001f00000100a00 */
[----:B------:R-:W-:Y:S01]  /*5b8f0*/  IMAD.MOV.U32 R11, RZ, RZ, R6 ;  /* 0x000000ffff0b7224 */ /* 0x000fe200078e0006 */
[----:B0-----:R-:W3:Y:S01]  /*5b900*/  LDL.LU R16, [R1+0x1e0] ;  /* 0x0001e00001107983 */ /* 0x001ee20000300800 */
[----:B------:R-:W3:Y:S02]  /*5b910*/  LDL.LU R17, [R1+0x1e4] ;  /* 0x0001e40001117983 */ /* 0x000ee40000300800 */
[----:B------:R-:W3:Y:S02]  /*5b920*/  LDL.LU R18, [R1+0x1e8] ;  /* 0x0001e80001127983 */ /* 0x000ee40000300800 */
[----:B------:R-:W3:Y:S01]  /*5b930*/  LDL.LU R19, [R1+0x1ec] ;  /* 0x0001ec0001137983 */ /* 0x000ee20000300800 */
[----:B------:R-:W-:Y:S01]  /*5b940*/  STL [R1+0x4f0], R4 ;  /* 0x0004f00401007387 */ /* 0x000fe20000100800 */
[----:B------:R0:W-:Y:S03]  /*5b950*/  STL [R1+0x4fc], R7 ;  /* 0x0004fc0701007387 */ /* 0x0001e60000100800 */
[----:B0-----:R-:W2:Y:S01]  /*5b960*/  LDL.LU.64 R6, [R1+0x4278] ;  /* 0x0042780001067983 */ /* 0x001ea20000300a00 */
[----:B------:R-:W-:-:S02]  /*5b970*/  IMAD.MOV.U32 R10, RZ, RZ, R5 ;  /* 0x000000ffff0a7224 */ /* 0x000fc400078e0005 */
[----:B------:R-:W3:Y:S02]  /*5b980*/  LDL.LU.64 R4, [R1+0x4270] ;  /* 0x0042700001047983 */ /* 0x000ee40000300a00 */
[----:B------:R0:W-:Y:S01]  /*5b990*/  STL.64 [R1+0x4238], R22 ;  /* 0x0042381601007387 */ /* 0x0001e20000100a00 */
[----:B------:R-:W3:Y:S01]  /*5b9a0*/  LDL.LU R20, [R1+0x250] ;  /* 0x0002500001147983 */ /* 0x000ee20000300800 */
[----:B------:R-:W3:Y:S03]  /*5b9b0*/  LDL.LU R21, [R1+0x254] ;  /* 0x0002540001157983 */ /* 0x000ee60000300800 */
[----:B0-----:R-:W3:Y:S01]  /*5b9c0*/  LDL.LU R22, [R1+0x258] ;  /* 0x0002580001167983 */ /* 0x001ee20000300800 */
[----:B------:R-:W3:Y:S01]  /*5b9d0*/  LDL.LU R23, [R1+0x25c] ;  /* 0x00025c0001177983 */ /* 0x000ee20000300800 */
[----:B--2---:R-:W-:Y:S02]  /*5b9e0*/  HMMA.16816.F32 R24, R24, R6, R12 ;  /* 0x000000061818723c */ /* 0x004fe4000000180c */
[----:B------:R-:W3:Y:S11]  /*5b9f0*/  LDL.LU.64 R14, [R1+0x4268] ;  /* 0x00426800010e7983 */ /* 0x000ef60000300a00 */
[----:B------:R-:W-:Y:S10]  /*5ba00*/  @!UPT UIADD3 URZ, URZ, URZ, URZ ;  /* 0x0000003f3f3ff290 */ /* 0x000ff4000fffe03f */
[----:B------:R-:W-:Y:S01]  /*5ba10*/  STL.64 [R1+0x560], R24 ;  /* 0x0005601801007387 */ /* 0x000fe20000100a00 */
[----:B------:R0:W-:Y:S03]  /*5ba20*/  STL.64 [R1+0x568], R26 ;  /* 0x0005681a01007387 */ /* 0x0001e60000100a00 */
[----:B0-----:R-:W3:Y:S01]  /*5ba30*/  LDL.LU.64 R26, [R1+0x4260] ;  /* 0x00426000011a7983 */ /* 0x001ee20000300a00 */
[----:B------:R-:W3:Y:S02]  /*5ba40*/  LDL.LU.64 R24, [R1+0x4258] ;  /* 0x0042580001187983 */ /* 0x000ee40000300a00 */
[C---:B---3--:R-:W-:Y:S01]  /*5ba50*/  HMMA.16816.F32 R12, R24.reuse, R14, R16 ;  /* 0x0000000e180c723c */ /* 0x048fe20000001810 */
[----:B------:R-:W2:Y:S01]  /*5ba60*/  LDL.LU R19, [R1+0x4250] ;  /* 0x0042500001137983 */ /* 0x000ea20000300800 */
[----:B------:R-:W3:Y:S11]  /*5ba70*/  LDL.LU.64 R16, [R1+0x4248] ;  /* 0x0042480001107983 */ /* 0x000ef60000300a00 */
[----:B------:R-:W-:Y:S10]  /*5ba80*/  @!UPT UIADD3 URZ, URZ, URZ, URZ ;  /* 0x0000003f3f3ff290 */ /* 0x000ff4000fffe03f */
[----:B------:R-:W-:Y:S01]  /*5ba90*/  STL.64 [R1+0x540], R12 ;  /* 0x0005400c01007387 */ /* 0x000fe20000100a00 */
[----:B------:R-:W-:Y:S03]  /*5baa0*/  STL.64 [R1+0x548], R14 ;  /* 0x0005480e01007387 */ /* 0x000fe60000100a00 */
[----:B--2---:R-:W0:Y:S02]  /*5bab0*/  LDSM.16.MT88.4 R12, [R19+0x18180] ;  /* 0x01818000130c783b */ /* 0x004e240000004200 */
[----:B0-----:R-:W-:Y:S02]  /*5bac0*/  IMAD.MOV.U32 R2, RZ, RZ, R14 ;  /* 0x000000ffff027224 */ /* 0x001fe400078e000e */
[----:B------:R0:W-:Y:S01]  /*5bad0*/  STL.64 [R1+0x20], R12 ;  /* 0x0000200c01007387 */ /* 0x0001e20000100a00 */
[----:B------:R-:W-:Y:S02]  /*5bae0*/  IMAD.MOV.U32 R18, RZ, RZ, R15 ;  /* 0x000000ffff127224 */ /* 0x000fe400078e000f */
[----:B------:R-:W0:Y:S02]  /*5baf0*/  LDL.LU.64 R14, [R1+0x4240] ;  /* 0x00424000010e7983 */ /* 0x000e240000300a00 */
[C---:B0-----:R-:W-:Y:S01]  /*5bb00*/  HMMA.16816.F32 R12, R24.reuse, R14, R20 ;  /* 0x0000000e180c723c */ /* 0x041fe20000001814 */
        /* <DEDUP_REMOVED lines=14> */
[----:B--2---:R-:W-:Y:S01]  /*5bbf0*/  HMMA.16816.F32 R24, R24, R6, R20 ;  /* 0x000000061818723c */ /* 0x004fe20000001814 */
[----:B------:R-:W2:Y:S11]  /*5bc00*/  LDL.LU.64 R20, [R1+0x4200] ;  /* 0x0042000001147983 */ /* 0x000eb60000300a00 */
[----:B------:R-:W-:Y:S11]  /*5bc10*/  @!UPT UIADD3 URZ, URZ, URZ, URZ ;  /* 0x0000003f3f3ff290 */ /* 0x000ff6000fffe03f */
[----:B------:R-:W-:Y:S01]  /*5bc20*/  STL.64 [R1+0x470], R24 ;  /* 0x0004701801007387 */ /* 0x000fe20000100a00 */
[----:B------:R-:W-:Y:S02]  /*5bc30*/  IMAD.MOV.U32 R22, RZ, RZ, R26 ;  /* 0x000000ffff167224 */ /* 0x000fe400078e001a */
[----:B------:R-:W-:Y:S02]  /*5bc40*/  IMAD.MOV.U32 R23, RZ, RZ, R27 ;  /* 0x000000ffff177224 */ /* 0x000fe400078e001b */
[----:B------:R-:W0:Y:S04]  /*5bc50*/  LDSM.16.MT88.4 R24, [R19+0x18200] ;  /* 0x018200001318783b */ /* 0x000e280000004200 */
[----:B------:R1:W-:Y:S01]  /*5bc60*/  STL [R1+0x3de4], R22 ;  /* 0x003de41601007387 */ /* 0x0003e20000100800 */
[----:B------:R3:W-:Y:S02]  /*5bc70*/  STL [R1+0x41c0], R23 ;  /* 0x0041c01701007387 */ /* 0x0007e40000100800 */
[----:B-1----:R-:W-:-:S02]  /*5bc80*/  IMAD.MOV.U32 R22, RZ, RZ, R3 ;  /* 0x000000ffff167224 */ /* 0x002fc400078e0003 */
[----:B---3--:R-:W-:Y:S02]  /*5bc90*/  IMAD.MOV.U32 R23, RZ, RZ, R0 ;  /* 0x000000ffff177224 */ /* 0x008fe400078e0000 */
[----:B------:R-:W-:Y:S02]  /*5bca0*/  IMAD.MOV.U32 R7, RZ, RZ, R14 ;  /* 0x000000ffff077224 */ /* 0x000fe400078e000e */
[----:B------:R-:W-:Y:S01]  /*5bcb0*/  IMAD.MOV.U32 R6, RZ, RZ, R15 ;  /* 0x000000ffff067224 */ /* 0x000fe200078e000f */
[----:B--2---:R4:W-:Y:S01]  /*5bcc0*/  STL.64 [R1+0x41b8], R20 ;  /* 0x0041b81401007387 */ /* 0x0049e20000100a00 */
[----:B0-----:R-:W-:Y:S02]  /*5bcd0*/  STL.64 [R1+0x40c8], R26 ;  /* 0x0040c81a01007387 */ /* 0x001fe40000100a00 */
[----:B------:R0:W-:Y:S02]  /*5bce0*/  STL.64 [R1+0x40c0], R24 ;  /* 0x0040c01801007387 */ /* 0x0001e40000100a00 */
[----:B----4-:R-:W-:-:S02]  /*5bcf0*/  IMAD.MOV.U32 R20, RZ, RZ, R29 ;  /* 0x000000ffff147224 */ /* 0x010fc400078e001d */
[----:B------:R-:W-:-:S07]  /*5bd00*/  IMAD.MOV.U32 R21, RZ, RZ, R28 ;  /* 0x000000ffff157224 */ /* 0x000fce00078e001c */
[----:B0-----:R-:W-:Y:S01]  /*5bd10*/  HMMA.16816.F32 R24, R12, R8, R20 ;  /* 0x000000080c18723c */ /* 0x001fe20000001814 */
[----:B------:R-:W2:Y:S06]  /*5bd20*/  LDL.LU.64 R14, [R1+0x41f8] ;  /* 0x0041f800010e7983 */ /* 0x000eac0000300a00 */
[----:B------:R-:W-:Y:S02]  /*5bd30*/  IMAD.MOV.U32 R21, RZ, RZ, R12 ;  /* 0x000000ffff157224 */ /* 0x000fe400078e000c */
[----:B------:R-:W-:Y:S02]  /*5bd40*/  IMAD.MOV.U32 R20, RZ, RZ, R13 ;  /* 0x000000ffff147224 */ /* 0x000fe400078e000d */
[----:B------:R-:W3:Y:S01]  /*5bd50*/  LDL.LU.64 R12, [R1+0x41f0] ;  /* 0x0041f000010c7983 */ /* 0x000ee20000300a00 */
[----:B------:R-:W-:Y:S02]  /*5bd60*/  STL.64 [R1+0x41a0], R10 ;  /* 0x0041a00a01007387 */ /* 0x000fe40000100a00 */
[----:B------:R-:W-:Y:S10]  /*5bd70*/  STL.64 [R1+0x4198], R8 ;  /* 0x0041980801007387 */ /* 0x000ff40000100a00 */
[----:B------:R-:W-:-:S02]  /*5bd80*/  IMAD.MOV.U32 R29, RZ, RZ, R24 ;  /* 0x000000ffff1d7224 */ /* 0x000fc400078e0018 */
[----:B------:R-:W-:Y:S01]  /*5bd90*/  IMAD.MOV.U32 R28, RZ, RZ, R25 ;  /* 0x000000ffff1c7224 */ /* 0x000fe200078e0019 */
[----:B------:R-:W4:Y:S01]  /*5bda0*/  LDL.LU R24, [R1+0x190] ;  /* 0x0001900001187983 */ /* 0x000f220000300800 */
[----:B------:R-:W-:Y:S02]  /*5bdb0*/  IMAD.MOV.U32 R3, RZ, RZ, R26 ;  /* 0x000000ffff037224 */ /* 0x000fe400078e001a */
[----:B------:R-:W4:Y:S02]  /*5bdc0*/  LDL.LU R25, [R1+0x194] ;  /* 0x0001940001197983 */ /* 0x000f240000300800 */
[----:B------:R-:W-:Y:S01]  /*5bdd0*/  IMAD.MOV.U32 R0, RZ, RZ, R27 ;  /* 0x000000ffff007224 */ /* 0x000fe200078e001b */
[----:B------:R-:W2:Y:S01]  /*5bde0*/  LDL.LU R26, [R1+0x198] ;  /* 0x00019800011a7983 */ /* 0x000ea20000300800 */
[----:B------:R-:W2:Y:S03]  /*5bdf0*/  LDL.LU R27, [R1+0x19c] ;  /* 0x00019c00011b7983 */ /* 0x000ea60000300800 */
[----:B--2---:R-:W-:Y:S01]  /*5be00*/  STL.64 [R1+0x4130], R26 ;  /* 0x0041301a01007387 */ /* 0x004fe20000100a00 */
[----:B----4-:R0:W-:Y:S03]  /*5be10*/  STL.64 [R1+0x4128], R24 ;  /* 0x0041281801007387 */ /* 0x0101e60000100a00 */
[----:B0-----:R-:W2:Y:S01]  /*5be20*/  LDL.LU R24, [R1+0x1a0] ;  /* 0x0001a00001187983 */ /* 0x001ea20000300800 */
[----:B------:R-:W2:Y:S02]  /*5be30*/  LDL.LU R25, [R1+0x1a4] ;  /* 0x0001a40001197983 */ /* 0x000ea40000300800 */
[----:B------:R-:W4:Y:S02]  /*5be40*/  LDL.LU R26, [R1+0x1a8] ;  /* 0x0001a800011a7983 */ /* 0x000f240000300800 */
[----:B------:R-:W4:Y:S02]  /*5be50*/  LDL.LU R27, [R1+0x1ac] ;  /* 0x0001ac00011b7983 */ /* 0x000f240000300800 */
[----:B----4-:R-:W-:Y:S01]  /*5be60*/  STL.64 [R1+0x4140], R26 ;  /* 0x0041401a01007387 */ /* 0x010fe20000100a00 */
[----:B--2---:R0:W-:Y:S03]  /*5be70*/  STL.64 [R1+0x4138], R24 ;  /* 0x0041381801007387 */ /* 0x0041e60000100a00 */
[----:B0-----:R-:W2:Y:S01]  /*5be80*/  LDL.LU R24, [R1+0x1b0] ;  /* 0x0001b00001187983 */ /* 0x001ea20000300800 */
[----:B------:R-:W2:Y:S02]  /*5be90*/  LDL.LU R25, [R1+0x1b4] ;  /* 0x0001b40001197983 */ /* 0x000ea40000300800 */
[----:B------:R-:W4:Y:S02]  /*5bea0*/  LDL.LU R26, [R1+0x1b8] ;  /* 0x0001b800011a7983 */ /* 0x000f240000300800 */
[----:B------:R-:W4:Y:S02]  /*5beb0*/  LDL.LU R27, [R1+0x1bc] ;  /* 0x0001bc00011b7983 */ /* 0x000f240000300800 */
[----:B----4-:R0:W-:Y:S01]  /*5bec0*/  STL.64 [R1+0x4150], R26 ;  /* 0x0041501a01007387 */ /* 0x0101e20000100a00 */
[----:B--2---:R1:W-:Y:S02]  /*5bed0*/  STL.64 [R1+0x4148], R24 ;  /* 0x0041481801007387 */ /* 0x0043e40000100a00 */
[----:B0-----:R-:W-:Y:S01]  /*5bee0*/  IMAD.MOV.U32 R26, RZ, RZ, R5 ;  /* 0x000000ffff1a7224 */ /* 0x001fe200078e0005 */
[----:B-1----:R-:W2:Y:S01]  /*5bef0*/  LDL.LU R24, [R1+0x50] ;  /* 0x0000500001187983 */ /* 0x002ea20000300800 */
[----:B------:R-:W2:Y:S02]  /*5bf00*/  LDL.LU R25, [R1+0x54] ;  /* 0x0000540001197983 */ /* 0x000ea40000300800 */
[----:B------:R-:W4:Y:S02]  /*5bf10*/  LDL.LU R5, [R1+0x41ec] ;  /* 0x0041ec0001057983 */ /* 0x000f240000300800 */
[----:B------:R-:W-:-:S02]  /*5bf20*/  IMAD.MOV.U32 R27, RZ, RZ, R4 ;  /* 0x000000ffff1b7224 */ /* 0x000fc400078e0004 */
[----:B------:R-:W3:Y:S03]  /*5bf30*/  LDL.LU R4, [R1+0x41e8] ;  /* 0x0041e80001047983 */ /* 0x000ee60000300800 */
[----:B------:R4:W-:Y:S01]  /*5bf40*/  STL.64 [R1+0x41b0], R26 ;  /* 0x0041b01a01007387 */ /* 0x0009e20000100a00 */
[----:B--2---:R0:W-:Y:S01]  /*5bf50*/  STL.64 [R1+0x41a8], R24 ;  /* 0x0041a81801007387 */ /* 0x0041e20000100a00 */
[----:B----4-:R-:W-:Y:S02]  /*5bf60*/  IMAD.MOV.U32 R27, RZ, RZ, R5 ;  /* 0x000000ffff1b7224 */ /* 0x010fe400078e0005 */
[----:B---3--:R-:W-:Y:S01]  /*5bf70*/  IMAD.MOV.U32 R26, RZ, RZ, R4 ;  /* 0x000000ffff1a7224 */ /* 0x008fe200078e0004 */
[----:B0-----:R-:W2:Y:S01]  /*5bf80*/  LDL.LU R24, [R1+0x330] ;  /* 0x0003300001187983 */ /* 0x001ea20000300800 */
[----:B------:R-:W2:Y:S02]  /*5bf90*/  LDL.LU R25, [R1+0x334] ;  /* 0x0003340001197983 */ /* 0x000ea40000300800 */
[----:B------:R-:W3:Y:S02]  /*5bfa0*/  LDL.LU R4, [R1+0x41e4] ;  /* 0x0041e40001047983 */ /* 0x000ee40000300800 */
[----:B------:R-:W4:Y:S01]  /*5bfb0*/  LDL.LU R5, [R1+0x41e0] ;  /* 0x0041e00001057983 */ /* 0x000f220000300800 */
[----:B------:R3:W-:Y:S01]  /*5bfc0*/  STL.64 [R1+0x41d0], R26 ;  /* 0x0041d01a01007387 */ /* 0x0007e20000100a00 */
[----:B------:R-:W-:-:S02]  /*5bfd0*/  IMAD.MOV.U32 R10, RZ, RZ, R7 ;  /* 0x000000ffff0a7224 */ /* 0x000fc400078e0007 */
[----:B------:R-:W-:Y:S02]  /*5bfe0*/  IMAD.MOV.U32 R11, RZ, RZ, R6 ;  /* 0x000000ffff0b7224 */ /* 0x000fe400078e0006 */
[----:B------:R-:W-:Y:S02]  /*5bff0*/  IMAD.MOV.U32 R9, RZ, RZ, R20 ;  /* 0x000000ffff097224 */ /* 0x000fe400078e0014 */
[----:B------:R-:W-:Y:S02]  /*5c000*/  IMAD.MOV.U32 R8, RZ, RZ, R21 ;  /* 0x000000ffff087224 */ /* 0x000fe400078e0015 */
[----:B---3--:R-:W-:Y:S02]  /*5c010*/  IMAD.MOV.U32 R27, RZ, RZ, R4 ;  /* 0x000000ffff1b7224 */ /* 0x008fe400078e0004 */
[----:B----4-:R-:W-:Y:S02]  /*5c020*/  IMAD.MOV.U32 R26, RZ, RZ, R5 ;  /* 0x000000ffff1a7224 */ /* 0x010fe400078e0005 */
[----:B------:R-:W0:Y:S04]  /*5c030*/  LDSM.16.MT88.4 R4, [R19+0x18280] ;  /* 0x018280001304783b */ /* 0x000e280000004200 */
[----:B--2---:R1:W-:Y:S01]  /*5c040*/  STL.64 [R1+0x41c8], R24 ;  /* 0x0041c81801007387 */ /* 0x0043e20000100a00 */
[----:B------:R-:W2:Y:S02]  /*5c050*/  LDL.LU R20, [R1+0x5d0] ;  /* 0x0005d00001147983 */ /* 0x000ea40000300800 */
[----:B------:R-:W2:Y:S02]  /*5c060*/  LDL.LU R21, [R1+0x5d4] ;  /* 0x0005d40001157983 */ /* 0x000ea40000300800 */
[----:B------:R-:W2:Y:S01]  /*5c070*/  LDL.LU R22, [R1+0x5d8] ;  /* 0x0005d80001167983 */ /* 0x000ea20000300800 */
[----:B------:R-:W2:Y:S04]  /*5c080*/  LDL.LU R23, [R1+0x5dc] ;  /* 0x0005dc0001177983 */ /* 0x000ea80000300800 */
[----:B-1----:R-:W3:Y:S01]  /*5c090*/  LDL.LU R24, [R1+0x5e0] ;  /* 0x0005e00001187983 */ /* 0x002ee20000300800 */
[----:B------:R-:W3:Y:S02]  /*5c0a0*/  LDL.LU R25, [R1+0x5e4] ;  /* 0x0005e40001197983 */ /* 0x000ee40000300800 */
[----:B------:R-:W-:Y:S02]  /*5c0b0*/  STL [R1+0x3fa4], R0 ;  /* 0x003fa40001007387 */ /* 0x000fe40000100800 */
[----:B------:R-:W-:Y:S01]  /*5c0c0*/  STL [R1+0x3fa0], R3 ;  /* 0x003fa00301007387 */ /* 0x000fe20000100800 */
[----:B------:R-:W-:Y:S01]  /*5c0d0*/  STL [R1+0x3f9c], R28 ;  /* 0x003f9c1c01007387 */ /* 0x000fe20000100800 */
[----:B------:R-:W-:Y:S03]  /*5c0e0*/  STL [R1+0x3f98], R29 ;  /* 0x003f981d01007387 */ /* 0x000fe60000100800 */
[----:B0-----:R0:W-:Y:S01]  /*5c0f0*/  STL.64 [R1+0x4088], R6 ;  /* 0x0040880601007387 */ /* 0x0011e20000100a00 */
[----:B------:R1:W-:Y:S02]  /*5c100*/  STL.64 [R1+0x4080], R4 ;  /* 0x0040800401007387 */ /* 0x0003e40000100a00 */
[----:B0-----:R-:W-:-:S02]  /*5c110*/  IMAD.MOV.U32 R6, RZ, RZ, R15 ;  /* 0x000000ffff067224 */ /* 0x001fc400078e000f */
[----:B------:R-:W-:Y:S02]  /*5c120*/  IMAD.MOV.U32 R7, RZ, RZ, R14 ;  /* 0x000000ffff077224 */ /* 0x000fe400078e000e */
[----:B-1----:R-:W-:Y:S02]  /*5c130*/  IMAD.MOV.U32 R4, RZ, RZ, R12 ;  /* 0x000000ffff047224 */ /* 0x002fe400078e000c */
[----:B------:R-:W-:Y:S01]  /*5c140*/  IMAD.MOV.U32 R5, RZ, RZ, R13 ;  /* 0x000000ffff057224 */ /* 0x000fe200078e000d */
[----:B------:R-:W3:Y:S01]  /*5c150*/  LDL.LU R12, [R1+0x41dc] ;  /* 0x0041dc00010c7983 */ /* 0x000ee20000300800 */
[----:B------:R-:W3:Y:S02]  /*5c160*/  LDL.LU R13, [R1+0x41d8] ;  /* 0x0041d800010d7983 */ /* 0x000ee40000300800 */
[----:B------:R-:W-:Y:S01]  /*5c170*/  STL.64 [R1+0x4160], R6 ;  /* 0x0041600601007387 */ /* 0x000fe20000100a00 */
[----:B------:R0:W-:Y:S04]  /*5c180*/  STL.64 [R1+0x4158], R4 ;  /* 0x0041580401007387 */ /* 0x0001e80000100a00 */
        /* <DEDUP_REMOVED lines=10> */
[C---:B---3--:R-:W-:Y:S08]  /*5c230*/  HMMA.16816.F32 R24, R8.reuse, R12, R24 ;  /* 0x0000000c0818723c */ /* 0x048ff00000001818 */
[C---:B------:R-:W-:Y:S01]  /*5c240*/  HMMA.16816.F32 R20, R8.reuse, R16, R20 ;  /* 0x000000100814723c */ /* 0x040fe20000001814 */
[----:B----4-:R-:W-:Y:S01]  /*5c250*/  STL.64 [R1+0x4180], R6 ;  /* 0x0041800601007387 */ /* 0x010fe20000100a00 */
        /* <DEDUP_REMOVED lines=11> */
[----:B------:R-:W-:Y:S01]  /*5c310*/  STL.64 [R1+0x450], R24 ;  /* 0x0004501801007387 */ /* 0x000fe20000100a00 */
[----:B------:R0:W-:Y:S03]  /*5c320*/  STL.64 [R1+0x458], R26 ;  /* 0x0004581a01007387 */ /* 0x0001e60000100a00 */
[----:B0-----:R-:W3:Y:S01]  /*5c330*/  LDL.LU.64 R26, [R1+0x41d0] ;  /* 0x0041d000011a7983 */ /* 0x001ee20000300a00 */
[----:B------:R-:W3:Y:S02]  /*5c340*/  LDL.LU.64 R24, [R1+0x41c8] ;  /* 0x0041c80001187983 */ /* 0x000ee40000300a00 */
[----:B------:R-:W-:Y:S02]  /*5c350*/  STL.64 [R1+0x440], R20 ;  /* 0x0004401401007387 */ /* 0x000fe40000100a00 */
[----:B------:R0:W-:Y:S02]  /*5c360*/  STL.64 [R1+0x448], R22 ;  /* 0x0004481601007387 */ /* 0x0001e40000100a00 */
[----:B0-----:R-:W4:Y:S01]  /*5c370*/  LDL.LU R23, [R1+0x41c0] ;  /* 0x0041c00001177983 */ /* 0x001f220000300800 */
[----:B------:R-:W3:Y:S02]  /*5c380*/  LDL.LU.64 R20, [R1+0x41b8] ;  /* 0x0041b80001147983 */ /* 0x000ee40000300a00 */
[----:B---3--:R-:W-:Y:S01]  /*5c390*/  HMMA.16816.F32 R8, R8, R20, R24 ;  /* 0x000000140808723c */ /* 0x008fe20000001818 */
[----:B------:R-:W2:Y:S01]  /*5c3a0*/  LDL.LU.64 R26, [R1+0x41b0] ;  /* 0x0041b000011a7983 */ /* 0x000ea20000300a00 */
[----:B------:R-:W2:Y:S11]  /*5c3b0*/  LDL.LU.64 R24, [R1+0x41a8] ;  /* 0x0041a80001187983 */ /* 0x000eb60000300a00 */
[----:B------:R-:W-:Y:S10]  /*5c3c0*/  @!UPT UIADD3 URZ, URZ, URZ, URZ ;  /* 0x0000003f3f3ff290 */ /* 0x000ff4000fffe03f */
[----:B------:R-:W-:Y:S01]  /*5c3d0*/  STL.64 [R1+0x430], R8 ;  /* 0x0004300801007387 */ /* 0x000fe20000100a00 */
[----:B------:R0:W-:Y:S03]  /*5c3e0*/  STL.64 [R1+0x438], R10 ;  /* 0x0004380a01007387 */ /* 0x0001e60000100a00 */
[----:B0-----:R-:W3:Y:S01]  /*5c3f0*/  LDL.LU.64 R10, [R1+0x41a0] ;  /* 0x0041a000010a7983 */ /* 0x001ee20000300a00 */
        /* <DEDUP_REMOVED lines=15> */
[----:B0-----:R-:W2:Y:S01]  /*5c4f0*/  LDL.LU.64 R4, [R1+0x4178] ;  /* 0x0041780001047983 */ /* 0x001ea20000300a00 */
        /* <DEDUP_REMOVED lines=10> */
[----:B------:R-:W2:Y:S01]  /*5c5a0*/  LDL.LU.64 R6, [R1+0x4160] ;  /* 0x0041600001067983 */ /* 0x000ea20000300a00 */
[----:B------:R-:W2:Y:S11]  /*5c5b0*/  LDL.LU.64 R4, [R1+0x4158] ;  /* 0x0041580001047983 */ /* 0x000eb60000300a00 */
[----:B------:R-:W-:Y:S10]  /*5c5c0*/  @!UPT UIADD3 URZ, URZ, URZ, URZ ;  /* 0x0000003f3f3ff290 */ /* 0x000ff4000fffe03f */
        /* <DEDUP_REMOVED lines=14> */
[----:B---3--:R-:W-:Y:S02]  /*5c6b0*/  STL.64 [R1+0x4118], R10 ;  /* 0x0041180a01007387 */ /* 0x008fe40000100a00 */
        /* <DEDUP_REMOVED lines=13> */
[----:B------:R0:W-:Y:S02]  /*5c790*/  STL [R1+0x3d44], R15 ;  /* 0x003d440f01007387 */ /* 0x0001e40000100800 */
[----:B------:R1:W-:Y:S01]  /*5c7a0*/  STL [R1+0x3d40], R14 ;  /* 0x003d400e01007387 */ /* 0x0003e20000100800 */
[C---:B--2---:R-:W-:Y:S08]  /*5c7b0*/  HMMA.16816.F32 R24, R4.reuse, R16, R24 ;  /* 0x000000100418723c */ /* 0x044ff00000001818 */
[----:B---3--:R-:W-:Y:S01]  /*5c7c0*/  HMMA.16816.F32 R4, R4, R20, R8 ;  /* 0x000000140404723c */ /* 0x008fe20000001808 */
[----:B------:R-:W2:Y:S11]  /*5c7d0*/  LDSM.16.MT88.4 R8, [R19+0x18300] ;  /* 0x018300001308783b */ /* 0x000eb60000004200 */
[----:B------:R-:W-:Y:S03]  /*5c7e0*/  @!UPT UIADD3 URZ, URZ, URZ, URZ ;  /* 0x0000003f3f3ff290 */ /* 0x000fe6000fffe03f */
[----:B------:R3:W-:Y:S01]  /*5c7f0*/  STL.64 [R1+0x3c0], R24 ;  /* 0x0003c01801007387 */ /* 0x0007e20000100a00 */
[----:B------:R4:W-:Y:S08]  /*5c800*/  STL.64 [R1+0x3c8], R26 ;  /* 0x0003c81a01007387 */ /* 0x0009f00000100a00 */
[----:B0-----:R-:W-:Y:S02]  /*5c810*/  IMAD.MOV.U32 R15, RZ, RZ, R6 ;  /* 0x000000ffff0f7224 */ /* 0x001fe400078e0006 */
[----:B-1----:R-:W-:Y:S01]  /*5c820*/  IMAD.MOV.U32 R14, RZ, RZ, R7 ;  /* 0x000000ffff0e7224 */ /* 0x002fe200078e0007 */
[----:B---3--:R-:W3:Y:S01]  /*5c830*/  LDL.LU R24, [R1+0x20] ;  /* 0x0000200001187983 */ /* 0x008ee20000300800 */
[----:B------:R-:W3:Y:S02]  /*5c840*/  LDL.LU R25, [R1+0x24] ;  /* 0x0000240001197983 */ /* 0x000ee40000300800 */
[----:B----4-:R-:W-:-:S02]  /*5c850*/  IMAD.MOV.U32 R26, RZ, RZ, R2 ;  /* 0x000000ffff1a7224 */ /* 0x010fc400078e0002 */
[----:B------:R-:W4:Y:S01]  /*5c860*/  LDL.LU R2, [R1+0x4120] ;  /* 0x0041200001027983 */ /* 0x000f220000300800 */
        /* <DEDUP_REMOVED lines=41> */
[----:B------:R-:W-:-:S02]  /*5cb00*/  IMAD.MOV.U32 R27, RZ, RZ, R18 ;  /* 0x000000ffff1b7224 */ /* 0x000fc400078e0012 */
[----:B------:R-:W-:Y:S02]  /*5cb10*/  IMAD.MOV.U32 R22, RZ, RZ, R10 ;  /* 0x000000ffff167224 */ /* 0x000fe400078e000a */
[----:B------:R-:W-:Y:S01]  /*5cb20*/  IMAD.MOV.U32 R18, RZ, RZ, R11 ;  /* 0x000000ffff127224 */ /* 0x000fe200078e000b */
[----:B--2---:R-:W-:Y:S01]  /*5cb30*/  STL.64 [R1+0x4108], R6 ;  /* 0x0041080601007387 */ /* 0x004fe20000100a00 */
[----:B------:R0:W-:Y:S03]  /*5cb40*/  STL.64 [R1+0x4100], R4 ;  /* 0x0041000401007387 */ /* 0x0001e60000100a00 */
[----:B0-----:R-:W3:Y:S01]  /*5cb50*/  LDL.LU R4, [R1+0x180] ;  /* 0x0001800001047983 */ /* 0x001ee20000300800 */
[----:B------:R-:W3:Y:S02]  /*5cb60*/  LDL.LU R5, [R1+0x184] ;  /* 0x0001840001057983 */ /* 0x000ee40000300800 */
[----:B------:R-:W3:Y:S02]  /*5cb70*/  LDL.LU R6, [R1+0x188] ;  /* 0x0001880001067983 */ /* 0x000ee40000300800 */
[----:B------:R-:W3:Y:S01]  /*5cb80*/  LDL.LU R7, [R1+0x18c] ;  /* 0x00018c0001077983 */ /* 0x000ee20000300800 */
[----:B------:R-:W-:Y:S01]  /*5cb90*/  STL [R1+0x3d4c], R15 ;  /* 0x003d4c0f01007387 */ /* 0x000fe20000100800 */
[----:B------:R-:W-:Y:S02]  /*5cba0*/  STL [R1+0x3d48], R14 ;  /* 0x003d480e01007387 */ /* 0x000fe40000100800 */
[----:B------:R0:W-:Y:S02]  /*5cbb0*/  STL.64 [R1+0x50], R8 ;  /* 0x0000500801007387 */ /* 0x0001e40000100a00 */
[----:B------:R-:W2:Y:S01]  /*5cbc0*/  LDL.LU.64 R10, [R1+0x4118] ;  /* 0x00411800010a7983 */ /* 0x000ea20000300a00 */
[----:B0-----:R-:W3:Y:S01]  /*5cbd0*/  LDL.LU.64 R8, [R1+0x4110] ;  /* 0x0041100001087983 */ /* 0x001ee20000300a00 */
[----:B------:R-:W-:Y:S01]  /*5cbe0*/  STL [R1+0x4058], R22 ;  /* 0x0040581601007387 */ /* 0x000fe20000100800 */
[C---:B---3--:R-:W-:Y:S11]  /*5cbf0*/  HMMA.16816.F32 R4, R24.reuse, R8, R4 ;  /* 0x000000081804723c */ /* 0x048ff60000001804 */
[----:B------:R-:W-:Y:S11]  /*5cc00*/  @!UPT UIADD3 URZ, URZ, URZ, URZ ;  /* 0x0000003f3f3ff290 */ /* 0x000ff6000fffe03f */
[----:B------:R-:W-:Y:S01]  /*5cc10*/  @!UPT UIADD3 URZ, URZ, URZ, URZ ;  /* 0x0000003f3f3ff290 */ /* 0x000fe2000fffe03f */
[----:B------:R-:W-:Y:S01]  /*5cc20*/  STL [R1+0x3a0], R4 ;  /* 0x0003a00401007387 */ /* 0x000fe20000100800 */
[----:B------:R0:W-:Y:S02]  /*5cc30*/  STL [R1+0x3ac], R7 ;  /* 0x0003ac0701007387 */ /* 0x0001e40000100800 */
[----:B------:R-:W-:Y:S02]  /*5cc40*/  IMAD.MOV.U32 R14, RZ, RZ, R6 ;  /* 0x000000ffff0e7224 */ /* 0x000fe400078e0006 */
[----:B------:R-:W-:Y:S01]  /*5cc50*/  IMAD.MOV.U32 R15, RZ, RZ, R5 ;  /* 0x000000ffff0f7224 */ /* 0x000fe200078e0005 */
[----:B0-----:R-:W3:Y:S01]  /*5cc60*/  LDL.LU.64 R6, [R1+0x4108] ;  /* 0x0041080001067983 */ /* 0x001ee20000300a00 */
[----:B------:R-:W3:Y:S03]  /*5cc70*/  LDL.LU.64 R4, [R1+0x4100] ;  /* 0x0041000001047983 */ /* 0x000ee60000300a00 */
[----:B------:R-:W-:Y:S02]  /*5cc80*/  STL [R1+0x3d54], R15 ;  /* 0x003d540f01007387 */ /* 0x000fe40000100800 */
[----:B------:R-:W-:Y:S01]  /*5cc90*/  STL [R1+0x3d50], R14 ;  /* 0x003d500e01007387 */ /* 0x000fe20000100800 */
        /* <DEDUP_REMOVED lines=15> */
[----:B------:R-:W3:Y:S01]  /*5cd90*/  LDL.LU.64 R6, [R1+0x40d8] ;  /* 0x0040d80001067983 */ /* 0x000ee20000300a00 */
[----:B------:R-:W3:Y:S11]  /*5cda0*/  LDL.LU.64 R4, [R1+0x40d0] ;  /* 0x0040d00001047983 */ /* 0x000ef60000300a00 */
[----:B------:R-:W-:Y:S10]  /*5cdb0*/  @!UPT UIADD3 URZ, URZ, URZ, URZ ;  /* 0x0000003f3f3ff290 */ /* 0x000ff4000fffe03f */
[----:B------:R-:W-:Y:S01]  /*5cdc0*/  STL.64 [R1+0x370], R24 ;  /* 0x0003701801007387 */ /* 0x000fe20000100a00 */
[----:B------:R-:W-:Y:S02]  /*5cdd0*/  STL.64 [R1+0x378], R26 ;  /* 0x0003781a01007387 */ /* 0x000fe40000100a00 */
[----:B------:R-:W0:Y:S02]  /*5cde0*/  LDSM.16.MT88.4 R24, [R19+0x18380] ;  /* 0x018380001318783b */ /* 0x000e240000004200 */
[----:B0-----:R-:W-:Y:S02]  /*5cdf0*/  STL.64 [R1+0x40], R24 ;  /* 0x0000401801007387 */ /* 0x001fe40000100a00 */
[----:B------:R-:W-:Y:S02]  /*5ce00*/  IMAD.MOV.U32 R15, RZ, RZ, R26 ;  /* 0x000000ffff0f7224 */ /* 0x000fe400078e001a */
[----:B------:R0:W-:Y:S02]  /*5ce10*/  STL.64 [R1+0x48], R26 ;  /* 0x0000481a01007387 */ /* 0x0001e40000100a00 */
[----:B------:R-:W-:-:S02]  /*5ce20*/  IMAD.MOV.U32 R14, RZ, RZ, R27 ;  /* 0x000000ffff0e7224 */ /* 0x000fc400078e001b */
[----:B------:R-:W-:Y:S01]  /*5ce30*/  IMAD.MOV.U32 R22, RZ, RZ, R24 ;  /* 0x000000ffff167224 */ /* 0x000fe200078e0018 */
        /* <DEDUP_REMOVED lines=16> */
[----:B------:R-:W-:Y:S02]  /*5cf40*/  STL.64 [R1+0x4078], R14 ;  /* 0x0040780e01007387 */ /* 0x000fe40000100a00 */
[----:B------:R0:W-:Y:S02]  /*5cf50*/  STL.64 [R1+0x4070], R12 ;  /* 0x0040700c01007387 */ /* 0x0001e40000100a00 */
        /* <DEDUP_REMOVED lines=17> */
[----:B---3--:R-:W-:Y:S01]  /*5d070*/  HMMA.16816.F32 R24, R24, R20, R4 ;  /* 0x000000141818723c */ /* 0x008fe20000001804 */
        /* <DEDUP_REMOVED lines=28> */
[----:B------:R-:W3:Y:S02]  /*5d240*/  LDL.LU.64 R16, [R1+0x4060] ;  /* 0x0040600001107983 */ /* 0x000ee40000300a00 */
[C---:B---3--:R-:W-:Y:S01]  /*5d250*/  HMMA.16816.F32 R8, R4.reuse, R16, R8 ;  /* 0x000000100408723c */ /* 0x048fe20000001808 */
[----:B--2---:R-:W-:Y:S01]  /*5d260*/  STL [R1+0x4040], R19 ;  /* 0x0040401301007387 */ /* 0x004fe20000100800 */
[----:B------:R-:W-:Y:S11]  /*5d270*/  STL.64 [R1+0x4038], R16 ;  /* 0x0040381001007387 */ /* 0x000ff60000100a00 */
[----:B------:R-:W-:Y:S10]  /*5d280*/  @!UPT UIADD3 URZ, URZ, URZ, URZ ;  /* 0x0000003f3f3ff290 */ /* 0x000ff4000fffe03f */
[----:B------:R-:W-:Y:S01]  /*5d290*/  STL.64 [R1+0x110], R8 ;  /* 0x0001100801007387 */ /* 0x000fe20000100a00 */
[----:B------:R-:W-:Y:S02]  /*5d2a0*/  STL.64 [R1+0x118], R10 ;  /* 0x0001180a01007387 */ /* 0x000fe40000100a00 */
[----:B----4-:R-:W0:Y:S01]  /*5d2b0*/  LDSM.16.MT88.4 R8, [R2+0x18000] ;  /* 0x018000000208783b */ /* 0x010e220000004200 */
[----:B------:R-:W-:Y:S01]  /*5d2c0*/  HMMA.16816.F32 R4, R4, R20, R24 ;  /* 0x000000140404723c */ /* 0x000fe20000001818 */
[----:B0-----:R-:W-:Y:S02]  /*5d2d0*/  STL.64 [R1+0x30], R8 ;  /* 0x0000300801007387 */ /* 0x001fe40000100a00 */
[----:B------:R-:W-:Y:S02]  /*5d2e0*/  STL.64 [R1+0x38], R10 ;  /* 0x0000380a01007387 */ /* 0x000fe40000100a00 */
[----:B------:R-:W0:Y:S04]  /*5d2f0*/  LDSM.16.MT88.4 R8, [R2+0x18080] ;  /* 0x018080000208783b */ /* 0x000e280000004200 */
[----:B0-----:R-:W-:-:S02]  /*5d300*/  IMAD.MOV.U32 R29, RZ, RZ, R11 ;  /* 0x000000ffff1d7224 */ /* 0x001fc400078e000b */
[----:B------:R-:W-:Y:S02]  /*5d310*/  IMAD.MOV.U32 R28, RZ, RZ, R10 ;  /* 0x000000ffff1c7224 */ /* 0x000fe400078e000a */
[----:B------:R-:W-:Y:S02]  /*5d320*/  IMAD.MOV.U32 R3, RZ, RZ, R9 ;  /* 0x000000ffff037224 */ /* 0x000fe400078e0009 */
[----:B------:R-:W-:Y:S01]  /*5d330*/  IMAD.MOV.U32 R0, RZ, RZ, R8 ;  /* 0x000000ffff007224 */ /* 0x000fe200078e0008 */
[----:B------:R-:W-:Y:S01]  /*5d340*/  STL [R1+0x3fb4], R29 ;  /* 0x003fb41d01007387 */ /* 0x000fe20000100800 */
[----:B------:R-:W-:Y:S02]  /*5d350*/  STL [R1+0x3fb0], R28 ;  /* 0x003fb01c01007387 */ /* 0x000fe40000100800 */
[----:B------:R-:W-:Y:S02]  /*5d360*/  STL [R1+0x3fac], R3 ;  /* 0x003fac0301007387 */ /* 0x000fe40000100800 */
[----:B------:R-:W-:Y:S01]  /*5d370*/  STL [R1+0x3fa8], R0 ;  /* 0x003fa80001007387 */ /* 0x000fe20000100800 */
[----:B------:R-:W2:Y:S01]  /*5d380*/  LDL.LU R24, [R1+0x580] ;  /* 0x0005800001187983 */ /* 0x000ea20000300800 */
[----:B------:R0:W-:Y:S02]  /*5d390*/  STL.64 [R1+0x60], R4 ;  /* 0x0000600401007387 */ /* 0x0001e40000100a00 */
[----:B------:R1:W-:Y:S02]  /*5d3a0*/  STL.64 [R1+0x68], R6 ;  /* 0x0000680601007387 */ /* 0x0003e40000100a00 */
[----:B------:R-:W2:Y:S01]  /*5d3b0*/  LDL.LU R25, [R1+0x584] ;  /* 0x0005840001197983 */ /* 0x000ea20000300800 */
[----:B------:R-:W2:Y:S01]  /*5d3c0*/  LDL.LU R26, [R1+0x588] ;  /* 0x00058800011a7983 */ /* 0x000ea20000300800 */
[----:B------:R-:W2:Y:S02]  /*5d3d0*/  LDL.LU R27, [R1+0x58c] ;  /* 0x00058c00011b7983 */ /* 0x000ea40000300800 */
[----:B------:R-:W-:Y:S02]  /*5d3e0*/  STL [R1+0x4030], R23 ;  /* 0x0040301701007387 */ /* 0x000fe40000100800 */
[----:B------:R-:W-:Y:S01]  /*5d3f0*/  STL.64 [R1+0x4028], R20 ;  /* 0x0040281401007387 */ /* 0x000fe20000100a00 */
[----:B------:R-:W3:Y:S01]  /*5d400*/  LDSM.16.MT88.4 R8, [R2+0x18100] ;  /* 0x018100000208783b */ /* 0x000ee20000004200 */
[----:B0-----:R-:W-:-:S03]  /*5d410*/  IMAD.MOV.U32 R4, RZ, RZ, R22 ;  /* 0x000000ffff047224 */ /* 0x001fc600078e0016 */
[----:B------:R-:W4:Y:S01]  /*5d420*/  LDL.LU R22, [R1+0x4058] ;  /* 0x0040580001167983 */ /* 0x000f220000300800 */
[----:B------:R-:W2:Y:S02]  /*5d430*/  LDL R5, [R1+0x44] ;  /* 0x0000440001057983 */ /* 0x000ea40000100800 */
[----:B-1----:R-:W-:Y:S02]  /*5d440*/  IMAD.MOV.U32 R6, RZ, RZ, R15 ;  /* 0x000000ffff067224 */ /* 0x002fe400078e000f */
[----:B------:R-:W-:Y:S02]  /*5d450*/  IMAD.MOV.U32 R7, RZ, RZ, R14 ;  /* 0x000000ffff077224 */ /* 0x000fe400078e000e */
[----:B---3--:R-:W-:Y:S02]  /*5d460*/  IMAD.MOV.U32 R29, RZ, RZ, R8 ;  /* 0x000000ffff1d7224 */ /* 0x008fe400078e0008 */
[----:B------:R-:W-:Y:S02]  /*5d470*/  IMAD.MOV.U32 R28, RZ, RZ, R9 ;  /* 0x000000ffff1c7224 */ /* 0x000fe400078e0009 */
[----:B------:R-:W-:-:S02]  /*5d480*/  IMAD.MOV.U32 R3, RZ, RZ, R10 ;  /* 0x000000ffff037224 */ /* 0x000fc400078e000a */
[----:B------:R-:W-:Y:S02]  /*5d490*/  IMAD.MOV.U32 R0, RZ, RZ, R11 ;  /* 0x000000ffff007224 */ /* 0x000fe400078e000b */
[----:B------:R-:W0:Y:S04]  /*5d4a0*/  LDSM.16.MT88.4 R8, [R2+0x18180] ;  /* 0x018180000208783b */ /* 0x000e280000004200 */
[----:B------:R1:W-:Y:S02]  /*5d4b0*/  STL.64 [R1+0x4010], R6 ;  /* 0x0040100601007387 */ /* 0x0003e40000100a00 */
[----:B-1----:R-:W-:Y:S02]  /*5d4c0*/  IMAD.MOV.U32 R7, RZ, RZ, R18 ;  /* 0x000000ffff077224 */ /* 0x002fe400078e0012 */
[----:B--2---:R1:W-:Y:S01]  /*5d4d0*/  STL.64 [R1+0x4008], R4 ;  /* 0x0040080401007387 */ /* 0x0043e20000100a00 */
[----:B----4-:R-:W-:-:S03]  /*5d4e0*/  IMAD.MOV.U32 R6, RZ, RZ, R22 ;  /* 0x000000ffff067224 */ /* 0x010fc600078e0016 */
[----:B-1----:R-:W2:Y:S01]  /*5d4f0*/  LDL.LU R4, [R1+0x50] ;  /* 0x0000500001047983 */ /* 0x002ea20000300800 */
[----:B------:R-:W2:Y:S02]  /*5d500*/  LDL.LU R5, [R1+0x54] ;  /* 0x0000540001057983 */ /* 0x000ea40000300800 */
[----:B------:R-:W3:Y:S02]  /*5d510*/  LDL.LU R16, [R1+0x620] ;  /* 0x0006200001107983 */ /* 0x000ee40000300800 */
[----:B------:R-:W3:Y:S01]  /*5d520*/  LDL.LU R17, [R1+0x624] ;  /* 0x0006240001117983 */ /* 0x000ee20000300800 */
[----:B------:R-:W3:Y:S01]  /*5d530*/  LDL.LU R18, [R1+0x628] ;  /* 0x0006280001127983 */ /* 0x000ee20000300800 */
[----:B------:R-:W3:Y:S02]  /*5d540*/  LDL.LU R19, [R1+0x62c] ;  /* 0x00062c0001137983 */ /* 0x000ee40000300800 */
[----:B------:R-:W4:Y:S02]  /*5d550*/  LDL.LU R20, [R1+0x610] ;  /* 0x0006100001147983 */ /* 0x000f240000300800 */
[----:B------:R-:W4:Y:S01]  /*5d560*/  LDL.LU R21, [R1+0x614] ;  /* 0x0006140001157983 */ /* 0x000f220000300800 */
[----:B------:R-:W4:Y:S01]  /*5d570*/  LDL.LU R22, [R1+0x618] ;  /* 0x0006180001167983 */ /* 0x000f220000300800 */
[----:B------:R-:W4:Y:S02]  /*5d580*/  LDL.LU R23, [R1+0x61c] ;  /* 0x00061c0001177983 */ /* 0x000f240000300800 */
[----:B------:R0:W-:Y:S02]  /*5d590*/  STL [R1+0x3fd4], R0 ;  /* 0x003fd40001007387 */ /* 0x0001e40000100800 */
[----:B------:R1:W-:Y:S01]  /*5d5a0*/  STL [R1+0x3fd0], R3 ;  /* 0x003fd00301007387 */ /* 0x0003e20000100800 */
[----:B------:R1:W-:Y:S01]  /*5d5b0*/  STL [R1+0x3fcc], R28 ;  /* 0x003fcc1c01007387 */ /* 0x0003e20000100800 */
[----:B------:R1:W-:Y:S02]  /*5d5c0*/  STL [R1+0x3fc8], R29 ;  /* 0x003fc81d01007387 */ /* 0x0003e40000100800 */
[----:B0-----:R-:W-:-:S02]  /*5d5d0*/  IMAD.MOV.U32 R0, RZ, RZ, R11 ;  /* 0x000000ffff007224 */ /* 0x001fc400078e000b */
[----:B-1----:R-:W-:Y:S02]  /*5d5e0*/  IMAD.MOV.U32 R3, RZ, RZ, R10 ;  /* 0x000000ffff037224 */ /* 0x002fe400078e000a */
[----:B------:R-:W-:Y:S02]  /*5d5f0*/  IMAD.MOV.U32 R28, RZ, RZ, R9 ;  /* 0x000000ffff1c7224 */ /* 0x000fe400078e0009 */
[----:B------:R-:W-:Y:S01]  /*5d600*/  IMAD.MOV.U32 R29, RZ, RZ, R8 ;  /* 0x000000ffff1d7224 */ /* 0x000fe200078e0008 */
[----:B------:R-:W2:Y:S01]  /*5d610*/  LDL.LU.64 R10, [R1+0x4050] ;  /* 0x00405000010a7983 */ /* 0x000ea20000300a00 */
[----:B------:R-:W2:Y:S02]  /*5d620*/  LDL.LU.64 R8, [R1+0x4048] ;  /* 0x0040480001087983 */ /* 0x000ea40000300a00 */
[C---:B--2---:R-:W-:Y:S01]  /*5d630*/  HMMA.16816.F32 R24, R4.reuse, R8, R24 ;  /* 0x000000080418723c */ /* 0x044fe20000001818 */
[----:B------:R-:W-:Y:S01]  /*5d640*/  STL.64 [R1+0x4020], R10 ;  /* 0x0040200a01007387 */ /* 0x000fe20000100a00 */
[----:B------:R0:W-:Y:S11]  /*5d650*/  STL.64 [R1+0x4018], R8 ;  /* 0x0040180801007387 */ /* 0x0001f60000100a00 */
[----:B------:R-:W-:Y:S10]  /*5d660*/  @!UPT UIADD3 URZ, URZ, URZ, URZ ;  /* 0x0000003f3f3ff290 */ /* 0x000ff4000fffe03f */
[----:B------:R-:W-:Y:S01]  /*5d670*/  STL.64 [R1+0x150], R24 ;  /* 0x0001501801007387 */ /* 0x000fe20000100a00 */
[----:B------:R-:W-:Y:S02]  /*5d680*/  STL.64 [R1+0x158], R26 ;  /* 0x0001581a01007387 */ /* 0x000fe40000100a00 */
[----:B------:R-:W1:Y:S04]  /*5d690*/  LDSM.16.MT88.4 R24, [R2+0x18200] ;  /* 0x018200000218783b */ /* 0x000e680000004200 */
[----:B0-----:R-:W2:Y:S01]  /*5d6a0*/  LDL.LU R8, [R1+0x570] ;  /* 0x0005700001087983 */ /* 0x001ea20000300800 */
[----:B------:R-:W2:Y:S01]  /*5d6b0*/  LDL.LU R9, [R1+0x574] ;  /* 0x0005740001097983 */ /* 0x000ea20000300800 */
[----:B------:R-:W2:Y:S02]  /*5d6c0*/  LDL.LU R10, [R1+0x578] ;  /* 0x00057800010a7983 */ /* 0x000ea40000300800 */
[----:B------:R-:W2:Y:S01]  /*5d6d0*/  LDL.LU R11, [R1+0x57c] ;  /* 0x00057c00010b7983 */ /* 0x000ea20000300800 */
[----:B-1----:R-:W-:Y:S01]  /*5d6e0*/  STL.64 [R1+0x3e70], R26 ;  /* 0x003e701a01007387 */ /* 0x002fe20000100a00 */
[----:B------:R0:W-:Y:S03]  /*5d6f0*/  STL.64 [R1+0x3e68], R24 ;  /* 0x003e681801007387 */ /* 0x0001e60000100a00 */
[----:B0-----:R-:W2:Y:S01]  /*5d700*/  LDL.LU R24, [R1+0x600] ;  /* 0x0006000001187983 */ /* 0x001ea20000300800 */
[----:B------:R-:W2:Y:S02]  /*5d710*/  LDL.LU R25, [R1+0x604] ;  /* 0x0006040001197983 */ /* 0x000ea40000300800 */
[----:B------:R-:W2:Y:S02]  /*5d720*/  LDL.LU R26, [R1+0x608] ;  /* 0x00060800011a7983 */ /* 0x000ea40000300800 */
[----:B------:R-:W2:Y:S01]  /*5d730*/  LDL.LU R27, [R1+0x60c] ;  /* 0x00060c00011b7983 */ /* 0x000ea20000300800 */
[C---:B---3--:R-:W-:Y:S01]  /*5d740*/  HMMA.16816.F32 R16, R4.reuse, R12, R16 ;  /* 0x0000000c0410723c */ /* 0x048fe20000001810 */
[----:B--2---:R-:W-:Y:S01]  /*5d750*/  STL.64 [R1+0x4000], R26 ;  /* 0x0040001a01007387 */ /* 0x004fe20000100a00 */
[----:B------:R0:W-:Y:S03]  /*5d760*/  STL.64 [R1+0x3ff8], R24 ;  /* 0x003ff81801007387 */ /* 0x0001e60000100a00 */
[----:B0-----:R-:W2:Y:S01]  /*5d770*/  LDL.LU R24, [R1+0x550] ;  /* 0x0005500001187983 */ /* 0x001ea20000300800 */
[----:B------:R-:W2:Y:S02]  /*5d780*/  LDL.LU R25, [R1+0x554] ;  /* 0x0005540001197983 */ /* 0x000ea40000300800 */
[----:B------:R-:W2:Y:S02]  /*5d790*/  LDL.LU R26, [R1+0x558] ;  /* 0x00055800011a7983 */ /* 0x000ea40000300800 */
[----:B------:R-:W2:Y:S11]  /*5d7a0*/  LDL.LU R27, [R1+0x55c] ;  /* 0x00055c00011b7983 */ /* 0x000eb60000300800 */
[----:B------:R-:W-:Y:S02]  /*5d7b0*/  @!UPT UIADD3 URZ, URZ, URZ, URZ ;  /* 0x0000003f3f3ff290 */ /* 0x000fe4000fffe03f */
[----:B------:R-:W-:Y:S01]  /*5d7c0*/  STL.64 [R1+0x200], R16 ;  /* 0x0002001001007387 */ /* 0x000fe20000100a00 */
[----:B------:R0:W-:Y:S03]  /*5d7d0*/  STL.64 [R1+0x208], R18 ;  /* 0x0002081201007387 */ /* 0x0001e60000100a00 */
[----:B0-----:R-:W3:Y:S01]  /*5d7e0*/  LDL.LU R19, [R1+0x4040] ;  /* 0x0040400001137983 */ /* 0x001ee20000300800 */
[----:B------:R-:W4:Y:S02]  /*5d7f0*/  LDL.LU.64 R16, [R1+0x4038] ;  /* 0x0040380001107983 */ /* 0x000f240000300a00 */
[C---:B----4-:R-:W-:Y:S11]  /*5d800*/  HMMA.16816.F32 R20, R4.reuse, R16, R20 ;  /* 0x000000100414723c */ /* 0x050ff60000001814 */
[----:B------:R-:W-:Y:S11]  /*5d810*/  @!UPT UIADD3 URZ, URZ, URZ, URZ ;  /* 0x0000003f3f3ff290 */ /* 0x000ff6000fffe03f */
[----:B------:R-:W-:Y:S01]  /*5d820*/  @!UPT UIADD3 URZ, URZ, URZ, URZ ;  /* 0x0000003f3f3ff290 */ /* 0x000fe2000fffe03f */
[----:B------:R-:W-:Y:S01]  /*5d830*/  STL.64 [R1+0x290], R20 ;  /* 0x0002901401007387 */ /* 0x000fe20000100a00 */
[----:B------:R0:W-:Y:S03]  /*5d840*/  STL.64 [R1+0x298], R22 ;  /* 0x0002981601007387 */ /* 0x0001e60000100a00 */
[----:B0-----:R-:W4:Y:S01]  /*5d850*/  LDL.LU R23, [R1+0x4030] ;  /* 0x0040300001177983 */ /* 0x001f220000300800 */
        /* <DEDUP_REMOVED lines=10> */
[----:B------:R-:W2:Y:S01]  /*5d900*/  LDL.LU.64 R26, [R1+0x4000] ;  /* 0x00400000011a7983 */ /* 0x000ea20000300a00 */
[----:B------:R-:W2:Y:S02]  /*5d910*/  LDL.LU.64 R24, [R1+0x3ff8] ;  /* 0x003ff80001187983 */ /* 0x000ea40000300a00 */
[----:B------:R-:W-:Y:S02]  /*5d920*/  STL.64 [R1+0x3fc0], R10 ;  /* 0x003fc00a01007387 */ /* 0x000fe40000100a00 */
[----:B------:R0:W-:Y:S11]  /*5d930*/  STL.64 [R1+0x3fb8], R8 ;  /* 0x003fb80801007387 */ /* 0x0001f60000100a00 */
[----:B------:R-:W-:Y:S06]  /*5d940*/  @!UPT UIADD3 URZ, URZ, URZ, URZ ;  /* 0x0000003f3f3ff290 */ /* 0x000fec000fffe03f */
[----:B------:R-:W-:Y:S01]  /*5d950*/  STL.64 [R1+0x350], R4 ;  /* 0x0003500401007387 */ /* 0x000fe20000100a00 */
[----:B------:R-:W-:Y:S02]  /*5d960*/  STL.64 [R1+0x358], R6 ;  /* 0x0003580601007387 */ /* 0x000fe40000100a00 */
[----:B0-----:R-:W2:Y:S02]  /*5d970*/  LDL.LU R8, [R1+0x5f0] ;  /* 0x0005f00001087983 */ /* 0x001ea40000300800 */
[----:B------:R-:W2:Y:S01]  /*5d980*/  LDL.LU R9, [R1+0x5f4] ;  /* 0x0005f40001097983 */ /* 0x000ea20000300800 */
[----:B------:R-:W2:Y:S01]  /*5d990*/  LDL.LU R10, [R1+0x5f8] ;  /* 0x0005f800010a7983 */ /* 0x000ea20000300800 */
[----:B------:R-:W2:Y:S03]  /*5d9a0*/  LDL.LU R11, [R1+0x5fc] ;  /* 0x0005fc00010b7983 */ /* 0x000ea60000300800 */
[----:B------:R-:W0:Y:S04]  /*5d9b0*/  LDSM.16.MT88.4 R4, [R2+0x18280] ;  /* 0x018280000204783b */ /* 0x000e280000004200 */
[----:B--2---:R-:W-:Y:S01]  /*5d9c0*/  STL.64 [R1+0x3fe0], R10 ;  /* 0x003fe00a01007387 */ /* 0x004fe20000100a00 */
[----:B------:R1:W-:Y:S03]  /*5d9d0*/  STL.64 [R1+0x3fd8], R8 ;  /* 0x003fd80801007387 */ /* 0x0003e60000100a00 */
[----:B-1----:R-:W2:Y:S01]  /*5d9e0*/  LDL.LU.64 R8, [R1+0x40] ;  /* 0x0000400001087983 */ /* 0x002ea20000300a00 */
[----:B------:R-:W2:Y:S02]  /*5d9f0*/  LDL.LU.64 R10, [R1+0x48] ;  /* 0x00004800010a7983 */ /* 0x000ea40000300a00 */
[----:B0-----:R-:W-:Y:S02]  /*5da00*/  STL.64 [R1+0x3e30], R6 ;  /* 0x003e300601007387 */ /* 0x001fe40000100a00 */
[----:B------:R0:W-:Y:S02]  /*5da10*/  STL.64 [R1+0x3e28], R4 ;  /* 0x003e280401007387 */ /* 0x0001e40000100a00 */
[----:B0-----:R-:W2:Y:S01]  /*5da20*/  LDL.LU.64 R4, [R1+0x30] ;  /* 0x0000300001047983 */ /* 0x001ea20000300a00 */
[----:B------:R-:W2:Y:S03]  /*5da30*/  LDL.LU.64 R6, [R1+0x38] ;  /* 0x0000380001067983 */ /* 0x000ea60000300a00 */
[----:B--2---:R-:W-:Y:S01]  /*5da40*/  STL.64 [R1+0x3ff0], R6 ;  /* 0x003ff00601007387 */ /* 0x004fe20000100a00 */
[----:B------:R0:W-:Y:S03]  /*5da50*/  STL.64 [R1+0x3fe8], R4 ;  /* 0x003fe80401007387 */ /* 0x0001e60000100a00 */
[----:B0-----:R-:W2:Y:S01]  /*5da60*/  LDL.LU R4, [R1+0x670] ;  /* 0x0006700001047983 */ /* 0x001ea20000300800 */
[----:B------:R-:W2:Y:S02]  /*5da70*/  LDL.LU R5, [R1+0x674] ;  /* 0x0006740001057983 */ /* 0x000ea40000300800 */
[----:B------:R-:W2:Y:S02]  /*5da80*/  LDL.LU R6, [R1+0x678] ;  /* 0x0006780001067983 */ /* 0x000ea40000300800 */
[----:B------:R-:W2:Y:S01]  /*5da90*/  LDL.LU R7, [R1+0x67c] ;  /* 0x00067c0001077983 */ /* 0x000ea20000300800 */
[----:B------:R-:W-:Y:S11]  /*5daa0*/  HMMA.16816.F32 R24, R8, R12, R24 ;  /* 0x0000000c0818723c */ /* 0x000ff60000001818 */
[----:B------:R-:W-:Y:S11]  /*5dab0*/  @!UPT UIADD3 URZ, URZ, URZ, URZ ;  /* 0x0000003f3f3ff290 */ /* 0x000ff6000fffe03f */
[----:B------:R-:W-:Y:S01]  /*5dac0*/  @!UPT UIADD3 URZ, URZ, URZ, URZ ;  /* 0x0000003f3f3ff290 */ /* 0x000fe2000fffe03f */
[----:B------:R-:W-:Y:S01]  /*5dad0*/  STL.64 [R1+0x340], R24 ;  /* 0x0003401801007387 */ /* 0x000fe20000100a00 */
[----:B------:R-:W-:Y:S02]  /*5dae0*/  STL.64 [R1+0x348], R26 ;  /* 0x0003481a01007387 */ /* 0x000fe40000100a00 */
[----:B------:R-:W0:Y:S04]  /*5daf0*/  LDSM.16.MT88.4 R24, [R2+0x18300] ;  /* 0x018300000218783b */ /* 0x000e280000004200 */
[----:B0-----:R-:W-:Y:S02]  /*5db00*/  IMAD.MOV.U32 R15, RZ, RZ, R26 ;  /* 0x000000ffff0f7224 */ /* 0x001fe400078e001a */
[----:B------:R-:W-:Y:S02]  /*5db10*/  IMAD.MOV.U32 R14, RZ, RZ, R27 ;  /* 0x000000ffff0e7224 */ /* 0x000fe400078e001b */
[----:B------:R-:W-:-:S02]  /*5db20*/  IMAD.MOV.U32 R22, RZ, RZ, R24 ;  /* 0x000000ffff167224 */ /* 0x000fc400078e0018 */
[----:B------:R-:W-:Y:S02]  /*5db30*/  IMAD.MOV.U32 R18, RZ, RZ, R25 ;  /* 0x000000ffff127224 */ /* 0x000fe400078e0019 */
[----:B------:R-:W-:Y:S02]  /*5db40*/  IMAD.MOV.U32 R26, RZ, RZ, R3 ;  /* 0x000000ffff1a7224 */ /* 0x000fe400078e0003 */
[----:B------:R-:W-:Y:S02]  /*5db50*/  IMAD.MOV.U32 R27, RZ, RZ, R0 ;  /* 0x000000ffff1b7224 */ /* 0x000fe400078e0000 */
[----:B------:R-:W-:Y:S02]  /*5db60*/  IMAD.MOV.U32 R24, RZ, RZ, R29 ;  /* 0x000000ffff187224 */ /* 0x000fe400078e001d */
[----:B------:R-:W-:Y:S01]  /*5db70*/  IMAD.MOV.U32 R25, RZ, RZ, R28 ;  /* 0x000000ffff197224 */ /* 0x000fe200078e001c */
[----:B------:R-:W-:Y:S04]  /*5db80*/  STL.64 [R1+0x3ec0], R26 ;  /* 0x003ec01a01007387 */ /* 0x000fe80000100a00 */
[----:B------:R0:W-:Y:S02]  /*5db90*/  STL.64 [R1+0x3eb8], R24 ;  /* 0x003eb81801007387 */ /* 0x0001e40000100a00 */
[----:B------:R-:W-:-:S02]  /*5dba0*/  IMAD.MOV.U32 R28, RZ, RZ, R10 ;  /* 0x000000ffff1c7224 */ /* 0x000fc400078e000a */
[----:B------:R-:W-:Y:S02]  /*5dbb0*/  IMAD.MOV.U32 R29, RZ, RZ, R11 ;  /* 0x000000ffff1d7224 */ /* 0x000fe400078e000b */
[----:B------:R-:W-:Y:S02]  /*5dbc0*/  IMAD.MOV.U32 R0, RZ, RZ, R8 ;  /* 0x000000ffff007224 */ /* 0x000fe400078e0008 */
[----:B------:R-:W-:Y:S01]  /*5dbd0*/  IMAD.MOV.U32 R3, RZ, RZ, R9 ;  /* 0x000000ffff037224 */ /* 0x000fe200078e0009 */
[----:B0-----:R-:W4:Y:S01]  /*5dbe0*/  LDL.LU R24, [R1+0x650] ;  /* 0x0006500001187983 */ /* 0x001f220000300800 */
[----:B------:R-:W4:Y:S02]  /*5dbf0*/  LDL.LU R25, [R1+0x654] ;  /* 0x0006540001197983 */ /* 0x000f240000300800 */
[----:B------:R-:W4:Y:S02]  /*5dc00*/  LDL.LU R26, [R1+0x658] ;  /* 0x00065800011a7983 */ /* 0x000f240000300800 */
[----:B------:R-:W4:Y:S01]  /*5dc10*/  LDL.LU R27, [R1+0x65c] ;  /* 0x00065c00011b7983 */ /* 0x000f220000300800 */
[----:B--2---:R-:W-:Y:S11]  /*5dc20*/  HMMA.16816.F32 R4, R8, R16, R4 ;  /* 0x000000100804723c */ /* 0x004ff60000001804 */
[----:B------:R-:W-:Y:S11]  /*5dc30*/  @!UPT UIADD3 URZ, URZ, URZ, URZ ;  /* 0x0000003f3f3ff290 */ /* 0x000ff6000fffe03f */
[----:B------:R-:W-:Y:S01]  /*5dc40*/  @!UPT UIADD3 URZ, URZ, URZ, URZ ;  /* 0x0000003f3f3ff290 */ /* 0x000fe2000fffe03f */
[----:B------:R-:W-:Y:S01]  /*5dc50*/  STL.64 [R1+0x330], R4 ;  /* 0x0003300401007387 */ /* 0x000fe20000100a00 */
[----:B------:R0:W-:Y:S03]  /*5dc60*/  STL.64 [R1+0x338], R6 ;  /* 0x0003380601007387 */ /* 0x0001e60000100a00 */
[----:B0-----:R-:W2:Y:S01]  /*5dc70*/  LDL.LU.64 R6, [R1+0x3ff0] ;  /* 0x003ff00001067983 */ /* 0x001ea20000300a00 */
[----:B------:R-:W2:Y:S02]  /*5dc80*/  LDL.LU.64 R4, [R1+0x3fe8] ;  /* 0x003fe80001047983 */ /* 0x000ea40000300a00 */
[----:B------:R-:W2:Y:S02]  /*5dc90*/  LDL.LU.64 R10, [R1+0x3fe0] ;  /* 0x003fe000010a7983 */ /* 0x000ea40000300a00 */
[----:B------:R-:W2:Y:S01]  /*5dca0*/  LDL.LU.64 R8, [R1+0x3fd8] ;  /* 0x003fd80001087983 */ /* 0x000ea20000300a00 */
[----:B---3--:R0:W-:Y:S01]  /*5dcb0*/  STL.64 [R1+0x3f90], R18 ;  /* 0x003f901201007387 */ /* 0x0081e20000100a00 */
[----:B------:R1:W-:Y:S02]  /*5dcc0*/  STL.64 [R1+0x3f88], R16 ;  /* 0x003f881001007387 */ /* 0x0003e40000100a00 */
[----:B0-----:R-:W-:-:S02]  /*5dcd0*/  IMAD.MOV.U32 R18, RZ, RZ, R28 ;  /* 0x000000ffff127224 */ /* 0x001fc400078e001c */
[----:B-1----:R-:W-:Y:S02]  /*5dce0*/  IMAD.MOV.U32 R16, RZ, RZ, R0 ;  /* 0x000000ffff107224 */ /* 0x002fe400078e0000 */
[----:B------:R-:W-:Y:S02]  /*5dcf0*/  IMAD.MOV.U32 R17, RZ, RZ, R3 ;  /* 0x000000ffff117224 */ /* 0x000fe400078e0003 */
[----:B------:R-:W-:Y:S01]  /*5dd00*/  IMAD.MOV.U32 R19, RZ, RZ, R29 ;  /* 0x000000ffff137224 */ /* 0x000fe200078e001d */
[----:B------:R-:W3:Y:S01]  /*5dd10*/  LDL.LU R0, [R1+0x3fd4] ;  /* 0x003fd40001007983 */ /* 0x000ee20000300800 */
[----:B------:R-:W3:Y:S02]  /*5dd20*/  LDL.LU R3, [R1+0x3fd0] ;  /* 0x003fd00001037983 */ /* 0x000ee40000300800 */
[----:B------:R-:W3:Y:S02]  /*5dd30*/  LDL.LU R28, [R1+0x3fcc] ;  /* 0x003fcc00011c7983 */ /* 0x000ee40000300800 */
[----:B------:R-:W3:Y:S01]  /*5dd40*/  LDL.LU R29, [R1+0x3fc8] ;  /* 0x003fc800011d7983 */ /* 0x000ee20000300800 */
[----:B--2---:R-:W-:Y:S01]  /*5dd50*/  HMMA.16816.F32 R16, R16, R20, R8 ;  /* 0x000000141010723c */ /* 0x004fe20000001808 */
[----:B------:R-:W2:Y:S01]  /*5dd60*/  LDL.LU.64 R10, [R1+0x3fc0] ;  /* 0x003fc000010a7983 */ /* 0x000ea20000300a00 */
[----:B------:R-:W2:Y:S02]  /*5dd70*/  LDL.LU.64 R8, [R1+0x3fb8] ;  /* 0x003fb80001087983 */ /* 0x000ea40000300a00 */
[----:B----4-:R-:W-:Y:S02]  /*5dd80*/  STL.64 [R1+0x3f80], R22 ;  /* 0x003f801601007387 */ /* 0x010fe40000100a00 */
[----:B------:R-:W-:Y:S11]  /*5dd90*/  STL.64 [R1+0x3f78], R20 ;  /* 0x003f781401007387 */ /* 0x000ff60000100a00 */
[----:B------:R-:W-:Y:S06]  /*5dda0*/  @!UPT UIADD3 URZ, URZ, URZ, URZ ;  /* 0x0000003f3f3ff290 */ /* 0x000fec000fffe03f */
[----:B------:R-:W-:Y:S01]  /*5ddb0*/  STL.64 [R1+0x2e0], R16 ;  /* 0x0002e01001007387 */ /* 0x000fe20000100a00 */
[----:B------:R0:W-:Y:S02]  /*5ddc0*/  STL.64 [R1+0x2e8], R18 ;  /* 0x0002e81201007387 */ /* 0x0001e40000100a00 */
[----:B0-----:R-:W-:Y:S02]  /*5ddd0*/  IMAD.MOV.U32 R19, RZ, RZ, R4 ;  /* 0x000000ffff137224 */ /* 0x001fe400078e0004 */
[----:B------:R-:W-:Y:S02]  /*5dde0*/  IMAD.MOV.U32 R18, RZ, RZ, R5 ;  /* 0x000000ffff127224 */ /* 0x000fe400078e0005 */
[----:B------:R-:W-:Y:S02]  /*5ddf0*/  IMAD.MOV.U32 R17, RZ, RZ, R6 ;  /* 0x000000ffff117224 */ /* 0x000fe400078e0006 */
[----:B------:R-:W-:Y:S01]  /*5de00*/  IMAD.MOV.U32 R16, RZ, RZ, R7 ;  /* 0x000000ffff107224 */ /* 0x000fe200078e0007 */
[----:B--2---:R-:W-:Y:S11]  /*5de10*/  HMMA.16816.F32 R20, R4, R8, R24 ;  /* 0x000000080414723c */ /* 0x004ff60000001818 */
[----:B------:R-:W-:Y:S11]  /*5de20*/  @!UPT UIADD3 URZ, URZ, URZ, URZ ;  /* 0x0000003f3f3ff290 */ /* 0x000ff6000fffe03f */
[----:B------:R-:W-:Y:S01]  /*5de30*/  @!UPT UIADD3 URZ, URZ, URZ, URZ ;  /* 0x0000003f3f3ff290 */ /* 0x000fe2000fffe03f */
[----:B------:R-:W-:Y:S01]  /*5de40*/  STL.64 [R1+0x320], R20 ;  /* 0x0003201401007387 */ /* 0x000fe20000100a00 */
[----:B------:R-:W-:Y:S02]  /*5de50*/  STL.64 [R1+0x328], R22 ;  /* 0x0003281601007387 */ /* 0x000fe40000100a00 */
[----:B------:R-:W-:Y:S02]  /*5de60*/  STL.64 [R1+0x3f60], R10 ;  /* 0x003f600a01007387 */ /* 0x000fe40000100a00 */
[----:B------:R-:W-:Y:S01]  /*5de70*/  STL.64 [R1+0x3f58], R8 ;  /* 0x003f580801007387 */ /* 0x000fe20000100a00 */
[----:B------:R-:W2:Y:S01]  /*5de80*/  LDL.LU R4, [R1+0x90] ;  /* 0x0000900001047983 */ /* 0x000ea20000300800 */
        /* <DEDUP_REMOVED lines=9> */
[----:B---3--:R-:W-:-:S02]  /*5df20*/  IMAD.MOV.U32 R24, RZ, RZ, R29 ;  /* 0x000000ffff187224 */ /* 0x008fc400078e001d */
[----:B------:R-:W-:Y:S01]  /*5df30*/  IMAD.MOV.U32 R26, RZ, RZ, R3 ;  /* 0x000000ffff1a7224 */ /* 0x000fe200078e0003 */
[----:B----4-:R-:W-:Y:S01]  /*5df40*/  STL.64 [R1+0x3e60], R6 ;  /* 0x003e600601007387 */ /* 0x010fe20000100a00 */
[----:B--2---:R0:W-:Y:S03]  /*5df50*/  STL.64 [R1+0x3e58], R4 ;  /* 0x003e580401007387 */ /* 0x0041e60000100a00 */
[----:B0-----:R-:W2:Y:S01]  /*5df60*/  LDL.LU R4, [R1+0x100] ;  /* 0x0001000001047983 */ /* 0x001ea20000300800 */
[----:B------:R-:W2:Y:S02]  /*5df70*/  LDL.LU R5, [R1+0x104] ;  /* 0x0001040001057983 */ /* 0x000ea40000300800 */
[----:B------:R-:W3:Y:S02]  /*5df80*/  LDL.LU R6, [R1+0x108] ;  /* 0x0001080001067983 */ /* 0x000ee40000300800 */
[----:B------:R-:W3:Y:S02]  /*5df90*/  LDL.LU R7, [R1+0x10c] ;  /* 0x00010c0001077983 */ /* 0x000ee40000300800 */
[----:B------:R-:W-:Y:S01]  /*5dfa0*/  IMAD.MOV.U32 R27, RZ, RZ, R0 ;  /* 0x000000ffff1b7224 */ /* 0x000fe200078e0000 */
[----:B------:R-:W4:Y:S01]  /*5dfb0*/  LDL.LU R29, [R1+0x3fb4] ;  /* 0x003fb400011d7983 */ /* 0x000f220000300800 */
[----:B------:R-:W-:-:S02]  /*5dfc0*/  IMAD.MOV.U32 R25, RZ, RZ, R28 ;  /* 0x000000ffff197224 */ /* 0x000fc400078e001c */
[----:B------:R-:W4:Y:S02]  /*5dfd0*/  LDL.LU R28, [R1+0x3fb0] ;  /* 0x003fb000011c7983 */ /* 0x000f240000300800 */
[----:B------:R-:W4:Y:S01]  /*5dfe0*/  LDL.LU R3, [R1+0x3fac] ;  /* 0x003fac0001037983 */ /* 0x000f220000300800 */
[----:B------:R-:W4:Y:S01]  /*5dff0*/  LDL.LU R0, [R1+0x3fa8] ;  /* 0x003fa80001007983 */ /* 0x000f220000300800 */
[----:B------:R-:W-:Y:S02]  /*5e000*/  STL.64 [R1+0x3f10], R26 ;  /* 0x003f101a01007387 */ /* 0x000fe40000100a00 */
[----:B------:R-:W-:Y:S01]  /*5e010*/  STL.64 [R1+0x3f08], R24 ;  /* 0x003f081801007387 */ /* 0x000fe20000100a00 */
        /* <DEDUP_REMOVED lines=12> */
[----:B----4-:R-:W-:-:S02]  /*5e0e0*/  IMAD.MOV.U32 R24, RZ, RZ, R0 ;  /* 0x000000ffff187224 */ /* 0x010fc400078e0000 */
[----:B------:R-:W-:Y:S01]  /*5e0f0*/  IMAD.MOV.U32 R26, RZ, RZ, R28 ;  /* 0x000000ffff1a7224 */ /* 0x000fe200078e001c */
[----:B---3--:R-:W-:Y:S01]  /*5e100*/  STL.64 [R1+0x3ea0], R6 ;  /* 0x003ea00601007387 */ /* 0x008fe20000100a00 */
        /* <DEDUP_REMOVED lines=37> */
[----:B------:R-:W2:Y:S01]  /*5e360*/  LDL.LU R24, [R1+0x5c0] ;  /* 0x0005c00001187983 */ /* 0x000ea20000300800 */
        /* <DEDUP_REMOVED lines=33> */
[C---:B----4-:R-:W-:Y:S01]  /*5e580*/  HMMA.16816.F32 R16, R8.reuse, R12, R16 ;  /* 0x0000000c0810723c */ /* 0x050fe20000001810 */
        /* <DEDUP_REMOVED lines=13> */
[----:B------:R0:W-:Y:S03]  /*5e660*/  STL.64 [R1+0x318], R18 ;  /* 0x0003181201007387 */ /* 0x0001e60000100a00 */
[----:B0-----:R-:W3:Y:S01]  /*5e670*/  LDL.LU.64 R18, [R1+0x3f90] ;  /* 0x003f900001127983 */ /* 0x001ee20000300a00 */
[----:B------:R-:W4:Y:S02]  /*5e680*/  LDL.LU.64 R16, [R1+0x3f88] ;  /* 0x003f880001107983 */ /* 0x000f240000300a00 */
[C---:B----4-:R-:W-:Y:S11]  /*5e690*/  HMMA.16816.F32 R20, R8.reuse, R16, R20 ;  /* 0x000000100814723c */ /* 0x050ff60000001814 */
[----:B------:R-:W-:Y:S11]  /*5e6a0*/  @!UPT UIADD3 URZ, URZ, URZ, URZ ;  /* 0x0000003f3f3ff290 */ /* 0x000ff6000fffe03f */
[----:B------:R-:W-:Y:S01]  /*5e6b0*/  @!UPT UIADD3 URZ, URZ, URZ, URZ ;  /* 0x0000003f3f3ff290 */ /* 0x000fe2000fffe03f */
[----:B------:R-:W-:Y:S01]  /*5e6c0*/  STL.64 [R1+0x300], R20 ;  /* 0x0003001401007387 */ /* 0x000fe20000100a00 */
[----:B------:R0:W-:Y:S03]  /*5e6d0*/  STL.64 [R1+0x308], R22 ;  /* 0x0003081601007387 */ /* 0x0001e60000100a00 */
[----:B0-----:R-:W4:Y:S01]  /*5e6e0*/  LDL.LU.64 R22, [R1+0x3f80] ;  /* 0x003f800001167983 */ /* 0x001f220000300a00 */
        /* <DEDUP_REMOVED lines=116> */
[C---:B--2---:R-:W-:Y:S08]  /*5ee30*/  HMMA.16816.F32 R4, R24.reuse, R20, R4 ;  /* 0x000000141804723c */ /* 0x044ff00000001804 */
[----:B---3--:R-:W-:Y:S11]  /*5ee40*/  HMMA.16816.F32 R12, R24, R16, R12 ;  /* 0x00000010180c723c */ /* 0x008ff6000000180c */
[----:B------:R-:W-:Y:S11]  /*5ee50*/  @!UPT UIADD3 URZ, URZ, URZ, URZ ;  /* 0x0000003f3f3ff290 */ /* 0x000ff6000fffe03f */
[----:B------:R-:W-:Y:S01]  /*5ee60*/  @!UPT UIADD3 URZ, URZ, URZ, URZ ;  /* 0x0000003f3f3ff290 */ /* 0x000fe2000fffe03f */
[----:B------:R0:W-:Y:S01]  /*5ee70*/  STL.64 [R1+0x1c0], R12 ;  /* 0x0001c00c01007387 */ /* 0x0001e20000100a00 */
[----:B------:R1:W-:Y:S03]  /*5ee80*/  STL.64 [R1+0x1c8], R14 ;  /* 0x0001c80e01007387 */ /* 0x0003e60000100a00 */
[----:B0-----:R-:W2:Y:S01]  /*5ee90*/  LDL.LU R12, [R1+0xd0] ;  /* 0x0000d000010c7983 */ /* 0x001ea20000300800 */
[----:B------:R-:W2:Y:S02]  /*5eea0*/  LDL.LU R13, [R1+0xd4] ;  /* 0x0000d400010d7983 */ /* 0x000ea40000300800 */
[----:B-1----:R-:W2:Y:S02]  /*5eeb0*/  LDL.LU R14, [R1+0xd8] ;  /* 0x0000d800010e7983 */ /* 0x002ea40000300800 */
[----:B------:R-:W2:Y:S01]  /*5eec0*/  LDL.LU R15, [R1+0xdc] ;  /* 0x0000dc00010f7983 */ /* 0x000ea20000300800 */
[----:B------:R-:W-:Y:S01]  /*5eed0*/  STL.64 [R1+0x3e10], R18 ;  /* 0x003e101201007387 */ /* 0x000fe20000100a00 */
[----:B------:R0:W-:Y:S03]  /*5eee0*/  STL.64 [R1+0x3e08], R16 ;  /* 0x003e081001007387 */ /* 0x0001e60000100a00 */
[----:B0-----:R-:W3:Y:S01]  /*5eef0*/  LDL.LU R16, [R1+0xc0] ;  /* 0x0000c00001107983 */ /* 0x001ee20000300800 */
[----:B------:R-:W3:Y:S02]  /*5ef00*/  LDL.LU R17, [R1+0xc4] ;  /* 0x0000c40001117983 */ /* 0x000ee40000300800 */
[----:B------:R-:W3:Y:S02]  /*5ef10*/  LDL.LU R18, [R1+0xc8] ;  /* 0x0000c80001127983 */ /* 0x000ee40000300800 */
[----:B------:R-:W3:Y:S01]  /*5ef20*/  LDL.LU R19, [R1+0xcc] ;  /* 0x0000cc0001137983 */ /* 0x000ee20000300800 */
[----:B----4-:R-:W-:Y:S01]  /*5ef30*/  STL.64 [R1+0x3e00], R22 ;  /* 0x003e001601007387 */ /* 0x010fe20000100a00 */
[----:B------:R0:W-:Y:S02]  /*5ef40*/  STL.64 [R1+0x3df8], R20 ;  /* 0x003df81401007387 */ /* 0x0001e40000100a00 */
[----:B------:R-:W-:Y:S02]  /*5ef50*/  STL.64 [R1+0x190], R4 ;  /* 0x0001900401007387 */ /* 0x000fe40000100a00 */
[----:B------:R-:W-:Y:S02]  /*5ef60*/  STL.64 [R1+0x198], R6 ;  /* 0x0001980601007387 */ /* 0x000fe40000100a00 */
[----:B------:R-:W-:-:S02]  /*5ef70*/  IMAD.MOV.U32 R25, RZ, RZ, R10 ;  /* 0x000000ffff197224 */ /* 0x000fc400078e000a */
[----:B------:R-:W-:Y:S01]  /*5ef80*/  IMAD.MOV.U32 R26, RZ, RZ, R11 ;  /* 0x000000ffff1a7224 */ /* 0x000fe200078e000b */
[----:B------:R-:W1:Y:S04]  /*5ef90*/  LDSM.16.MT88.4 R4, [R2+0x18380] ;  /* 0x018380000204783b */ /* 0x000e680000004200 */
[----:B0-----:R-:W4:Y:S01]  /*5efa0*/  LDL.LU R20, [R1+0xb0] ;  /* 0x0000b00001147983 */ /* 0x001f220000300800 */
[----:B------:R-:W4:Y:S02]  /*5efb0*/  LDL.LU R21, [R1+0xb4] ;  /* 0x0000b40001157983 */ /* 0x000f240000300800 */
[----:B------:R-:W4:Y:S02]  /*5efc0*/  LDL.LU R22, [R1+0xb8] ;  /* 0x0000b80001167983 */ /* 0x000f240000300800 */
[----:B------:R-:W4:Y:S01]  /*5efd0*/  LDL.LU R23, [R1+0xbc] ;  /* 0x0000bc0001177983 */ /* 0x000f220000300800 */
        /* <DEDUP_REMOVED lines=8> */
[----:B------:R-:W-:-:S02]  /*5f060*/  IMAD.MOV.U32 R26, RZ, RZ, R10 ;  /* 0x000000ffff1a7224 */ /* 0x000fc400078e000a */
[----:B------:R-:W-:Y:S01]  /*5f070*/  IMAD.MOV.U32 R27, RZ, RZ, R11 ;  /* 0x000000ffff1b7224 */ /* 0x000fe200078e000b */
[----:B------:R-:W3:Y:S01]  /*5f080*/  LDL.LU R10, [R1+0x3e3c] ;  /* 0x003e3c00010a7983 */ /* 0x000ee20000300800 */
[----:B------:R-:W3:Y:S03]  /*5f090*/  LDL.LU R11, [R1+0x3e38] ;  /* 0x003e3800010b7983 */ /* 0x000ee60000300800 */
[----:B------:R-:W-:Y:S04]  /*5f0a0*/  STL.64 [R1+0x3df0], R26 ;  /* 0x003df01a01007387 */ /* 0x000fe80000100a00 */
[----:B--2---:R0:W-:Y:S04]  /*5f0b0*/  STL.64 [R1+0x3de8], R24 ;  /* 0x003de81801007387 */ /* 0x0041e80000100a00 */
[----:B0-----:R-:W2:Y:S01]  /*5f0c0*/  LDL.LU R24, [R1+0x80] ;  /* 0x0000800001187983 */ /* 0x001ea20000300800 */
[----:B------:R-:W2:Y:S02]  /*5f0d0*/  LDL.LU R25, [R1+0x84] ;  /* 0x0000840001197983 */ /* 0x000ea40000300800 */
[----:B------:R-:W2:Y:S02]  /*5f0e0*/  LDL.LU R26, [R1+0x88] ;  /* 0x00008800011a7983 */ /* 0x000ea40000300800 */
[----:B------:R-:W2:Y:S01]  /*5f0f0*/  LDL.LU R27, [R1+0x8c] ;  /* 0x00008c00011b7983 */ /* 0x000ea20000300800 */
[----:B-1----:R-:W-:Y:S01]  /*5f100*/  STL.64 [R1+0x40], R4 ;  /* 0x0000400401007387 */ /* 0x002fe20000100a00 */
[----:B------:R0:W-:Y:S03]  /*5f110*/  STL.64 [R1+0x48], R6 ;  /* 0x0000480601007387 */ /* 0x0001e60000100a00 */
[----:B0-----:R-:W2:Y:S01]  /*5f120*/  LDL.LU.64 R6, [R1+0x3e30] ;  /* 0x003e300001067983 */ /* 0x001ea20000300a00 */
[----:B------:R-:W2:Y:S02]  /*5f130*/  LDL.LU.64 R4, [R1+0x3e28] ;  /* 0x003e280001047983 */ /* 0x000ea40000300a00 */
[C---:B--2---:R-:W-:Y:S11]  /*5f140*/  HMMA.16816.F32 R12, R4.reuse, R8, R12 ;  /* 0x00000008040c723c */ /* 0x044ff6000000180c */
[----:B------:R-:W-:Y:S11]  /*5f150*/  @!UPT UIADD3 URZ, URZ, URZ, URZ ;  /* 0x0000003f3f3ff290 */ /* 0x000ff6000fffe03f */
[----:B------:R-:W-:Y:S01]  /*5f160*/  @!UPT UIADD3 URZ, URZ, URZ, URZ ;  /* 0x0000003f3f3ff290 */ /* 0x000fe2000fffe03f */
[----:B------:R-:W-:Y:S01]  /*5f170*/  STL.64 [R1+0x180], R12 ;  /* 0x0001800c01007387 */ /* 0x000fe20000100a00 */
[----:B------:R0:W-:Y:S02]  /*5f180*/  STL [R1+0x188], R14 ;  /* 0x0001880e01007387 */ /* 0x0001e40000100800 */
[----:B------:R-:W-:Y:S02]  /*5f190*/  IMAD.MOV.U32 R2, RZ, RZ, R15 ;  /* 0x000000ffff027224 */ /* 0x000fe400078e000f */
[----:B0-----:R-:W2:Y:S01]  /*5f1a0*/  LDL.LU.64 R14, [R1+0x3e20] ;  /* 0x003e2000010e7983 */ /* 0x001ea20000300a00 */
[----:B------:R-:W3:Y:S02]  /*5f1b0*/  LDL.LU.64 R12, [R1+0x3e18] ;  /* 0x003e1800010c7983 */ /* 0x000ee40000300a00 */
[----:B------:R-:W-:Y:S01]  /*5f1c0*/  STL [R1+0x3a60], R2 ;  /* 0x003a600201007387 */ /* 0x000fe20000100800 */
[C---:B---3--:R-:W-:Y:S11]  /*5f1d0*/  HMMA.16816.F32 R16, R4.reuse, R12, R16 ;  /* 0x0000000c0410723c */ /* 0x048ff60000001810 */
[----:B------:R-:W-:Y:S11]  /*5f1e0*/  @!UPT UIADD3 URZ, URZ, URZ, URZ ;  /* 0x0000003f3f3ff290 */ /* 0x000ff6000fffe03f */
[----:B------:R-:W-:Y:S01]  /*5f1f0*/  @!UPT UIADD3 URZ, URZ, URZ, URZ ;  /* 0x0000003f3f3ff290 */ /* 0x000fe2000fffe03f */
        /* <DEDUP_REMOVED lines=8> */
[----:B------:R0:W-:Y:S02]  /*5f280*/  STL [R1+0x168], R22 ;  /* 0x0001681601007387 */ /* 0x0001e40000100800 */
[----:B------:R-:W-:Y:S02]  /*5f290*/  IMAD.MOV.U32 R2, RZ, RZ, R23 ;  /* 0x000000ffff027224 */ /* 0x000fe400078e0017 */
[----:B0-----:R-:W4:Y:S01]  /*5f2a0*/  LDL.LU.64 R22, [R1+0x3e00] ;  /* 0x003e000001167983 */ /* 0x001f220000300a00 */
[----:B------:R-:W2:Y:S02]  /*5f2b0*/  LDL.LU.64 R20, [R1+0x3df8] ;  /* 0x003df80001147983 */ /* 0x000ea40000300a00 */
[----:B------:R-:W-:Y:S01]  /*5f2c0*/  STL [R1+0x3a64], R2 ;  /* 0x003a640201007387 */ /* 0x000fe20000100800 */
[----:B--2---:R-:W-:Y:S01]  /*5f2d0*/  HMMA.16816.F32 R4, R4, R20, R24 ;  /* 0x000000140404723c */ /* 0x004fe20000001818 */
[----:B------:R-:W2:Y:S01]  /*5f2e0*/  LDL.LU.64 R26, [R1+0x3df0] ;  /* 0x003df000011a7983 */ /* 0x000ea20000300a00 */
[----:B------:R-:W2:Y:S11]  /*5f2f0*/  LDL.LU.64 R24, [R1+0x3de8] ;  /* 0x003de80001187983 */ /* 0x000eb60000300a00 */
[----:B------:R-:W-:Y:S10]  /*5f300*/  @!UPT UIADD3 URZ, URZ, URZ, URZ ;  /* 0x0000003f3f3ff290 */ /* 0x000ff4000fffe03f */
[----:B------:R4:W-:Y:S01]  /*5f310*/  STL.64 [R1+0x100], R4 ;  /* 0x0001000401007387 */ /* 0x0009e20000100a00 */
[----:B------:R0:W-:Y:S02]  /*5f320*/  STL.64 [R1+0x108], R6 ;  /* 0x0001080601007387 */ /* 0x0001e40000100a00 */
[----:B----4-:R-:W-:Y:S02]  /*5f330*/  IMAD.MOV.U32 R4, RZ, RZ, R22 ;  /* 0x000000ffff047224 */ /* 0x010fe400078e0016 */
[----:B---3--:R-:W-:Y:S02]  /*5f340*/  IMAD.MOV.U32 R5, RZ, RZ, R18 ;  /* 0x000000ffff057224 */ /* 0x008fe400078e0012 */
[----:B0-----:R-:W-:Y:S02]  /*5f350*/  IMAD.MOV.U32 R6, RZ, RZ, R15 ;  /* 0x000000ffff067224 */ /* 0x001fe400078e000f */
[----:B------:R-:W-:Y:S01]  /*5f360*/  IMAD.MOV.U32 R7, RZ, RZ, R14 ;  /* 0x000000ffff077224 */ /* 0x000fe200078e000e */
[----:B------:R-:W3:Y:S01]  /*5f370*/  LDL.LU R22, [R1+0x3de4] ;  /* 0x003de40001167983 */ /* 0x000ee20000300800 */
[----:B------:R-:W4:Y:S05]  /*5f380*/  LDL.LU R18, [R1+0x3de0] ;  /* 0x003de00001127983 */ /* 0x000f2a0000300800 */
[----:B--2---:R-:W-:Y:S11]  /*5f390*/  HMMA.16816.F32 R24, R4, R8, R24 ;  /* 0x000000080418723c */ /* 0x004ff60000001818 */
[----:B------:R-:W-:Y:S11]  /*5f3a0*/  @!UPT UIADD3 URZ, URZ, URZ, URZ ;  /* 0x0000003f3f3ff290 */ /* 0x000ff6000fffe03f */
[----:B------:R-:W-:Y:S01]  /*5f3b0*/  @!UPT UIADD3 URZ, URZ, URZ, URZ ;  /* 0x0000003f3f3ff290 */ /* 0x000fe2000fffe03f */
[----:B------:R-:W-:Y:S01]  /*5f3c0*/  STL.64 [R1+0xf0], R24 ;  /* 0x0000f01801007387 */ /* 0x000fe20000100a00 */
[----:B------:R-:W-:Y:S02]  /*5f3d0*/  STL [R1+0xf8], R26 ;  /* 0x0000f81a01007387 */ /* 0x000fe40000100800 */
[----:B------:R-:W-:Y:S02]  /*5f3e0*/  STL.64 [R1+0x3db8], R10 ;  /* 0x003db80a01007387 */ /* 0x000fe40000100a00 */
[----:B------:R0:W-:Y:S02]  /*5f3f0*/  STL.64 [R1+0x3db0], R8 ;  /* 0x003db00801007387 */ /* 0x0001e40000100a00 */
[----:B0-----:R-:W2:Y:S01]  /*5f400*/  LDL.LU R8, [R1+0xa0] ;  /* 0x0000a00001087983 */ /* 0x001ea20000300800 */
[----:B------:R-:W2:Y:S02]  /*5f410*/  LDL.LU R9, [R1+0xa4] ;  /* 0x0000a40001097983 */ /* 0x000ea40000300800 */
[----:B------:R-:W2:Y:S02]  /*5f420*/  LDL.LU R10, [R1+0xa8] ;  /* 0x0000a800010a7983 */ /* 0x000ea40000300800 */
[----:B------:R-:W-:-:S02]  /*5f430*/  IMAD.MOV.U32 R2, RZ, RZ, R27 ;  /* 0x000000ffff027224 */ /* 0x000fc400078e001b */
[----:B------:R0:W1:Y:S01]  /*5f440*/  LDSM.16.MT88.4 R24, [R19+0x1c000] ;  /* 0x01c000001318783b */ /* 0x0000620000004200 */
[----:B----4-:R-:W-:Y:S02]  /*5f450*/  IMAD.MOV.U32 R11, RZ, RZ, R18 ;  /* 0x000000ffff0b7224 */ /* 0x010fe400078e0012 */
[----:B------:R-:W4:Y:S02]  /*5f460*/  LDL.LU R18, [R1+0x3ddc] ;  /* 0x003ddc0001127983 */ /* 0x000f240000300800 */
[----:B------:R-:W-:Y:S01]  /*5f470*/  STL [R1+0x3a68], R2 ;  /* 0x003a680201007387 */ /* 0x000fe20000100800 */
[----:B0-----:R-:W4:Y:S04]  /*5f480*/  LDL.LU R19, [R1+0x3dd8] ;  /* 0x003dd80001137983 */ /* 0x001f280000300800 */
[----:B-1----:R-:W-:Y:S01]  /*5f490*/  STL.64 [R1+0x30], R24 ;  /* 0x0000301801007387 */ /* 0x002fe20000100a00 */
[----:B------:R0:W-:Y:S03]  /*5f4a0*/  STL.64 [R1+0x38], R26 ;  /* 0x0000381a01007387 */ /* 0x0001e60000100a00 */
[----:B0-----:R-:W3:Y:S01]  /*5f4b0*/  LDL.LU.64 R26, [R1+0x3dd0] ;  /* 0x003dd000011a7983 */ /* 0x001ee20000300a00 */
[----:B------:R-:W3:Y:S01]  /*5f4c0*/  LDL.LU.64 R24, [R1+0x3dc8] ;  /* 0x003dc80001187983 */ /* 0x000ee20000300a00 */
[C---:B--2---:R-:W-:Y:S11]  /*5f4d0*/  HMMA.16816.F32 R8, R4.reuse, R12, R8 ;  /* 0x0000000c0408723c */ /* 0x044ff60000001808 */
[----:B------:R-:W-:Y:S11]  /*5f4e0*/  @!UPT UIADD3 URZ, URZ, URZ, URZ ;  /* 0x0000003f3f3ff290 */ /* 0x000ff6000fffe03f */
[----:B------:R-:W-:Y:S02]  /*5f4f0*/  @!UPT UIADD3 URZ, URZ, URZ, URZ ;  /* 0x0000003f3f3ff290 */ /* 0x000fe4000fffe03f */
[----:B------:R-:W-:Y:S01]  /*5f500*/  IMAD.MOV.U32 R2, RZ, RZ, R10 ;  /* 0x000000ffff027224 */ /* 0x000fe200078e000a */
[----:B------:R-:W-:Y:S01]  /*5f510*/  STL.64 [R1+0xe0], R8 ;  /* 0x0000e00801007387 */ /* 0x000fe20000100a00 */
[----:B------:R-:W-:Y:S03]  /*5f520*/  STL [R1+0xec], R11 ;  /* 0x0000ec0b01007387 */ /* 0x000fe60000100800 */
[----:B------:R0:W-:Y:S04]  /*5f530*/  STL [R1+0x3a70], R2 ;  /* 0x003a700201007387 */ /* 0x0001e80000100800 */
[----:B0-----:R-:W2:Y:S01]  /*5f540*/  LDL R2, [R1+0x660] ;  /* 0x0006600001027983 */ /* 0x001ea20000100800 */
[----:B---3--:R-:W-:Y:S03]  /*5f550*/  HMMA.16816.F32 R24, R4, R16, R24 ;  /* 0x000000100418723c */ /* 0x008fe60000001818 */
[----:B--2---:R-:W0:Y:S04]  /*5f560*/  LDSM.16.MT88.4 R8, [R2+0x1c080] ;  /* 0x01c080000208783b */ /* 0x004e280000004200 */
[----:B0-----:R-:W-:Y:S01]  /*5f570*/  STL [R1+0x20], R8 ;  /* 0x0000200801007387 */ /* 0x001fe20000100800 */
[----:B------:R-:W-:-:S02]  /*5f580*/  IMAD.MOV.U32 R15, RZ, RZ, R9 ;  /* 0x000000ffff0f7224 */ /* 0x000fc400078e0009 */
[----:B------:R-:W-:Y:S02]  /*5f590*/  STL [R1+0x2c], R11 ;  /* 0x00002c0b01007387 */ /* 0x000fe40000100800 */
[----:B------:R-:W-:Y:S02]  /*5f5a0*/  IMAD.MOV.U32 R14, RZ, RZ, R10 ;  /* 0x000000ffff0e7224 */ /* 0x000fe400078e000a */
[----:B------:R-:W0:Y:S04]  /*5f5b0*/  LDSM.16.MT88.4 R8, [R2+0x1c100] ;  /* 0x01c100000208783b */ /* 0x000e280000004200 */
[----:B------:R-:W-:Y:S01]  /*5f5c0*/  STL [R1+0x3d5c], R14 ;  /* 0x003d5c0e01007387 */ /* 0x000fe20000100800 */
[----:B------:R-:W-:Y:S03]  /*5f5d0*/  STL [R1+0x3d58], R15 ;  /* 0x003d580f01007387 */ /* 0x000fe60000100800 */
[----:B0-----:R0:W-:Y:S01]  /*5f5e0*/  STL.64 [R1+0x10], R8 ;  /* 0x0000100801007387 */ /* 0x0011e20000100a00 */
[----:B------:R1:W-:Y:S03]  /*5f5f0*/  STL.64 [R1+0x18], R10 ;  /* 0x0000180a01007387 */ /* 0x0003e60000100a00 */
[----:B0-----:R-:W2:Y:S01]  /*5f600*/  LDL.LU R8, [R1+0x560] ;  /* 0x0005600001087983 */ /* 0x001ea20000300800 */
[----:B------:R-:W-:Y:S02]  /*5f610*/  STL.64 [R1+0xd0], R24 ;  /* 0x0000d01801007387 */ /* 0x000fe40000100a00 */
[----:B------:R-:W-:Y:S02]  /*5f620*/  STL.64 [R1+0xd8], R26 ;  /* 0x0000d81a01007387 */ /* 0x000fe40000100a00 */
[----:B------:R-:W0:Y:S04]  /*5f630*/  LDSM.16.MT88.4 R24, [R2+0x1c180] ;  /* 0x01c180000218783b */ /* 0x000e280000004200 */
[----:B------:R-:W2:Y:S01]  /*5f640*/  LDL.LU R9, [R1+0x564] ;  /* 0x0005640001097983 */ /* 0x000ea20000300800 */
[----:B-1----:R-:W2:Y:S02]  /*5f650*/  LDL.LU R10, [R1+0x568] ;  /* 0x00056800010a7983 */ /* 0x002ea40000300800 */
[----:B------:R-:W2:Y:S02]  /*5f660*/  LDL.LU R11, [R1+0x56c] ;  /* 0x00056c00010b7983 */ /* 0x000ea40000300800 */
[----:B----4-:R-:W-:Y:S01]  /*5f670*/  STL.64 [R1+0x3d98], R18 ;  /* 0x003d981201007387 */ /* 0x010fe20000100a00 */
[----:B------:R-:W-:Y:S01]  /*5f680*/  STL.64 [R1+0x3d90], R16 ;  /* 0x003d901001007387 */ /* 0x000fe20000100a00 */
[----:B0-----:R-:W-:-:S03]  /*5f690*/  IMAD.MOV.U32 R14, RZ, RZ, R26 ;  /* 0x000000ffff0e7224 */ /* 0x001fc600078e001a */
[----:B------:R-:W-:Y:S01]  /*5f6a0*/  STL.64 [R1], R24 ;  /* 0x0000001801007387 */ /* 0x000fe20000100a00 */
[----:B------:R-:W-:Y:S02]  /*5f6b0*/  IMAD.MOV.U32 R15, RZ, RZ, R27 ;  /* 0x000000ffff0f7224 */ /* 0x000fe400078e001b */
[----:B------:R-:W0:Y:S03]  /*5f6c0*/  LDSM.16.MT88.4 R24, [R2+0x1c200] ;  /* 0x01c200000218783b */ /* 0x000e260000004200 */
[----:B------:R-:W-:Y:S01]  /*5f6d0*/  STL.64 [R1+0x3da8], R14 ;  /* 0x003da80e01007387 */ /* 0x000fe20000100a00 */
[----:B------:R1:W-:Y:S03]  /*5f6e0*/  STL.64 [R1+0x3da0], R12 ;  /* 0x003da00c01007387 */ /* 0x0003e60000100a00 */
[----:B-1----:R-:W3:Y:S01]  /*5f6f0*/  LDL.LU R12, [R1+0x540] ;  /* 0x00054000010c7983 */ /* 0x002ee20000300800 */
[----:B------:R-:W3:Y:S02]  /*5f700*/  LDL.LU R13, [R1+0x544] ;  /* 0x00054400010d7983 */ /* 0x000ee40000300800 */
[----:B------:R-:W3:Y:S02]  /*5f710*/  LDL.LU R14, [R1+0x548] ;  /* 0x00054800010e7983 */ /* 0x000ee40000300800 */
[----:B------:R-:W3:Y:S01]  /*5f720*/  LDL.LU R15, [R1+0x54c] ;  /* 0x00054c00010f7983 */ /* 0x000ee20000300800 */
[----:B------:R-:W4:Y:S01]  /*5f730*/  LDL.LU R16, [R1+0x4e0] ;  /* 0x0004e00001107983 */ /* 0x000f220000300800 */
[----:B------:R-:W4:Y:S02]  /*5f740*/  LDL.LU R17, [R1+0x4e4] ;  /* 0x0004e40001117983 */ /* 0x000f240000300800 */
[----:B------:R-:W4:Y:S02]  /*5f750*/  LDL.LU R18, [R1+0x4e8] ;  /* 0x0004e80001127983 */ /* 0x000f240000300800 */
[----:B------:R-:W4:Y:S01]  /*5f760*/  LDL.LU R19, [R1+0x4ec] ;  /* 0x0004ec0001137983 */ /* 0x000f220000300800 */
[----:B0-----:R-:W-:Y:S01]  /*5f770*/  STL.64 [R1+0x3c18], R26 ;  /* 0x003c181a01007387 */ /* 0x001fe20000100a00 */
[----:B------:R0:W-:Y:S03]  /*5f780*/  STL.64 [R1+0x3c10], R24 ;  /* 0x003c101801007387 */ /* 0x0001e60000100a00 */
[----:B0-----:R-:W2:Y:S01]  /*5f790*/  LDL.LU.64 R24, [R1+0x30] ;  /* 0x0000300001187983 */ /* 0x001ea20000300a00 */
[----:B------:R-:W2:Y:S03]  /*5f7a0*/  LDL.LU.64 R26, [R1+0x38] ;  /* 0x00003800011a7983 */ /* 0x000ea60000300a00 */
[----:B--2---:R-:W-:Y:S01]  /*5f7b0*/  STL.64 [R1+0x3d68], R26 ;  /* 0x003d681a01007387 */ /* 0x004fe20000100a00 */
[----:B------:R0:W-:Y:S03]  /*5f7c0*/  STL.64 [R1+0x3d60], R24 ;  /* 0x003d601801007387 */ /* 0x0001e60000100a00 */
[----:B0-----:R-:W2:Y:S01]  /*5f7d0*/  LDL.LU R24, [R1+0x470] ;  /* 0x0004700001187983 */ /* 0x001ea20000300800 */
[----:B------:R-:W2:Y:S02]  /*5f7e0*/  LDL.LU R25, [R1+0x474] ;  /* 0x0004740001197983 */ /* 0x000ea40000300800 */
[----:B------:R-:W-:-:S02]  /*5f7f0*/  IMAD.MOV.U32 R26, RZ, RZ, R22 ;  /* 0x000000ffff1a7224 */ /* 0x000fc400078e0016 */
[----:B------:R-:W-:Y:S01]  /*5f800*/  IMAD.MOV.U32 R27, RZ, RZ, R23 ;  /* 0x000000ffff1b7224 */ /* 0x000fe200078e0017 */
[----:B------:R-:W3:Y:S01]  /*5f810*/  LDL.LU R22, [R1+0x3dc4] ;  /* 0x003dc40001167983 */ /* 0x000ee20000300800 */
[----:B------:R-:W3:Y:S01]  /*5f820*/  LDL.LU R23, [R1+0x3dc0] ;  /* 0x003dc00001177983 */ /* 0x000ee20000300800 */
[----:B------:R-:W-:Y:S02]  /*5f830*/  HMMA.16816.F32 R4, R4, R20, R8 ;  /* 0x000000140404723c */ /* 0x000fe40000001808 */
[----:B------:R-:W-:Y:S04]  /*5f840*/  STL.64 [R1+0x3d78], R26 ;  /* 0x003d781a01007387 */ /* 0x000fe80000100a00 */
[----:B--2---:R0:W-:Y:S04]  /*5f850*/  STL.64 [R1+0x3d70], R24 ;  /* 0x003d701801007387 */ /* 0x0041e80000100a00 */
[----:B0-----:R-:W2:Y:S01]  /*5f860*/  LDL.LU R24, [R1+0x490] ;  /* 0x0004900001187983 */ /* 0x001ea20000300800 */
[----:B------:R-:W2:Y:S02]  /*5f870*/  LDL.LU R25, [R1+0x494] ;  /* 0x0004940001197983 */ /* 0x000ea40000300800 */
[----:B------:R-:W2:Y:S02]  /*5f880*/  LDL.LU R26, [R1+0x498] ;  /* 0x00049800011a7983 */ /* 0x000ea40000300800 */
[----:B------:R-:W2:Y:S01]  /*5f890*/  LDL.LU R27, [R1+0x49c] ;  /* 0x00049c00011b7983 */ /* 0x000ea20000300800 */
[----:B------:R-:W2:Y:S01]  /*5f8a0*/  LDL.LU.64 R10, [R1+0x3db8] ;  /* 0x003db800010a7983 */ /* 0x000ea20000300a00 */
[----:B------:R-:W2:Y:S02]  /*5f8b0*/  LDL.LU.64 R8, [R1+0x3db0] ;  /* 0x003db00001087983 */ /* 0x000ea40000300a00 */
[----:B---3--:R-:W-:Y:S02]  /*5f8c0*/  STL.64 [R1+0x3d88], R22 ;  /* 0x003d881601007387 */ /* 0x008fe40000100a00 */
[----:B------:R0:W-:Y:S02]  /*5f8d0*/  STL.64 [R1+0x3d80], R20 ;  /* 0x003d801401007387 */ /* 0x0001e40000100a00 */
[----:B------:R-:W-:Y:S01]  /*5f8e0*/  STL.64 [R1+0xc0], R4 ;  /* 0x0000c00401007387 */ /* 0x000fe20000100a00 */
[----:B------:R-:W-:Y:S02]  /*5f8f0*/  STL.64 [R1+0xc8], R6 ;  /* 0x0000c80601007387 */ /* 0x000fe40000100a00 */
[----:B------:R-:W1:Y:S01]  /*5f900*/  LDSM.16.MT88.4 R4, [R2+0x1c280] ;  /* 0x01c280000204783b */ /* 0x000e620000004200 */
[----:B0-----:R-:W2:Y:S03]  /*5f910*/  LDL.LU.64 R20, [R1+0x40] ;  /* 0x0000400001147983 */ /* 0x001ea60000300a00 */
[----:B------:R-:W2:Y:S01]  /*5f920*/  LDL.LU.64 R22, [R1+0x48] ;  /* 0x0000480001167983 */ /* 0x000ea20000300a00 */
[----:B-1----:R-:W-:Y:S01]  /*5f930*/  STL.64 [R1+0x3bd8], R6 ;  /* 0x003bd80601007387 */ /* 0x002fe20000100a00 */
[----:B------:R-:W-:Y:S01]  /*5f940*/  STL.64 [R1+0x3bd0], R4 ;  /* 0x003bd00401007387 */ /* 0x000fe20000100a00 */
[C---:B--2---:R-:W-:Y:S11]  /*5f950*/  HMMA.16816.F32 R12, R20.reuse, R8, R12 ;  /* 0x00000008140c723c */ /* 0x044ff6000000180c */
[----:B------:R-:W-:Y:S11]  /*5f960*/  @!UPT UIADD3 URZ, URZ, URZ, URZ ;  /* 0x0000003f3f3ff290 */ /* 0x000ff6000fffe03f */
[----:B------:R-:W-:Y:S01]  /*5f970*/  @!UPT UIADD3 URZ, URZ, URZ, URZ ;  /* 0x0000003f3f3ff290 */ /* 0x000fe2000fffe03f */
[----:B------:R-:W-:Y:S01]  /*5f980*/  STL.64 [R1+0xb0], R12 ;  /* 0x0000b00c01007387 */ /* 0x000fe20000100a00 */
[----:B------:R0:W-:Y:S03]  /*5f990*/  STL.64 [R1+0xb8], R14 ;  /* 0x0000b80e01007387 */ /* 0x0001e60000100a00 */
[----:B0-----:R-:W2:Y:S01]  /*5f9a0*/  LDL.LU.64 R14, [R1+0x3da8] ;  /* 0x003da800010e7983 */ /* 0x001ea20000300a00 */
[----:B------:R-:W4:Y:S02]  /*5f9b0*/  LDL.LU.64 R12, [R1+0x3da0] ;  /* 0x003da000010c7983 */ /* 0x000f240000300a00 */
[----:B----4-:R-:W-:Y:S11]  /*5f9c0*/  HMMA.16816.F32 R16, R20, R12, R16 ;  /* 0x0000000c1410723c */ /* 0x010ff60000001810 */
[----:B------:R-:W-:Y:S11]  /*5f9d0*/  @!UPT UIADD3 URZ, URZ, URZ, URZ ;  /* 0x0000003f3f3ff290 */ /* 0x000ff6000fffe03f */
[----:B------:R-:W-:Y:S01]  /*5f9e0*/  @!UPT UIADD3 URZ, URZ, URZ, URZ ;  /* 0x0000003f3f3ff290 */ /* 0x000fe2000fffe03f */
[----:B------:R-:W-:Y:S01]  /*5f9f0*/  STL.64 [R1+0xa0], R16 ;  /* 0x0000a01001007387 */ /* 0x000fe20000100a00 */
[----:B------:R0:W-:Y:S03]  /*5fa00*/  STL.64 [R1+0xa8], R18 ;  /* 0x0000a81201007387 */ /* 0x0001e60000100a00 */
[----:B0-----:R-:W3:Y:S01]  /*5fa10*/  LDL.LU.64 R18, [R1+0x3d98] ;  /* 0x003d980001127983 */ /* 0x001ee20000300a00 */
[----:B------:R-:W4:Y:S02]  /*5fa20*/  LDL.LU.64 R16, [R1+0x3d90] ;  /* 0x003d900001107983 */ /* 0x000f240000300a00 */
[----:B------:R-:W-:Y:S02]  /*5fa30*/  IMAD.MOV.U32 R6, RZ, RZ, R3 ;  /* 0x000000ffff067224 */ /* 0x000fe400078e0003 */
[----:B------:R-:W-:Y:S02]  /*5fa40*/  IMAD.MOV.U32 R7, RZ, RZ, R0 ;  /* 0x000000ffff077224 */ /* 0x000fe400078e0000 */
[----:B------:R-:W-:-:S02]  /*5fa50*/  IMAD.MOV.U32 R13, RZ, RZ, R22 ;  /* 0x000000ffff0d7224 */ /* 0x000fc400078e0016 */
[----:B------:R-:W-:Y:S01]  /*5fa60*/  IMAD.MOV.U32 R12, RZ, RZ, R23 ;  /* 0x000000ffff0c7224 */ /* 0x000fe200078e0017 */
[----:B----4-:R-:W-:Y:S01]  /*5fa70*/  HMMA.16816.F32 R24, R20, R16, R24 ;  /* 0x000000101418723c */ /* 0x010fe20000001818 */
[----:B------:R-:W4:Y:S11]  /*5fa80*/  LDL.LU.64 R22, [R1+0x3d88] ;  /* 0x003d880001167983 */ /* 0x000f360000300a00 */
[----:B------:R-:W-:Y:S11]  /*5fa90*/  @!UPT UIADD3 URZ, URZ, URZ, URZ ;  /* 0x0000003f3f3ff290 */ /* 0x000ff6000fffe03f */
[----:B------:R-:W-:Y:S01]  /*5faa0*/  @!UPT UIADD3 URZ, URZ, URZ, URZ ;  /* 0x0000003f3f3ff290 */ /* 0x000fe2000fffe03f */
[----:B------:R-:W-:Y:S02]  /*5fab0*/  IMAD.MOV.U32 R0, RZ, RZ, R24 ;  /* 0x000000ffff007224 */ /* 0x000fe400078e0018 */
[----:B------:R-:W-:Y:S02]  /*5fac0*/  IMAD.MOV.U32 R3, RZ, RZ, R25 ;  /* 0x000000ffff037224 */ /* 0x000fe400078e0019 */
[----:B------:R-:W-:Y:S02]  /*5fad0*/  IMAD.MOV.U32 R9, RZ, RZ, R26 ;  /* 0x000000ffff097224 */ /* 0x000fe400078e001a */
[----:B------:R-:W-:Y:S02]  /*5fae0*/  IMAD.MOV.U32 R8, RZ, RZ, R27 ;  /* 0x000000ffff087224 */ /* 0x000fe400078e001b */
[----:B------:R-:W0:Y:S01]  /*5faf0*/  LDSM.16.MT88.4 R24, [R2+0x1c300] ;  /* 0x01c300000218783b */ /* 0x000e220000004200 */
[----:B------:R-:W-:Y:S02]  /*5fb00*/  IMAD.MOV.U32 R16, RZ, RZ, R20 ;  /* 0x000000ffff107224 */ /* 0x000fe400078e0014 */
[----:B------:R-:W-:-:S02]  /*5fb10*/  IMAD.MOV.U32 R17, RZ, RZ, R21 ;  /* 0x000000ffff117224 */ /* 0x000fc400078e0015 */
[----:B------:R-:W2:Y:S01]  /*5fb20*/  LDL.LU.64 R20, [R1+0x3d80] ;  /* 0x003d800001147983 */ /* 0x000ea20000300a00 */
[----:B---3--:R-:W-:Y:S02]  /*5fb30*/  STL.64 [R1+0x3d20], R18 ;  /* 0x003d201201007387 */ /* 0x008fe40000100a00 */
[----:B------:R-:W-:Y:S02]  /*5fb40*/  STL [R1+0x3b84], R8 ;  /* 0x003b840801007387 */ /* 0x000fe40000100800 */
[----:B------:R-:W-:Y:S01]  /*5fb50*/  STL [R1+0x3b80], R9 ;  /* 0x003b800901007387 */ /* 0x000fe20000100800 */
[----:B------:R-:W-:Y:S01]  /*5fb60*/  STL [R1+0x3a74], R3 ;  /* 0x003a740301007387 */ /* 0x000fe20000100800 */
[----:B------:R-:W-:Y:S03]  /*5fb70*/  STL [R1+0x3a6c], R0 ;  /* 0x003a6c0001007387 */ /* 0x000fe60000100800 */
[----:B0-----:R-:W-:Y:S01]  /*5fb80*/  STL.64 [R1+0x70], R24 ;  /* 0x0000701801007387 */ /* 0x001fe20000100a00 */
[----:B------:R0:W-:Y:S03]  /*5fb90*/  STL.64 [R1+0x78], R26 ;  /* 0x0000781a01007387 */ /* 0x0001e60000100a00 */
[----:B0-----:R-:W2:Y:S01]  /*5fba0*/  LDL.LU.64 R26, [R1+0x3d78] ;  /* 0x003d7800011a7983 */ /* 0x001ea20000300a00 */
[----:B------:R-:W2:Y:S02]  /*5fbb0*/  LDL.LU.64 R24, [R1+0x3d70] ;  /* 0x003d700001187983 */ /* 0x000ea40000300a00 */
[----:B------:R-:W-:-:S02]  /*5fbc0*/  IMAD.MOV.U32 R18, RZ, RZ, R13 ;  /* 0x000000ffff127224 */ /* 0x000fc400078e000d */
[----:B------:R-:W-:Y:S02]  /*5fbd0*/  IMAD.MOV.U32 R19, RZ, RZ, R12 ;  /* 0x000000ffff137224 */ /* 0x000fe400078e000c */
[----:B------:R-:W-:Y:S02]  /*5fbe0*/  IMAD.MOV.U32 R4, RZ, RZ, R29 ;  /* 0x000000ffff047224 */ /* 0x000fe400078e001d */
[----:B------:R-:W-:-:S03]  /*5fbf0*/  IMAD.MOV.U32 R5, RZ, RZ, R28 ;  /* 0x000000ffff057224 */ /* 0x000fc600078e001c */
[----:B--2---:R-:W-:Y:S01]  /*5fc00*/  HMMA.16816.F32 R16, R16, R20, R24 ;  /* 0x000000141010723c */ /* 0x004fe20000001818 */
[----:B------:R-:W2:Y:S01]  /*5fc10*/  LDL.LU.64 R26, [R1+0x3d68] ;  /* 0x003d6800011a7983 */ /* 0x000ea20000300a00 */
[----:B------:R-:W2:Y:S02]  /*5fc20*/  LDL.LU.64 R24, [R1+0x3d60] ;  /* 0x003d600001187983 */ /* 0x000ea40000300a00 */
[----:B----4-:R-:W-:Y:S11]  /*5fc30*/  STL.64 [R1+0x3d18], R22 ;  /* 0x003d181601007387 */ /* 0x010ff60000100a00 */
[----:B------:R-:W-:Y:S08]  /*5fc40*/  @!UPT UIADD3 URZ, URZ, URZ, URZ ;  /* 0x0000003f3f3ff290 */ /* 0x000ff0000fffe03f */
[----:B------:R-:W-:Y:S01]  /*5fc50*/  STL.64 [R1+0x80], R16 ;  /* 0x0000801001007387 */ /* 0x000fe20000100a00 */
[----:B------:R-:W-:Y:S01]  /*5fc60*/  STL.64 [R1+0x88], R18 ;  /* 0x0000881201007387 */ /* 0x000fe20000100a00 */
[----:B--2---:R-:W-:Y:S01]  /*5fc70*/  HMMA.16816.F32 R4, R24, R10, R4 ;  /* 0x0000000a1804723c */ /* 0x004fe20000001804 */
[----:B------:R-:W-:Y:S02]  /*5fc80*/  IMAD.MOV.U32 R8, RZ, RZ, R24 ;  /* 0x000000ffff087224 */ /* 0x000fe400078e0018 */
[----:B------:R-:W-:Y:S11]  /*5fc90*/  IMAD.MOV.U32 R9, RZ, RZ, R25 ;  /* 0x000000ffff097224 */ /* 0x000ff600078e0019 */
[----:B------:R-:W-:Y:S09]  /*5fca0*/  @!UPT UIADD3 URZ, URZ, URZ, URZ ;  /* 0x0000003f3f3ff290 */ /* 0x000ff2000fffe03f */
[----:B------:R0:W-:Y:S01]  /*5fcb0*/  STL.64 [R1+0x890], R4 ;  /* 0x0008900401007387 */ /* 0x0001e20000100a00 */
[----:B------:R1:W-:Y:S02]  /*5fcc0*/  STL.64 [R1+0x898], R6 ;  /* 0x0008980601007387 */ /* 0x0003e40000100a00 */
[----:B------:R-:W-:Y:S02]  /*5fcd0*/  IMAD.MOV.U32 R28, RZ, RZ, R4 ;  /* 0x000000ffff1c7224 */ /* 0x000fe400078e0004 */
[----:B------:R-:W-:Y:S02]  /*5fce0*/  STL.64 [R1+0x3d00], R10 ;  /* 0x003d000a01007387 */ /* 0x000fe40000100a00 */
[----:B------:R-:W-:Y:S01]  /*5fcf0*/  IMAD.MOV.U32 R29, RZ, RZ, R5 ;  /* 0x000000ffff1d7224 */ /* 0x000fe200078e0005 */
[----:B0-----:R-:W2:Y:S01]  /*5fd00*/  LDL.LU R4, [R1+0x140] ;  /* 0x0001400001047983 */ /* 0x001ea20000300800 */
[----:B------:R-:W2:Y:S02]  /*5fd10*/  LDL.LU R5, [R1+0x144] ;  /* 0x0001440001057983 */ /* 0x000ea40000300800 */
[----:B-1----:R-:W3:Y:S02]  /*5fd20*/  LDL.LU R6, [R1+0x148] ;  /* 0x0001480001067983 */ /* 0x002ee40000300800 */
[----:B------:R-:W3:Y:S01]  /*5fd30*/  LDL.LU R7, [R1+0x14c] ;  /* 0x00014c0001077983 */ /* 0x000ee20000300800 */
[----:B------:R-:W4:Y:S01]  /*5fd40*/  LDL.LU R24, [R1] ;  /* 0x0000000001187983 */ /* 0x000f220000300800 */
[----:B------:R-:W4:Y:S02]  /*5fd50*/  LDL.LU R25, [R1+0x4] ;  /* 0x0000040001197983 */ /* 0x000f240000300800 */
[----:B------:R-:W-:-:S02]  /*5fd60*/  IMAD.MOV.U32 R3, RZ, RZ, R26 ;  /* 0x000000ffff037224 */ /* 0x000fc400078e001a */
[----:B------:R-:W-:Y:S02]  /*5fd70*/  IMAD.MOV.U32 R0, RZ, RZ, R27 ;  /* 0x000000ffff007224 */ /* 0x000fe400078e001b */
[----:B------:R-:W-:Y:S02]  /*5fd80*/  IMAD.MOV.U32 R26, RZ, RZ, R14 ;  /* 0x000000ffff1a7224 */ /* 0x000fe400078e000e */
[----:B------:R-:W-:Y:S01]  /*5fd90*/  IMAD.MOV.U32 R27, RZ, RZ, R15 ;  /* 0x000000ffff1b7224 */ /* 0x000fe200078e000f */
[----:B------:R-:W2:Y:S01]  /*5fda0*/  LDL.LU R14, [R1+0x3d5c] ;  /* 0x003d5c00010e7983 */ /* 0x000ea20000300800 */
[----:B------:R-:W2:Y:S03]  /*5fdb0*/  LDL.LU R15, [R1+0x3d58] ;  /* 0x003d5800010f7983 */ /* 0x000ea60000300800 */
[----:B------:R-:W-:Y:S04]  /*5fdc0*/  STL.64 [R1+0x3c68], R26 ;  /* 0x003c681a01007387 */ /* 0x000fe80000100a00 */
[----:B----4-:R-:W-:Y:S01]  /*5fdd0*/  STL.64 [R1+0x3c60], R24 ;  /* 0x003c601801007387 */ /* 0x010fe20000100a00 */
[----:B---3--:R-:W-:Y:S02]  /*5fde0*/  STL.64 [R1+0x3be8], R6 ;  /* 0x003be80601007387 */ /* 0x008fe40000100a00 */
[----:B--2---:R0:W-:Y:S02]  /*5fdf0*/  STL.64 [R1+0x3be0], R4 ;  /* 0x003be00401007387 */ /* 0x0041e40000100a00 */
        /* <DEDUP_REMOVED lines=21> */
[----:B----4-:R-:W-:Y:S02]  /*5ff50*/  STL.64 [R1+0x3cb0], R24 ;  /* 0x003cb01801007387 */ /* 0x010fe40000100a00 */
[----:B---3--:R-:W-:Y:S02]  /*5ff60*/  STL.64 [R1+0x3c28], R6 ;  /* 0x003c280601007387 */ /* 0x008fe40000100a00 */
[----:B------:R0:W-:Y:S02]  /*5ff70*/  STL.64 [R1+0x3c20], R4 ;  /* 0x003c200401007387 */ /* 0x0001e40000100a00 */
        /* <DEDUP_REMOVED lines=12> */
[----:B---3--:R-:W-:Y:S01]  /*60040*/  STL.64 [R1+0x3c48], R6 ;  /* 0x003c480601007387 */ /* 0x008fe20000100a00 */
[----:B--2---:R0:W-:Y:S03]  /*60050*/  STL.64 [R1+0x3c40], R4 ;  /* 0x003c400401007387 */ /* 0x0041e60000100a00 */
[----:B0-----:R-:W2:Y:S01]  /*60060*/  LDL.LU R4, [R1+0x390] ;  /* 0x0003900001047983 */ /* 0x001ea20000300800 */
[----:B------:R-:W2:Y:S02]  /*60070*/  LDL.LU R5, [R1+0x394] ;  /* 0x0003940001057983 */ /* 0x000ea40000300800 */
[----:B------:R-:W3:Y:S02]  /*60080*/  LDL.LU R6, [R1+0x398] ;  /* 0x0003980001067983 */ /* 0x000ee40000300800 */
[----:B------:R-:W3:Y:S01]  /*60090*/  LDL.LU R7, [R1+0x39c] ;  /* 0x00039c0001077983 */ /* 0x000ee20000300800 */
[----:B------:R-:W4:Y:S01]  /*600a0*/  LDL.LU R24, [R1+0x20] ;  /* 0x0000200001187983 */ /* 0x000f220000300800 */
[----:B------:R-:W2:Y:S02]  /*600b0*/  LDL.LU R15, [R1+0x3d54] ;  /* 0x003d5400010f7983 */ /* 0x000ea40000300800 */
[----:B------:R-:W2:Y:S02]  /*600c0*/  LDL.LU R14, [R1+0x3d50] ;  /* 0x003d5000010e7983 */ /* 0x000ea40000300800 */
[----:B------:R-:W2:Y:S02]  /*600d0*/  LDL.LU R27, [R1+0x2c] ;  /* 0x00002c00011b7983 */ /* 0x000ea40000300800 */
[----:B--2---:R-:W-:Y:S01]  /*600e0*/  STL.64 [R1+0x3d10], R26 ;  /* 0x003d101a01007387 */ /* 0x004fe20000100a00 */
[----:B----4-:R-:W-:Y:S02]  /*600f0*/  STL.64 [R1+0x3d08], R24 ;  /* 0x003d081801007387 */ /* 0x010fe40000100a00 */
[----:B---3--:R0:W-:Y:S02]  /*60100*/  STL.64 [R1+0x3c58], R6 ;  /* 0x003c580601007387 */ /* 0x0081e40000100a00 */
[----:B------:R1:W-:Y:S02]  /*60110*/  STL.64 [R1+0x3c50], R4 ;  /* 0x003c500401007387 */ /* 0x0003e40000100a00 */
[----:B0-----:R-:W-:Y:S01]  /*60120*/  IMAD.MOV.U32 R6, RZ, RZ, R14 ;  /* 0x000000ffff067224 */ /* 0x001fe200078e000e */
[----:B-1----:R-:W2:Y:S01]  /*60130*/  LDL.LU R4, [R1+0x3a0] ;  /* 0x0003a00001047983 */ /* 0x002ea20000300800 */
[----:B------:R-:W-:-:S02]  /*60140*/  IMAD.MOV.U32 R5, RZ, RZ, R15 ;  /* 0x000000ffff057224 */ /* 0x000fc400078e000f */
[----:B------:R-:W3:Y:S02]  /*60150*/  LDL.LU R15, [R1+0x3d4c] ;  /* 0x003d4c00010f7983 */ /* 0x000ee40000300800 */
[----:B------:R-:W4:Y:S01]  /*60160*/  LDL.LU R14, [R1+0x3d48] ;  /* 0x003d4800010e7983 */ /* 0x000f220000300800 */
[----:B------:R-:W2:Y:S04]  /*60170*/  LDL.LU R7, [R1+0x3ac] ;  /* 0x0003ac0001077983 */ /* 0x000ea80000300800 */
[----:B--2---:R-:W-:Y:S01]  /*60180*/  STL.64 [R1+0x3c78], R6 ;  /* 0x003c780601007387 */ /* 0x004fe20000100a00 */
[----:B------:R0:W-:Y:S03]  /*60190*/  STL.64 [R1+0x3c70], R4 ;  /* 0x003c700401007387 */ /* 0x0001e60000100a00 */
[----:B0-----:R-:W2:Y:S01]  /*601a0*/  LDL.LU R4, [R1+0x3b0] ;  /* 0x0003b00001047983 */ /* 0x001ea20000300800 */
[----:B------:R-:W2:Y:S02]  /*601b0*/  LDL.LU R5, [R1+0x3b4] ;  /* 0x0003b40001057983 */ /* 0x000ea40000300800 */
[----:B---3--:R-:W-:-:S02]  /*601c0*/  IMAD.MOV.U32 R6, RZ, RZ, R15 ;  /* 0x000000ffff067224 */ /* 0x008fc400078e000f */
[----:B----4-:R-:W-:Y:S01]  /*601d0*/  IMAD.MOV.U32 R7, RZ, RZ, R14 ;  /* 0x000000ffff077224 */ /* 0x010fe200078e000e */
[----:B------:R-:W3:Y:S01]  /*601e0*/  LDL.LU R15, [R1+0x3d44] ;  /* 0x003d4400010f7983 */ /* 0x000ee20000300800 */
[----:B------:R-:W4:Y:S03]  /*601f0*/  LDL.LU R14, [R1+0x3d40] ;  /* 0x003d4000010e7983 */ /* 0x000f260000300800 */
[----:B------:R-:W-:Y:S04]  /*60200*/  STL.64 [R1+0x3c88], R6 ;  /* 0x003c880601007387 */ /* 0x000fe80000100a00 */
[----:B--2---:R0:W-:Y:S04]  /*60210*/  STL.64 [R1+0x3c80], R4 ;  /* 0x003c800401007387 */ /* 0x0041e80000100a00 */
        /* <DEDUP_REMOVED lines=8> */
[----:B----4-:R-:W-:-:S02]  /*602a0*/  IMAD.MOV.U32 R6, RZ, RZ, R14 ;  /* 0x000000ffff067224 */ /* 0x010fc400078e000e */
[----:B---3--:R-:W-:Y:S01]  /*602b0*/  IMAD.MOV.U32 R7, RZ, RZ, R15 ;  /* 0x000000ffff077224 */ /* 0x008fe200078e000f */
[----:B------:R-:W3:Y:S01]  /*602c0*/  LDL.LU R14, [R1+0x3d3c] ;  /* 0x003d3c00010e7983 */ /* 0x000ee20000300800 */
[----:B------:R-:W4:Y:S02]  /*602d0*/  LDL.LU R15, [R1+0x3d38] ;  /* 0x003d3800010f7983 */ /* 0x000f240000300800 */
        /* <DEDUP_REMOVED lines=12> */
[----:B------:R-:W-:Y:S01]  /*603a0*/  STL.64 [R1+0x3ca8], R6 ;  /* 0x003ca80601007387 */ /* 0x000fe20000100a00 */
        /* <DEDUP_REMOVED lines=19> */
[----:B------:R-:W-:-:S02]  /*604e0*/  IMAD.MOV.U32 R10, RZ, RZ, R3 ;  /* 0x000000ffff0a7224 */ /* 0x000fc400078e0003 */
[----:B------:R-:W-:Y:S01]  /*604f0*/  IMAD.MOV.U32 R11, RZ, RZ, R0 ;  /* 0x000000ffff0b7224 */ /* 0x000fe200078e0000 */
[----:B--2---:R4:W-:Y:S01]  /*60500*/  STL.64 [R1+0x3ce8], R6 ;  /* 0x003ce80601007387 */ /* 0x0049e20000100a00 */
[----:B------:R0:W-:Y:S02]  /*60510*/  STL.64 [R1+0x3ce0], R4 ;  /* 0x003ce00401007387 */ /* 0x0001e40000100a00 */
[----:B----4-:R-:W-:Y:S01]  /*60520*/  IMAD.MOV.U32 R6, RZ, RZ, R14 ;  /* 0x000000ffff067224 */ /* 0x010fe200078e000e */
[----:B0-----:R-:W2:Y:S01]  /*60530*/  LDL.LU R4, [R1+0x410] ;  /* 0x0004100001047983 */ /* 0x001ea20000300800 */
[----:B------:R-:W2:Y:S02]  /*60540*/  LDL.LU R5, [R1+0x414] ;  /* 0x0004140001057983 */ /* 0x000ea40000300800 */
[----:B------:R-:W4:Y:S02]  /*60550*/  LDL.LU R14, [R1+0x3d2c] ;  /* 0x003d2c00010e7983 */ /* 0x000f240000300800 */
[----:B---3--:R-:W-:-:S02]  /*60560*/  IMAD.MOV.U32 R7, RZ, RZ, R15 ;  /* 0x000000ffff077224 */ /* 0x008fc400078e000f */
[----:B------:R-:W4:Y:S03]  /*60570*/  LDL.LU R15, [R1+0x3d28] ;  /* 0x003d2800010f7983 */ /* 0x000f260000300800 */
[----:B------:R-:W-:Y:S01]  /*60580*/  STL.64 [R1+0x3cf8], R6 ;  /* 0x003cf80601007387 */ /* 0x000fe20000100a00 */
[C---:B----4-:R-:W-:Y:S01]  /*60590*/  HMMA.16816.F32 R16, R8.reuse, R14, R16 ;  /* 0x0000000e0810723c */ /* 0x050fe20000001810 */
[----:B--2---:R0:W-:Y:S04]  /*605a0*/  STL.64 [R1+0x3cf0], R4 ;  /* 0x003cf00401007387 */ /* 0x0041e80000100a00 */
[----:B0-----:R-:W2:Y:S01]  /*605b0*/  LDL.LU R4, [R1+0x420] ;  /* 0x0004200001047983 */ /* 0x001ea20000300800 */
[----:B------:R-:W2:Y:S02]  /*605c0*/  LDL.LU R5, [R1+0x424] ;  /* 0x0004240001057983 */ /* 0x000ea40000300800 */
[----:B------:R-:W2:Y:S02]  /*605d0*/  LDL.LU R6, [R1+0x428] ;  /* 0x0004280001067983 */ /* 0x000ea40000300800 */
[----:B------:R-:W2:Y:S01]  /*605e0*/  LDL.LU R7, [R1+0x42c] ;  /* 0x00042c0001077983 */ /* 0x000ea20000300800 */
[----:B------:R-:W-:Y:S01]  /*605f0*/  STL [R1+0x3680], R28 ;  /* 0x0036801c01007387 */ /* 0x000fe20000100800 */
[----:B------:R-:W-:Y:S11]  /*60600*/  STL [R1+0x367c], R29 ;  /* 0x00367c1d01007387 */ /* 0x000ff60000100800 */
[----:B------:R-:W-:Y:S01]  /*60610*/  STL.64 [R1+0x880], R16 ;  /* 0x0008801001007387 */ /* 0x000fe20000100a00 */
[----:B------:R0:W-:Y:S03]  /*60620*/  STL.64 [R1+0x888], R18 ;  /* 0x0008881201007387 */ /* 0x0001e60000100a00 */
[----:B0-----:R-:W3:Y:S02]  /*60630*/  LDL.LU.64 R18, [R1+0x3d20] ;  /* 0x003d200001127983 */ /* 0x001ee40000300a00 */
[C---:B---3--:R-:W-:Y:S11]  /*60640*/  HMMA.16816.F32 R20, R8.reuse, R18, R20 ;  /* 0x000000120814723c */ /* 0x048ff60000001814 */
[----:B------:R-:W-:Y:S11]  /*60650*/  @!UPT UIADD3 URZ, URZ, URZ, URZ ;  /* 0x0000003f3f3ff290 */ /* 0x000ff6000fffe03f */
[----:B------:R-:W-:Y:S01]  /*60660*/  @!UPT UIADD3 URZ, URZ, URZ, URZ ;  /* 0x0000003f3f3ff290 */ /* 0x000fe2000fffe03f */
[----:B------:R-:W-:Y:S01]  /*60670*/  STL.64 [R1+0x870], R20 ;  /* 0x0008701401007387 */ /* 0x000fe20000100a00 */
[----:B------:R0:W-:Y:S03]  /*60680*/  STL.64 [R1+0x878], R22 ;  /* 0x0008781601007387 */ /* 0x0001e60000100a00 */
[----:B0-----:R-:W3:Y:S02]  /*60690*/  LDL.LU.64 R22, [R1+0x3d18] ;  /* 0x003d180001167983 */ /* 0x001ee40000300a00 */
[----:B---3--:R-:W-:Y:S02]  /*606a0*/  HMMA.16816.F32 R8, R8, R22, R24 ;  /* 0x000000160808723c */ /* 0x008fe40000001818 */
[----:B------:R-:W2:Y:S01]  /*606b0*/  LDL.LU.64 R26, [R1+0x3d10] ;  /* 0x003d1000011a7983 */ /* 0x000ea20000300a00 */
[----:B------:R-:W2:Y:S11]  /*606c0*/  LDL.LU.64 R24, [R1+0x3d08] ;  /* 0x003d080001187983 */ /* 0x000eb60000300a00 */
[----:B------:R-:W-:Y:S09]  /*606d0*/  @!UPT UIADD3 URZ, URZ, URZ, URZ ;  /* 0x0000003f3f3ff290 */ /* 0x000ff2000fffe03f */
[----:B------:R-:W-:Y:S01]  /*606e0*/  STL.64 [R1+0x860], R8 ;  /* 0x0008600801007387 */ /* 0x000fe20000100a00 */
[----:B------:R0:W-:Y:S03]  /*606f0*/  STL.64 [R1+0x868], R10 ;  /* 0x0008680a01007387 */ /* 0x0001e60000100a00 */
        /* <DEDUP_REMOVED lines=135> */
[C---:B----4-:R-:W-:Y:S11]  /*60f70*/  HMMA.16816.F32 R16, R4.reuse, R14, R16 ;  /* 0x0000000e0410723c */ /* 0x050ff60000001810 */
[----:B------:R-:W-:Y:S11]  /*60f80*/  @!UPT UIADD3 URZ, URZ, URZ, URZ ;  /* 0x0000003f3f3ff290 */ /* 0x000ff6000fffe03f */
[----:B------:R-:W-:Y:S01]  /*60f90*/  @!UPT UIADD3 URZ, URZ, URZ, URZ ;  /* 0x0000003f3f3ff290 */ /* 0x000fe2000fffe03f */
[----:B------:R-:W-:Y:S01]  /*60fa0*/  STL.64 [R1+0x5b0], R16 ;  /* 0x0005b01001007387 */ /* 0x000fe20000100a00 */
[----:B------:R0:W-:Y:S03]  /*60fb0*/  STL.64 [R1+0x5b8], R18 ;  /* 0x0005b81201007387 */ /* 0x0001e60000100a00 */
[----:B0-----:R-:W3:Y:S01]  /*60fc0*/  LDL.LU.64 R18, [R1+0x3bc0] ;  /* 0x003bc00001127983 */ /* 0x001ee20000300a00 */
[----:B------:R0:W-:Y:S02]  /*60fd0*/  STL.64 [R1+0x3ba8], R14 ;  /* 0x003ba80e01007387 */ /* 0x0001e40000100a00 */
[----:B------:R-:W4:Y:S02]  /*60fe0*/  LDL.LU R12, [R1+0x150] ;  /* 0x00015000010c7983 */ /* 0x000f240000300800 */
[----:B------:R-:W4:Y:S01]  /*60ff0*/  LDL.LU R13, [R1+0x154] ;  /* 0x00015400010d7983 */ /* 0x000f220000300800 */
        /* <DEDUP_REMOVED lines=8> */
[----:B---3--:R0:W-:Y:S01]  /*61080*/  STL.64 [R1+0x3ba0], R18 ;  /* 0x003ba01201007387 */ /* 0x0081e20000100a00 */
[----:B------:R-:W3:Y:S01]  /*61090*/  LDL.LU R16, [R1+0x200] ;  /* 0x0002000001107983 */ /* 0x000ee20000300800 */
[C---:B--2---:R-:W-:Y:S08]  /*610a0*/  HMMA.16816.F32 R12, R4.reuse, R18, R12 ;  /* 0x00000012040c723c */ /* 0x044ff0000000180c */
[----:B------:R-:W-:Y:S11]  /*610b0*/  HMMA.16816.F32 R4, R4, R22, R24 ;  /* 0x000000160404723c */ /* 0x000ff60000001818 */
[----:B------:R-:W-:Y:S04]  /*610c0*/  @!UPT UIADD3 URZ, URZ, URZ, URZ ;  /* 0x0000003f3f3ff290 */ /* 0x000fe8000fffe03f */
[----:B------:R-:W-:Y:S01]  /*610d0*/  STL.64 [R1+0x5a0], R12 ;  /* 0x0005a00c01007387 */ /* 0x000fe20000100a00 */
[----:B------:R-:W-:Y:S02]  /*610e0*/  STL.64 [R1+0x5a8], R14 ;  /* 0x0005a80e01007387 */ /* 0x000fe40000100a00 */
[----:B------:R-:W3:Y:S02]  /*610f0*/  LDL.LU R17, [R1+0x204] ;  /* 0x0002040001117983 */ /* 0x000ee40000300800 */
[----:B0-----:R-:W3:Y:S01]  /*61100*/  LDL.LU R18, [R1+0x208] ;  /* 0x0002080001127983 */ /* 0x001ee20000300800 */
[----:B------:R-:W3:Y:S01]  /*61110*/  LDL.LU R19, [R1+0x20c] ;  /* 0x00020c0001137983 */ /* 0x000ee20000300800 */
[----:B------:R-:W2:Y:S02]  /*61120*/  LDL.LU R24, [R1+0x290] ;  /* 0x0002900001187983 */ /* 0x000ea40000300800 */
[----:B------:R-:W-:Y:S02]  /*61130*/  STL.64 [R1+0x590], R4 ;  /* 0x0005900401007387 */ /* 0x000fe40000100a00 */
[----:B------:R-:W-:Y:S01]  /*61140*/  STL.64 [R1+0x598], R6 ;  /* 0x0005980601007387 */ /* 0x000fe20000100a00 */
[----:B------:R-:W2:Y:S01]  /*61150*/  LDL.LU R25, [R1+0x294] ;  /* 0x0002940001197983 */ /* 0x000ea20000300800 */
[----:B------:R-:W4:Y:S02]  /*61160*/  LDL.LU R26, [R1+0x298] ;  /* 0x00029800011a7983 */ /* 0x000f240000300800 */
[----:B------:R-:W4:Y:S01]  /*61170*/  LDL.LU R27, [R1+0x29c] ;  /* 0x00029c00011b7983 */ /* 0x000f220000300800 */
[----:B------:R-:W0:Y:S04]  /*61180*/  LDSM.16.MT88.4 R12, [R2+0x1c380] ;  /* 0x01c38000020c783b */ /* 0x000e280000004200 */
[----:B----4-:R-:W-:Y:S01]  /*61190*/  STL.64 [R1+0x3b98], R26 ;  /* 0x003b981a01007387 */ /* 0x010fe20000100a00 */
[----:B--2---:R1:W-:Y:S03]  /*611a0*/  STL.64 [R1+0x3b90], R24 ;  /* 0x003b901801007387 */ /* 0x0043e60000100a00 */
[----:B-1----:R-:W2:Y:S01]  /*611b0*/  LDL.LU.64 R24, [R1+0x70] ;  /* 0x0000700001187983 */ /* 0x002ea20000300a00 */
[----:B------:R-:W2:Y:S02]  /*611c0*/  LDL.LU.64 R26, [R1+0x78] ;  /* 0x00007800011a7983 */ /* 0x000ea40000300a00 */
[----:B------:R-:W4:Y:S02]  /*611d0*/  LDL R7, [R1+0x664] ;  /* 0x0006640001077983 */ /* 0x000f240000100800 */
[----:B0-----:R-:W-:Y:S01]  /*611e0*/  IMAD.MOV.U32 R8, RZ, RZ, R14 ;  /* 0x000000ffff087224 */ /* 0x001fe200078e000e */
[----:B------:R-:W-:Y:S01]  /*611f0*/  STL.64 [R1+0x60], R12 ;  /* 0x0000600c01007387 */ /* 0x000fe20000100a00 */
[----:B------:R-:W-:-:S03]  /*61200*/  IMAD.MOV.U32 R9, RZ, RZ, R15 ;  /* 0x000000ffff097224 */ /* 0x000fc600078e000f */
[----:B------:R-:W-:Y:S04]  /*61210*/  STL [R1+0x3b88], R8 ;  /* 0x003b880801007387 */ /* 0x000fe80000100800 */
[----:B----4-:R-:W0:Y:S04]  /*61220*/  LDSM.16.MT88.4 R12, [R7+0x1c000] ;  /* 0x01c00000070c783b */ /* 0x010e280000004200 */
[----:B0-----:R-:W-:Y:S01]  /*61230*/  STL.64 [R1+0x50], R12 ;  /* 0x0000500c01007387 */ /* 0x001fe20000100a00 */
[----:B------:R0:W-:Y:S03]  /*61240*/  STL.64 [R1+0x58], R14 ;  /* 0x0000580e01007387 */ /* 0x0001e60000100a00 */
[----:B0-----:R-:W2:Y:S01]  /*61250*/  LDL.LU.64 R14, [R1+0x3bb8] ;  /* 0x003bb800010e7983 */ /* 0x001ea20000300a00 */
[----:B------:R-:W2:Y:S02]  /*61260*/  LDL.LU.64 R12, [R1+0x3bb0] ;  /* 0x003bb000010c7983 */ /* 0x000ea40000300a00 */
[----:B--2---:R-:W-:Y:S11]  /*61270*/  HMMA.16816.F32 R12, R24, R10, R12 ;  /* 0x0000000a180c723c */ /* 0x004ff6000000180c */
        /* <DEDUP_REMOVED lines=9> */
[----:B------:R-:W0:Y:S04]  /*61310*/  LDSM.16.MT88.4 R12, [R7+0x1c100] ;  /* 0x01c10000070c783b */ /* 0x000e280000004200 */
[----:B0-----:R-:W-:Y:S01]  /*61320*/  STL.64 [R1+0x30], R12 ;  /* 0x0000300c01007387 */ /* 0x001fe20000100a00 */
[----:B------:R0:W-:Y:S03]  /*61330*/  STL.64 [R1+0x38], R14 ;  /* 0x0000380e01007387 */ /* 0x0001e60000100a00 */
[----:B0-----:R-:W3:Y:S01]  /*61340*/  LDL.LU.64 R14, [R1+0x3ba8] ;  /* 0x003ba800010e7983 */ /* 0x001ee20000300a00 */
[----:B------:R-:W-:-:S02]  /*61350*/  IMAD.MOV.U32 R20, RZ, RZ, R24 ;  /* 0x000000ffff147224 */ /* 0x000fc400078e0018 */
[----:B------:R-:W-:Y:S02]  /*61360*/  IMAD.MOV.U32 R3, RZ, RZ, R25 ;  /* 0x000000ffff037224 */ /* 0x000fe400078e0019 */
[----:B------:R-:W-:Y:S02]  /*61370*/  IMAD.MOV.U32 R2, RZ, RZ, R26 ;  /* 0x000000ffff027224 */ /* 0x000fe400078e001a */
[----:B------:R-:W-:Y:S01]  /*61380*/  IMAD.MOV.U32 R0, RZ, RZ, R27 ;  /* 0x000000ffff007224 */ /* 0x000fe200078e001b */
[----:B---3--:R-:W-:Y:S01]  /*61390*/  HMMA.16816.F32 R16, R24, R14, R16 ;  /* 0x0000000e1810723c */ /* 0x008fe20000001810 */
[----:B------:R-:W0:Y:S11]  /*613a0*/  LDSM.16.MT88.4 R24, [R7+0x1c180] ;  /* 0x01c180000718783b */ /* 0x000e360000004200 */
[----:B------:R-:W-:Y:S11]  /*613b0*/  @!UPT UIADD3 URZ, URZ, URZ, URZ ;  /* 0x0000003f3f3ff290 */ /* 0x000ff6000fffe03f */
[----:B------:R0:W-:Y:S02]  /*613c0*/  STL.64 [R1+0x530], R16 ;  /* 0x0005301001007387 */ /* 0x0001e40000100a00 */
[----:B0-----:R-:W-:Y:S02]  /*613d0*/  IMAD.MOV.U32 R17, RZ, RZ, R24 ;  /* 0x000000ffff117224 */ /* 0x001fe400078e0018 */
[----:B------:R-:W-:Y:S02]  /*613e0*/  IMAD.MOV.U32 R16, RZ, RZ, R25 ;  /* 0x000000ffff107224 */ /* 0x000fe400078e0019 */
[----:B------:R-:W-:Y:S02]  /*613f0*/  IMAD.MOV.U32 R13, RZ, RZ, R26 ;  /* 0x000000ffff0d7224 */ /* 0x000fe400078e001a */
[----:B------:R-:W-:Y:S02]  /*61400*/  IMAD.MOV.U32 R12, RZ, RZ, R27 ;  /* 0x000000ffff0c7224 */ /* 0x000fe400078e001b */
[----:B------:R-:W0:Y:S04]  /*61410*/  LDSM.16.MT88.4 R24, [R7+0x1c200] ;  /* 0x01c200000718783b */ /* 0x000e280000004200 */
[----:B------:R1:W-:Y:S04]  /*61420*/  STL.64 [R1+0x538], R18 ;  /* 0x0005381201007387 */ /* 0x0003e80000100a00 */
[----:B-1----:R-:W2:Y:S01]  /*61430*/  LDL.LU.64 R18, [R1+0x3ba0] ;  /* 0x003ba00001127983 */ /* 0x002ea20000300a00 */
[----:B------:R-:W-:Y:S02]  /*61440*/  STL.64 [R1+0x3b78], R14 ;  /* 0x003b780e01007387 */ /* 0x000fe40000100a00 */
[----:B------:R1:W-:Y:S02]  /*61450*/  STL.64 [R1+0x3b70], R12 ;  /* 0x003b700c01007387 */ /* 0x0003e40000100a00 */
[----:B------:R-:W-:Y:S02]  /*61460*/  STL [R1+0x3a78], R17 ;  /* 0x003a781101007387 */ /* 0x000fe40000100800 */
[----:B-1----:R-:W-:-:S02]  /*61470*/  IMAD.MOV.U32 R12, RZ, RZ, R20 ;  /* 0x000000ffff0c7224 */ /* 0x002fc400078e0014 */
[----:B0-----:R-:W-:Y:S02]  /*61480*/  IMAD.MOV.U32 R21, RZ, RZ, R26 ;  /* 0x000000ffff157224 */ /* 0x001fe400078e001a */
[----:B------:R-:W-:Y:S02]  /*61490*/  IMAD.MOV.U32 R20, RZ, RZ, R27 ;  /* 0x000000ffff147224 */ /* 0x000fe400078e001b */
[----:B------:R-:W-:Y:S02]  /*614a0*/  IMAD.MOV.U32 R29, RZ, RZ, R24 ;  /* 0x000000ffff1d7224 */ /* 0x000fe400078e0018 */
[----:B------:R-:W-:Y:S01]  /*614b0*/  IMAD.MOV.U32 R28, RZ, RZ, R25 ;  /* 0x000000ffff1c7224 */ /* 0x000fe200078e0019 */
[----:B------:R-:W2:Y:S01]  /*614c0*/  LDL.LU.64 R26, [R1+0x3b98] ;  /* 0x003b9800011a7983 */ /* 0x000ea20000300a00 */
[----:B------:R-:W2:Y:S02]  /*614d0*/  LDL.LU.64 R24, [R1+0x3b90] ;  /* 0x003b900001187983 */ /* 0x000ea40000300a00 */
[----:B------:R-:W-:-:S02]  /*614e0*/  IMAD.MOV.U32 R13, RZ, RZ, R3 ;  /* 0x000000ffff0d7224 */ /* 0x000fc400078e0003 */
[----:B------:R-:W-:Y:S02]  /*614f0*/  IMAD.MOV.U32 R14, RZ, RZ, R2 ;  /* 0x000000ffff0e7224 */ /* 0x000fe400078e0002 */
[----:B------:R-:W-:-:S07]  /*61500*/  IMAD.MOV.U32 R15, RZ, RZ, R0 ;  /* 0x000000ffff0f7224 */ /* 0x000fce00078e0000 */
[----:B--2---:R-:W-:Y:S11]  /*61510*/  HMMA.16816.F32 R24, R12, R18, R24 ;  /* 0x000000120c18723c */ /* 0x004ff60000001818 */
[----:B------:R-:W-:Y:S11]  /*61520*/  @!UPT UIADD3 URZ, URZ, URZ, URZ ;  /* 0x0000003f3f3ff290 */ /* 0x000ff6000fffe03f */
[----:B------:R-:W-:Y:S01]  /*61530*/  @!UPT UIADD3 URZ, URZ, URZ, URZ ;  /* 0x0000003f3f3ff290 */ /* 0x000fe2000fffe03f */
[----:B------:R-:W-:Y:S01]  /*61540*/  STL.64 [R1+0x520], R24 ;  /* 0x0005201801007387 */ /* 0x000fe20000100a00 */
[----:B------:R-:W-:Y:S02]  /*61550*/  STL.64 [R1+0x528], R26 ;  /* 0x0005281a01007387 */ /* 0x000fe40000100a00 */
[----:B------:R-:W0:Y:S04]  /*61560*/  LDSM.16.MT88.4 R24, [R7+0x1c280] ;  /* 0x01c280000718783b */ /* 0x000e280000004200 */
[----:B------:R-:W-:Y:S02]  /*61570*/  STL.64 [R1+0x3b68], R18 ;  /* 0x003b681201007387 */ /* 0x000fe40000100a00 */
[----:B0-----:R-:W-:Y:S02]  /*61580*/  IMAD.MOV.U32 R17, RZ, RZ, R24 ;  /* 0x000000ffff117224 */ /* 0x001fe400078e0018 */
[----:B------:R-:W-:-:S02]  /*61590*/  IMAD.MOV.U32 R3, RZ, RZ, R25 ;  /* 0x000000ffff037224 */ /* 0x000fc400078e0019 */
[----:B------:R-:W-:Y:S02]  /*615a0*/  IMAD.MOV.U32 R2, RZ, RZ, R26 ;  /* 0x000000ffff027224 */ /* 0x000fe400078e001a */
[----:B------:R-:W-:Y:S02]  /*615b0*/  IMAD.MOV.U32 R0, RZ, RZ, R27 ;  /* 0x000000ffff007224 */ /* 0x000fe400078e001b */
[----:B------:R-:W0:Y:S04]  /*615c0*/  LDSM.16.MT88.4 R24, [R7+0x1c300] ;  /* 0x01c300000718783b */ /* 0x000e280000004200 */
[----:B------:R1:W-:Y:S04]  /*615d0*/  STL.64 [R1+0x3b60], R16 ;  /* 0x003b601001007387 */ /* 0x0003e80000100a00 */
[----:B-1----:R-:W2:Y:S01]  /*615e0*/  LDL.LU R16, [R1+0x2f0] ;  /* 0x0002f00001107983 */ /* 0x002ea20000300800 */
[----:B------:R-:W2:Y:S02]  /*615f0*/  LDL.LU R17, [R1+0x2f4] ;  /* 0x0002f40001117983 */ /* 0x000ea40000300800 */
[----:B------:R-:W2:Y:S02]  /*61600*/  LDL.LU R18, [R1+0x2f8] ;  /* 0x0002f80001127983 */ /* 0x000ea40000300800 */
[----:B------:R-:W2:Y:S01]  /*61610*/  LDL.LU R19, [R1+0x2fc] ;  /* 0x0002fc0001137983 */ /* 0x000ea20000300800 */
[----:B0-----:R-:W-:Y:S01]  /*61620*/  STL.64 [R1+0x3958], R26 ;  /* 0x0039581a01007387 */ /* 0x001fe20000100a00 */
[----:B------:R0:W-:Y:S03]  /*61630*/  STL.64 [R1+0x3950], R24 ;  /* 0x0039501801007387 */ /* 0x0001e60000100a00 */
[----:B0-----:R-:W3:Y:S01]  /*61640*/  LDL.LU R24, [R1+0x260] ;  /* 0x0002600001187983 */ /* 0x001ee20000300800 */
[----:B------:R-:W3:Y:S02]  /*61650*/  LDL.LU R25, [R1+0x264] ;  /* 0x0002640001197983 */ /* 0x000ee40000300800 */
[----:B------:R-:W4:Y:S02]  /*61660*/  LDL.LU R26, [R1+0x268] ;  /* 0x00026800011a7983 */ /* 0x000f240000300800 */
[----:B------:R-:W4:Y:S02]  /*61670*/  LDL.LU R27, [R1+0x26c] ;  /* 0x00026c00011b7983 */ /* 0x000f240000300800 */
[----:B----4-:R-:W-:Y:S01]  /*61680*/  STL.64 [R1+0x3a88], R26 ;  /* 0x003a881a01007387 */ /* 0x010fe20000100a00 */
[----:B---3--:R0:W-:Y:S03]  /*61690*/  STL.64 [R1+0x3a80], R24 ;  /* 0x003a801801007387 */ /* 0x0081e60000100a00 */
[----:B0-----:R-:W3:Y:S01]  /*616a0*/  LDL.LU.64 R24, [R1+0x30] ;  /* 0x0000300001187983 */ /* 0x001ee20000300a00 */
[----:B------:R-:W4:Y:S01]  /*616b0*/  LDL.LU.64 R26, [R1+0x38] ;  /* 0x00003800011a7983 */ /* 0x000f220000300a00 */
[----:B--2---:R-:W-:Y:S02]  /*616c0*/  HMMA.16816.F32 R12, R12, R22, R16 ;  /* 0x000000160c0c723c */ /* 0x004fe40000001810 */
[----:B----4-:R0:W-:Y:S01]  /*616d0*/  STL.64 [R1+0x3a98], R26 ;  /* 0x003a981a01007387 */ /* 0x0101e20000100a00 */
[----:B---3--:R1:W-:Y:S02]  /*616e0*/  STL.64 [R1+0x3a90], R24 ;  /* 0x003a901801007387 */ /* 0x0083e40000100a00 */
[----:B0-----:R-:W-:-:S02]  /*616f0*/  IMAD.MOV.U32 R26, RZ, RZ, R5 ;  /* 0x000000ffff1a7224 */ /* 0x001fc400078e0005 */
[----:B------:R-:W-:Y:S02]  /*61700*/  IMAD.MOV.U32 R27, RZ, RZ, R4 ;  /* 0x000000ffff1b7224 */ /* 0x000fe400078e0004 */
[----:B-1----:R-:W-:Y:S02]  /*61710*/  IMAD.MOV.U32 R24, RZ, RZ, R8 ;  /* 0x000000ffff187224 */ /* 0x002fe400078e0008 */
[----:B------:R-:W-:Y:S01]  /*61720*/  IMAD.MOV.U32 R25, RZ, RZ, R6 ;  /* 0x000000ffff197224 */ /* 0x000fe200078e0006 */
[----:B------:R-:W2:Y:S01]  /*61730*/  LDL.LU R8, [R1+0x3b88] ;  /* 0x003b880001087983 */ /* 0x000ea20000300800 */
[----:B------:R-:W-:Y:S03]  /*61740*/  STL.64 [R1+0x3ae8], R26 ;  /* 0x003ae81a01007387 */ /* 0x000fe60000100a00 */
[----:B------:R-:W0:Y:S04]  /*61750*/  LDSM.16.MT88.4 R4, [R7+0x1c380] ;  /* 0x01c380000704783b */ /* 0x000e280000004200 */
[----:B------:R1:W-:Y:S01]  /*61760*/  STL.64 [R1+0x3ae0], R24 ;  /* 0x003ae01801007387 */ /* 0x0003e20000100a00 */
[----:B------:R-:W-:Y:S02]  /*61770*/  STL.64 [R1+0x3b58], R22 ;  /* 0x003b581601007387 */ /* 0x000fe40000100a00 */
[----:B------:R-:W-:Y:S02]  /*61780*/  STL.64 [R1+0x3b50], R20 ;  /* 0x003b501401007387 */ /* 0x000fe40000100a00 */
[----:B------:R-:W-:Y:S01]  /*61790*/  STL.64 [R1+0x510], R12 ;  /* 0x0005100c01007387 */ /* 0x000fe20000100a00 */
[----:B------:R-:W-:Y:S04]  /*617a0*/  STL.64 [R1+0x518], R14 ;  /* 0x0005180e01007387 */ /* 0x000fe80000100a00 */
[----:B-1----:R-:W3:Y:S01]  /*617b0*/  LDL.LU R24, [R1+0x50] ;  /* 0x0000500001187983 */ /* 0x002ee20000300800 */
[----:B------:R-:W3:Y:S02]  /*617c0*/  LDL.LU R25, [R1+0x54] ;  /* 0x0000540001197983 */ /* 0x000ee40000300800 */
[----:B------:R-:W4:Y:S02]  /*617d0*/  LDL.LU R26, [R1+0x58] ;  /* 0x00005800011a7983 */ /* 0x000f240000300800 */
[----:B------:R-:W4:Y:S02]  /*617e0*/  LDL.LU R27, [R1+0x5c] ;  /* 0x00005c00011b7983 */ /* 0x000f240000300800 */
[----:B----4-:R-:W-:Y:S01]  /*617f0*/  STL.64 [R1+0x3b38], R26 ;  /* 0x003b381a01007387 */ /* 0x010fe20000100a00 */
[----:B---3--:R-:W-:Y:S02]  /*61800*/  STL.64 [R1+0x3b30], R24 ;  /* 0x003b301801007387 */ /* 0x008fe40000100a00 */
[----:B0-----:R-:W-:Y:S02]  /*61810*/  STL.64 [R1+0x3918], R6 ;  /* 0x0039180601007387 */ /* 0x001fe40000100a00 */
[----:B------:R0:W-:Y:S02]  /*61820*/  STL.64 [R1+0x3910], R4 ;  /* 0x0039100401007387 */ /* 0x0001e40000100a00 */
[----:B0-----:R-:W3:Y:S01]  /*61830*/  LDL.LU R4, [R1+0x270] ;  /* 0x0002700001047983 */ /* 0x001ee20000300800 */
[----:B------:R-:W3:Y:S02]  /*61840*/  LDL.LU R5, [R1+0x274] ;  /* 0x0002740001057983 */ /* 0x000ee40000300800 */
[----:B------:R-:W4:Y:S02]  /*61850*/  LDL.LU R6, [R1+0x278] ;  /* 0x0002780001067983 */ /* 0x000f240000300800 */
[----:B------:R-:W4:Y:S02]  /*61860*/  LDL.LU R7, [R1+0x27c] ;  /* 0x00027c0001077983 */ /* 0x000f240000300800 */
[----:B----4-:R-:W-:Y:S01]  /*61870*/  STL.64 [R1+0x3aa8], R6 ;  /* 0x003aa80601007387 */ /* 0x010fe20000100a00 */
[----:B---3--:R0:W-:Y:S03]  /*61880*/  STL.64 [R1+0x3aa0], R4 ;  /* 0x003aa00401007387 */ /* 0x0081e60000100a00 */
        /* <DEDUP_REMOVED lines=15> */
[----:B------:R-:W4:Y:S01]  /*61980*/  LDL.LU R7, [R1+0x2bc] ;  /* 0x0002bc0001077983 */ /* 0x000f220000300800 */
[----:B------:R-:W3:Y:S01]  /*61990*/  LDL.LU R24, [R1+0x60] ;  /* 0x0000600001187983 */ /* 0x000ee20000300800 */
[----:B------:R-:W3:Y:S02]  /*619a0*/  LDL.LU R25, [R1+0x64] ;  /* 0x0000640001197983 */ /* 0x000ee40000300800 */
[----:B--2---:R-:W-:-:S02]  /*619b0*/  IMAD.MOV.U32 R26, RZ, RZ, R8 ;  /* 0x000000ffff1a7224 */ /* 0x004fc400078e0008 */
[----:B------:R-:W-:Y:S01]  /*619c0*/  IMAD.MOV.U32 R27, RZ, RZ, R9 ;  /* 0x000000ffff1b7224 */ /* 0x000fe200078e0009 */
[----:B------:R-:W2:Y:S01]  /*619d0*/  LDL.LU R8, [R1+0x3b84] ;  /* 0x003b840001087983 */ /* 0x000ea20000300800 */
[----:B------:R-:W2:Y:S03]  /*619e0*/  LDL.LU R9, [R1+0x3b80] ;  /* 0x003b800001097983 */ /* 0x000ea60000300800 */
[----:B----4-:R-:W-:Y:S01]  /*619f0*/  STL.64 [R1+0x3ad8], R6 ;  /* 0x003ad80601007387 */ /* 0x010fe20000100a00 */
[----:B---3--:R0:W-:Y:S03]  /*61a00*/  STL.64 [R1+0x3ad0], R4 ;  /* 0x003ad00401007387 */ /* 0x0081e60000100a00 */
[----:B0-----:R-:W3:Y:S01]  /*61a10*/  LDL.LU R4, [R1+0x2c0] ;  /* 0x0002c00001047983 */ /* 0x001ee20000300800 */
[----:B------:R-:W3:Y:S02]  /*61a20*/  LDL.LU R5, [R1+0x2c4] ;  /* 0x0002c40001057983 */ /* 0x000ee40000300800 */
[----:B------:R-:W4:Y:S02]  /*61a30*/  LDL.LU R6, [R1+0x2c8] ;  /* 0x0002c80001067983 */ /* 0x000f240000300800 */
        /* <DEDUP_REMOVED lines=31> */
[C---:B--2---:R-:W-:Y:S01]  /*61c30*/  HMMA.16816.F32 R12, R24.reuse, R10, R12 ;  /* 0x0000000a180c723c */ /* 0x044fe2000000180c */
[----:B----4-:R-:W-:Y:S01]  /*61c40*/  STL.64 [R1+0x3b28], R6 ;  /* 0x003b280601007387 */ /* 0x010fe20000100a00 */
        /* <DEDUP_REMOVED lines=27> */
[----:B0-----:R-:W2:Y:S01]  /*61e00*/  LDL.LU.64 R22, [R1+0x3b58] ;  /* 0x003b580001167983 */ /* 0x001ea20000300a00 */
[----:B------:R-:W3:Y:S01]  /*61e10*/  LDL.LU.64 R20, [R1+0x3b50] ;  /* 0x003b500001147983 */ /* 0x000ee20000300a00 */
[----:B--2---:R-:W-:Y:S02]  /*61e20*/  HMMA.16816.F32 R24, R24, R22, R4 ;  /* 0x000000161818723c */ /* 0x004fe40000001804 */
        /* <DEDUP_REMOVED lines=65> */
[----:B------:R-:W-:Y:S01]  /*62240*/  STL.64 [R1+0x3a58], R22 ;  /* 0x003a581601007387 */ /* 0x000fe20000100a00 */
[----:B--2---:R-:W-:Y:S11]  /*62250*/  HMMA.16816.F32 R4, R24, R10, R4 ;  /* 0x0000000a1804723c */ /* 0x004ff60000001804 */
[----:B------:R-:W-:Y:S11]  /*62260*/  @!UPT UIADD3 URZ, URZ, URZ, URZ ;  /* 0x0000003f3f3ff290 */ /* 0x000ff6000fffe03f */
[----:B------:R-:W-:Y:S01]  /*62270*/  @!UPT UIADD3 URZ, URZ, URZ, URZ ;  /* 0x0000003f3f3ff290 */ /* 0x000fe2000fffe03f */
[----:B------:R0:W-:Y:S01]  /*62280*/  STL.64 [R1+0x750], R4 ;  /* 0x0007500401007387 */ /* 0x0001e20000100a00 */
[----:B------:R1:W-:Y:S02]  /*62290*/  STL.64 [R1+0x758], R6 ;  /* 0x0007580601007387 */ /* 0x0003e40000100a00 */
[----:B0-----:R-:W-:Y:S02]  /*622a0*/  IMAD.MOV.U32 R5, RZ, RZ, R26 ;  /* 0x000000ffff057224 */ /* 0x001fe400078e001a */
[----:B------:R-:W-:Y:S02]  /*622b0*/  IMAD.MOV.U32 R4, RZ, RZ, R27 ;  /* 0x000000ffff047224 */ /* 0x000fe400078e001b */
[----:B-1----:R-:W-:Y:S02]  /*622c0*/  IMAD.MOV.U32 R7, RZ, RZ, R24 ;  /* 0x000000ffff077224 */ /* 0x002fe400078e0018 */
[----:B------:R-:W-:Y:S01]  /*622d0*/  IMAD.MOV.U32 R6, RZ, RZ, R25 ;  /* 0x000000ffff067224 */ /* 0x000fe200078e0019 */
[----:B------:R-:W2:Y:S01]  /*622e0*/  LDL.LU.64 R26, [R1+0x3a88] ;  /* 0x003a8800011a7983 */ /* 0x000ea20000300a00 */
[----:B------:R-:W2:Y:S02]  /*622f0*/  LDL.LU.64 R24, [R1+0x3a80] ;  /* 0x003a800001187983 */ /* 0x000ea40000300a00 */
[----:B------:R0:W-:Y:S02]  /*62300*/  STL.64 [R1+0x3a40], R10 ;  /* 0x003a400a01007387 */ /* 0x0001e40000100a00 */
[----:B------:R1:W-:Y:S02]  /*62310*/  STL.64 [R1+0x3a38], R8 ;  /* 0x003a380801007387 */ /* 0x0003e40000100a00 */
[----:B0-----:R-:W-:-:S02]  /*62320*/  IMAD.MOV.U32 R10, RZ, RZ, R5 ;  /* 0x000000ffff0a7224 */ /* 0x001fc400078e0005 */
[----:B-1----:R-:W-:Y:S02]  /*62330*/  IMAD.MOV.U32 R8, RZ, RZ, R7 ;  /* 0x000000ffff087224 */ /* 0x002fe400078e0007 */
[----:B------:R-:W-:Y:S02]  /*62340*/  IMAD.MOV.U32 R9, RZ, RZ, R6 ;  /* 0x000000ffff097224 */ /* 0x000fe400078e0006 */
[----:B------:R-:W-:Y:S01]  /*62350*/  IMAD.MOV.U32 R11, RZ, RZ, R4 ;  /* 0x000000ffff0b7224 */ /* 0x000fe200078e0004 */
[----:B------:R-:W-:Y:S01]  /*62360*/  STL.64 [R1+0x3a30], R14 ;  /* 0x003a300e01007387 */ /* 0x000fe20000100a00 */
[----:B------:R-:W3:Y:S05]  /*62370*/  LDL.LU R4, [R1+0xc0] ;  /* 0x0000c00001047983 */ /* 0x000eea0000300800 */
[----:B--2---:R-:W-:Y:S11]  /*62380*/  HMMA.16816.F32 R24, R8, R14, R24 ;  /* 0x0000000e0818723c */ /* 0x004ff60000001818 */
[----:B------:R-:W-:Y:S11]  /*62390*/  @!UPT UIADD3 URZ, URZ, URZ, URZ ;  /* 0x0000003f3f3ff290 */ /* 0x000ff6000fffe03f */
[----:B------:R-:W-:Y:S01]  /*623a0*/  @!UPT UIADD3 URZ, URZ, URZ, URZ ;  /* 0x0000003f3f3ff290 */ /* 0x000fe2000fffe03f */
[----:B------:R0:W-:Y:S01]  /*623b0*/  STL.64 [R1+0x740], R24 ;  /* 0x0007401801007387 */ /* 0x0001e20000100a00 */
[----:B------:R1:W-:Y:S02]  /*623c0*/  STL.64 [R1+0x748], R26 ;  /* 0x0007481a01007387 */ /* 0x0003e40000100a00 */
[----:B------:R-:W3:Y:S02]  /*623d0*/  LDL.LU R5, [R1+0xc4] ;  /* 0x0000c40001057983 */ /* 0x000ee40000300800 */
[----:B------:R-:W2:Y:S01]  /*623e0*/  LDL.LU R6, [R1+0xc8] ;  /* 0x0000c80001067983 */ /* 0x000ea20000300800 */
[----:B------:R-:W2:Y:S01]  /*623f0*/  LDL.LU R7, [R1+0xcc] ;  /* 0x0000cc0001077983 */ /* 0x000ea20000300800 */
[----:B0-----:R-:W-:Y:S02]  /*62400*/  IMAD.MOV.U32 R24, RZ, RZ, R17 ;  /* 0x000000ffff187224 */ /* 0x001fe400078e0011 */
[----:B------:R-:W-:Y:S02]  /*62410*/  IMAD.MOV.U32 R25, RZ, RZ, R3 ;  /* 0x000000ffff197224 */ /* 0x000fe400078e0003 */
[----:B-1----:R-:W-:Y:S01]  /*62420*/  IMAD.MOV.U32 R26, RZ, RZ, R2 ;  /* 0x000000ffff1a7224 */ /* 0x002fe200078e0002 */
[----:B--2---:R-:W-:Y:S01]  /*62430*/  STL.64 [R1+0x3928], R6 ;  /* 0x0039280601007387 */ /* 0x004fe20000100a00 */
[----:B---3--:R0:W-:Y:S03]  /*62440*/  STL.64 [R1+0x3920], R4 ;  /* 0x0039200401007387 */ /* 0x0081e60000100a00 */
[----:B0-----:R-:W2:Y:S01]  /*62450*/  LDL.LU R4, [R1+0xd0] ;  /* 0x0000d00001047983 */ /* 0x001ea20000300800 */
[----:B------:R-:W2:Y:S02]  /*62460*/  LDL.LU R5, [R1+0xd4] ;  /* 0x0000d40001057983 */ /* 0x000ea40000300800 */
[----:B------:R-:W3:Y:S02]  /*62470*/  LDL.LU R6, [R1+0xd8] ;  /* 0x0000d80001067983 */ /* 0x000ee40000300800 */
[----:B------:R-:W3:Y:S01]  /*62480*/  LDL.LU R7, [R1+0xdc] ;  /* 0x0000dc0001077983 */ /* 0x000ee20000300800 */
[----:B------:R-:W2:Y:S01]  /*62490*/  LDL.LU R17, [R1+0x3a78] ;  /* 0x003a780001117983 */ /* 0x000ea20000300800 */
[----:B------:R-:W4:Y:S02]  /*624a0*/  LDL.LU R3, [R1+0x3a74] ;  /* 0x003a740001037983 */ /* 0x000f240000300800 */
[----:B------:R-:W4:Y:S02]  /*624b0*/  LDL.LU R2, [R1+0x3a70] ;  /* 0x003a700001027983 */ /* 0x000f240000300800 */
[----:B------:R-:W-:-:S02]  /*624c0*/  IMAD.MOV.U32 R27, RZ, RZ, R0 ;  /* 0x000000ffff1b7224 */ /* 0x000fc400078e0000 */
[----:B------:R-:W4:Y:S03]  /*624d0*/  LDL.LU R0, [R1+0x3a6c] ;  /* 0x003a6c0001007983 */ /* 0x000f260000300800 */
[----:B------:R-:W-:Y:S02]  /*624e0*/  STL.64 [R1+0x39a8], R26 ;  /* 0x0039a81a01007387 */ /* 0x000fe40000100a00 */
[----:B------:R-:W-:Y:S01]  /*624f0*/  STL.64 [R1+0x39a0], R24 ;  /* 0x0039a01801007387 */ /* 0x000fe20000100a00 */
[----:B---3--:R4:W-:Y:S01]  /*62500*/  STL.64 [R1+0x3938], R6 ;  /* 0x0039380601007387 */ /* 0x0089e20000100a00 */
[----:B--2---:R0:W-:Y:S02]  /*62510*/  STL.64 [R1+0x3930], R4 ;  /* 0x0039300401007387 */ /* 0x0041e40000100a00 */
[----:B----4-:R-:W-:Y:S01]  /*62520*/  IMAD.MOV.U32 R6, RZ, RZ, R2 ;  /* 0x000000ffff067224 */ /* 0x010fe200078e0002 */
[----:B0-----:R-:W2:Y:S01]  /*62530*/  LDL.LU R4, [R1+0xe0] ;  /* 0x0000e00001047983 */ /* 0x001ea20000300800 */
[----:B------:R-:W2:Y:S02]  /*62540*/  LDL.LU R5, [R1+0xe4] ;  /* 0x0000e40001057983 */ /* 0x000ea40000300800 */
[----:B------:R-:W3:Y:S02]  /*62550*/  LDL.LU R2, [R1+0x3a68] ;  /* 0x003a680001027983 */ /* 0x000ee40000300800 */
[----:B------:R-:W4:Y:S02]  /*62560*/  LDL.LU R7, [R1+0xec] ;  /* 0x0000ec0001077983 */ /* 0x000f240000300800 */
[----:B----4-:R-:W-:Y:S01]  /*62570*/  STL.64 [R1+0x3948], R6 ;  /* 0x0039480601007387 */ /* 0x010fe20000100a00 */
[----:B--2---:R0:W-:Y:S03]  /*62580*/  STL.64 [R1+0x3940], R4 ;  /* 0x0039400401007387 */ /* 0x0041e60000100a00 */
[----:B0-----:R-:W2:Y:S01]  /*62590*/  LDL.LU R4, [R1+0xf0] ;  /* 0x0000f00001047983 */ /* 0x001ea20000300800 */
[----:B------:R-:W2:Y:S02]  /*625a0*/  LDL.LU R5, [R1+0xf4] ;  /* 0x0000f40001057983 */ /* 0x000ea40000300800 */
[----:B------:R-:W4:Y:S02]  /*625b0*/  LDL.LU R6, [R1+0xf8] ;  /* 0x0000f80001067983 */ /* 0x000f240000300800 */
[----:B---3--:R-:W-:-:S02]  /*625c0*/  IMAD.MOV.U32 R7, RZ, RZ, R2 ;  /* 0x000000ffff077224 */ /* 0x008fc400078e0002 */
[----:B------:R-:W3:Y:S04]  /*625d0*/  LDL.LU R2, [R1+0x3a64] ;  /* 0x003a640001027983 */ /* 0x000ee80000300800 */
[----:B----4-:R-:W-:Y:S01]  /*625e0*/  STL.64 [R1+0x3968], R6 ;  /* 0x0039680601007387 */ /* 0x010fe20000100a00 */
[----:B--2---:R0:W-:Y:S03]  /*625f0*/  STL.64 [R1+0x3960], R4 ;  /* 0x0039600401007387 */ /* 0x0041e60000100a00 */
[----:B0-----:R-:W2:Y:S01]  /*62600*/  LDL.LU R4, [R1+0x100] ;  /* 0x0001000001047983 */ /* 0x001ea20000300800 */
[----:B------:R-:W2:Y:S02]  /*62610*/  LDL.LU R5, [R1+0x104] ;  /* 0x0001040001057983 */ /* 0x000ea40000300800 */
[----:B------:R-:W4:Y:S02]  /*62620*/  LDL.LU R6, [R1+0x108] ;  /* 0x0001080001067983 */ /* 0x000f240000300800 */
[----:B------:R-:W4:Y:S02]  /*62630*/  LDL.LU R7, [R1+0x10c] ;  /* 0x00010c0001077983 */ /* 0x000f240000300800 */
[----:B------:R-:W-:-:S02]  /*62640*/  IMAD.MOV.U32 R26, RZ, RZ, R21 ;  /* 0x000000ffff1a7224 */ /* 0x000fc400078e0015 */
[----:B------:R-:W-:Y:S02]  /*62650*/  IMAD.MOV.U32 R27, RZ, RZ, R20 ;  /* 0x000000ffff1b7224 */ /* 0x000fe400078e0014 */
[----:B------:R-:W-:Y:S02]  /*62660*/  IMAD.MOV.U32 R24, RZ, RZ, R29 ;  /* 0x000000ffff187224 */ /* 0x000fe400078e001d */
[----:B------:R-:W-:Y:S01]  /*62670*/  IMAD.MOV.U32 R25, RZ, RZ, R28 ;  /* 0x000000ffff197224 */ /* 0x000fe200078e001c */
[----:B------:R-:W-:Y:S04]  /*62680*/  STL.64 [R1+0x39f8], R26 ;  /* 0x0039f81a01007387 */ /* 0x000fe80000100a00 */
[----:B------:R-:W-:Y:S01]  /*62690*/  STL.64 [R1+0x39f0], R24 ;  /* 0x0039f01801007387 */ /* 0x000fe20000100a00 */
        /* <DEDUP_REMOVED lines=37> */
[----:B------:R-:W4:Y:S01]  /*628f0*/  LDL.LU R7, [R1+0x1cc] ;  /* 0x0001cc0001077983 */ /* 0x000f220000300800 */
[----:B------:R-:W2:Y:S01]  /*62900*/  LDL.LU R12, [R1+0x230] ;  /* 0x00023000010c7983 */ /* 0x000ea20000300800 */
        /* <DEDUP_REMOVED lines=29> */
[C---:B---3--:R-:W-:Y:S01]  /*62ae0*/  HMMA.16816.F32 R20, R8.reuse, R18, R20 ;  /* 0x000000120814723c */ /* 0x048fe20000001814 */
        /* <DEDUP_REMOVED lines=16> */
[----:B---3--:R-:W-:Y:S02]  /*62bf0*/  HMMA.16816.F32 R8, R8, R22, R24 ;  /* 0x000000160808723c */ /* 0x008fe40000001818 */
[----:B----4-:R-:W-:Y:S01]  /*62c00*/  STL.64 [R1+0x38e8], R20 ;  /* 0x0038e81401007387 */ /* 0x010fe20000100a00 */
[----:B------:R-:W3:Y:S02]  /*62c10*/  LDL.LU.64 R26, [R1+0x3a50] ;  /* 0x003a5000011a7983 */ /* 0x000ee40000300a00 */
[----:B------:R-:W3:Y:S11]  /*62c20*/  LDL.LU.64 R24, [R1+0x3a48] ;  /* 0x003a480001187983 */ /* 0x000ef60000300a00 */
[----:B------:R-:W-:Y:S07]  /*62c30*/  @!UPT UIADD3 URZ, URZ, URZ, URZ ;  /* 0x0000003f3f3ff290 */ /* 0x000fee000fffe03f */
        /* <DEDUP_REMOVED lines=9> */
[----:B0-----:R-:W2:Y:S01]  /*62cd0*/  LDL.LU.64 R14, [R1+0x3a30] ;  /* 0x003a3000010e7983 */ /* 0x001ea20000300a00 */
[----:B------:R-:W3:Y:S01]  /*62ce0*/  LDL.LU.64 R16, [R1+0x6b0] ;  /* 0x0006b00001107983 */ /* 0x000ee20000300a00 */
[C---:B--2---:R-:W-:Y:S11]  /*62cf0*/  HMMA.16816.F32 R4, R24.reuse, R14, R4 ;  /* 0x0000000e1804723c */ /* 0x044ff60000001804 */
[----:B------:R-:W-:Y:S11]  /*62d00*/  @!UPT UIADD3 URZ, URZ, URZ, URZ ;  /* 0x0000003f3f3ff290 */ /* 0x000ff6000fffe03f */
[----:B------:R-:W-:Y:S01]  /*62d10*/  @!UPT UIADD3 URZ, URZ, URZ, URZ ;  /* 0x0000003f3f3ff290 */ /* 0x000fe2000fffe03f */
[----:B------:R-:W-:Y:S01]  /*62d20*/  STL.64 [R1+0x6c0], R4 ;  /* 0x0006c00401007387 */ /* 0x000fe20000100a00 */
[----:B------:R0:W-:Y:S03]  /*62d30*/  STL.64 [R1+0x6c8], R6 ;  /* 0x0006c80601007387 */ /* 0x0001e60000100a00 */
[----:B0-----:R-:W2:Y:S01]  /*62d40*/  LDL.LU.64 R6, [R1+0x3a28] ;  /* 0x003a280001067983 */ /* 0x001ea20000300a00 */
[----:B------:R-:W2:Y:S02]  /*62d50*/  LDL.LU.64 R4, [R1+0x3a20] ;  /* 0x003a200001047983 */ /* 0x000ea40000300a00 */
        /* <DEDUP_REMOVED lines=9> */
[----:B--2---:R-:W-:Y:S01]  /*62df0*/  HMMA.16816.F32 R24, R24, R22, R4 ;  /* 0x000000161818723c */ /* 0x004fe20000001804 */
[----:B---3--:R0:W-:Y:S04]  /*62e00*/  STL.64 [R1+0x38e0], R28 ;  /* 0x0038e01c01007387 */ /* 0x0081e80000100a00 */
[----:B0-----:R-:W2:Y:S01]  /*62e10*/  LDL.LU.64 R28, [R1+0x698] ;  /* 0x00069800011c7983 */ /* 0x001ea20000300a00 */
[----:B------:R-:W3:Y:S02]  /*62e20*/  LDL.LU.64 R6, [R1+0x3a08] ;  /* 0x003a080001067983 */ /* 0x000ee40000300a00 */
[----:B------:R-:W3:Y:S11]  /*62e30*/  LDL.LU.64 R4, [R1+0x3a00] ;  /* 0x003a000001047983 */ /* 0x000ef60000300a00 */
[----:B------:R-:W-:Y:S04]  /*62e40*/  @!UPT UIADD3 URZ, URZ, URZ, URZ ;  /* 0x0000003f3f3ff290 */ /* 0x000fe8000fffe03f */
        /* <DEDUP_REMOVED lines=77> */
[----:B------:R-:W2:Y:S01]  /*63320*/  LDL.LU R12, [R1+0xb0] ;  /* 0x0000b000010c7983 */ /* 0x000ea20000300800 */
[----:B------:R-:W2:Y:S04]  /*63330*/  LDL.LU R13, [R1+0xb4] ;  /* 0x0000b400010d7983 */ /* 0x000ea80000300800 */
[----:B0-----:R-:W2:Y:S01]  /*63340*/  LDL.LU R14, [R1+0xb8] ;  /* 0x0000b800010e7983 */ /* 0x001ea20000300800 */
        /* <DEDUP_REMOVED lines=10> */
[----:B------:R-:W2:Y:S02]  /*633f0*/  LDL.LU.64 R4, [R1+0x3910] ;  /* 0x0039100001047983 */ /* 0x000ea40000300a00 */
[----:B------:R-:W-:Y:S02]  /*63400*/  STL.64 [R1+0x38f8], R22 ;  /* 0x0038f81601007387 */ /* 0x000fe40000100a00 */
[----:B------:R0:W-:Y:S11]  /*63410*/  STL.64 [R1+0x38f0], R20 ;  /* 0x0038f01401007387 */ /* 0x0001f60000100a00 */
[----:B------:R-:W-:Y:S06]  /*63420*/  @!UPT UIADD3 URZ, URZ, URZ, URZ ;  /* 0x0000003f3f3ff290 */ /* 0x000fec000fffe03f */
[----:B------:R1:W-:Y:S01]  /*63430*/  STL.64 [R1+0x4d0], R24 ;  /* 0x0004d01801007387 */ /* 0x0003e20000100a00 */
[----:B------:R3:W-:Y:S02]  /*63440*/  STL.64 [R1+0x4d8], R26 ;  /* 0x0004d81a01007387 */ /* 0x0007e40000100a00 */
[----:B0-----:R-:W2:Y:S02]  /*63450*/  LDL.LU R20, [R1+0xa0] ;  /* 0x0000a00001147983 */ /* 0x001ea40000300800 */
[----:B------:R-:W2:Y:S01]  /*63460*/  LDL.LU R21, [R1+0xa4] ;  /* 0x0000a40001157983 */ /* 0x000ea20000300800 */
[----:B------:R-:W2:Y:S01]  /*63470*/  LDL.LU R22, [R1+0xa8] ;  /* 0x0000a80001167983 */ /* 0x000ea20000300800 */
[----:B------:R-:W2:Y:S03]  /*63480*/  LDL.LU R23, [R1+0xac] ;  /* 0x0000ac0001177983 */ /* 0x000ea60000300800 */
[----:B-1----:R-:W2:Y:S01]  /*63490*/  LDL.LU.64 R24, [R1+0x688] ;  /* 0x0006880001187983 */ /* 0x002ea20000300a00 */
[----:B---3--:R-:W3:Y:S03]  /*634a0*/  LDL.LU.64 R26, [R1+0x680] ;  /* 0x00068000011a7983 */ /* 0x008ee60000300a00 */
[----:B---3--:R4:W-:Y:S01]  /*634b0*/  STL.64 [R1+0x38d8], R26 ;  /* 0x0038d81a01007387 */ /* 0x0089e20000100a00 */
[----:B--2---:R0:W-:Y:S02]  /*634c0*/  STL.64 [R1+0x38d0], R24 ;  /* 0x0038d01801007387 */ /* 0x0041e40000100a00 */
[----:B----4-:R-:W-:-:S02]  /*634d0*/  IMAD.MOV.U32 R26, RZ, RZ, R9 ;  /* 0x000000ffff1a7224 */ /* 0x010fc400078e0009 */
[----:B0-----:R-:W-:Y:S02]  /*634e0*/  IMAD.MOV.U32 R24, RZ, RZ, R0 ;  /* 0x000000ffff187224 */ /* 0x001fe400078e0000 */
[----:B------:R-:W-:Y:S01]  /*634f0*/  IMAD.MOV.U32 R27, RZ, RZ, R8 ;  /* 0x000000ffff1b7224 */ /* 0x000fe200078e0008 */
[----:B------:R-:W2:Y:S01]  /*63500*/  LDL.LU R0, [R1+0x3908] ;  /* 0x0039080001007983 */ /* 0x000ea20000300800 */
[C---:B------:R-:W-:Y:S01]  /*63510*/  HMMA.16816.F32 R8, R4.reuse, R10, R12 ;  /* 0x0000000a0408723c */ /* 0x040fe2000000180c */
[----:B------:R-:W3:Y:S11]  /*63520*/  LDL.LU.64 R14, [R1+0x3900] ;  /* 0x00390000010e7983 */ /* 0x000ef60000300a00 */
[----:B------:R-:W-:Y:S11]  /*63530*/  @!UPT UIADD3 URZ, URZ, URZ, URZ ;  /* 0x0000003f3f3ff290 */ /* 0x000ff6000fffe03f */
[----:B------:R-:W-:Y:S01]  /*63540*/  STL.64 [R1+0x480], R8 ;  /* 0x0004800801007387 */ /* 0x000fe20000100a00 */
[----:B------:R0:W-:Y:S03]  /*63550*/  STL.64 [R1+0x488], R10 ;  /* 0x0004880a01007387 */ /* 0x0001e60000100a00 */
[----:B0-----:R-:W4:Y:S01]  /*63560*/  LDL.LU.64 R10, [R1+0x6a8] ;  /* 0x0006a800010a7983 */ /* 0x001f220000300a00 */
[----:B---3--:R-:W-:Y:S03]  /*63570*/  HMMA.16816.F32 R12, R4, R14, R20 ;  /* 0x0000000e040c723c */ /* 0x008fe60000001814 */
[----:B------:R-:W3:Y:S01]  /*63580*/  LDL.LU.64 R22, [R1+0x38f8] ;  /* 0x0038f80001167983 */ /* 0x000ee20000300a00 */
[----:B------:R-:W3:Y:S02]  /*63590*/  LDL.LU.64 R20, [R1+0x38f0] ;  /* 0x0038f00001147983 */ /* 0x000ee40000300a00 */
[----:B------:R-:W-:-:S02]  /*635a0*/  IMAD.MOV.U32 R25, RZ, RZ, R3 ;  /* 0x000000ffff197224 */ /* 0x000fc400078e0003 */
[----:B------:R-:W-:-:S04]  /*635b0*/  IMAD.MOV.U32 R3, RZ, RZ, c[0x0][0x188] ;  /* 0x00006200ff037624 */ /* 0x000fc800078e00ff */
[----:B------:R-:W-:Y:S01]  /*635c0*/  IMAD.SHL.U32 R3, R3, 0x80, RZ ;  /* 0x0000008003037824 */ /* 0x000fe200078e00ff */
[----:B------:R-:W-:Y:S03]  /*635d0*/  HMMA.16816.F32 R24, R4, R18, R24 ;  /* 0x000000120418723c */ /* 0x000fe60000001818 */
[----:B------:R-:W-:-:S05]  /*635e0*/  IMAD.SHL.U32 R3, R3, 0x2, RZ ;  /* 0x0000000203037824 */ /* 0x000fca00078e00ff */
[-C--:B------:R-:W-:Y:S02]  /*635f0*/  IADD3 R8, P0, R16, R3.reuse, RZ ;  /* 0x0000000310087210 */ /* 0x080fe40007f1e0ff */
[----:B------:R4:W-:Y:S01]  /*63600*/  STL.64 [R1+0x470], R12 ;  /* 0x0004700c01007387 */ /* 0x0009e20000100a00 */
[----:B------:R3:W-:Y:S01]  /*63610*/  STL.64 [R1+0x478], R14 ;  /* 0x0004780e01007387 */ /* 0x0007e20000100a00 */
[-C--:B----4-:R-:W-:Y:S01]  /*63620*/  IADD3 R13, P1, R10, R3.reuse, RZ ;  /* 0x000000030a0d7210 */ /* 0x090fe20007f3e0ff */
[----:B--2---:R-:W-:Y:S01]  /*63630*/  IMAD.X R12, R17, 0x1, R0, P0 ;  /* 0x00000001110c7824 */ /* 0x004fe200000e0600 */
[----:B------:R-:W-:-:S03]  /*63640*/  IADD3 R16, P0, R28, R3, RZ ;  /* 0x000000031c107210 */ /* 0x000fc60007f1e0ff */
[--C-:B------:R-:W-:Y:S02]  /*63650*/  IMAD.X R10, R11, 0x1, R0.reuse, P1 ;  /* 0x000000010b0a7824 */ /* 0x100fe400008e0600 */
[----:B------:R-:W-:Y:S01]  /*63660*/  IMAD.X R9, R29, 0x1, R0, P0 ;  /* 0x000000011d097824 */ /* 0x000fe200000e0600 */
[----:B---3--:R-:W-:-:S05]  /*63670*/  IADD3 R14, P2, R20, R3, RZ ;  /* 0x00000003140e7210 */ /* 0x008fca0007f5e0ff */
[----:B------:R-:W-:Y:S02]  /*63680*/  IMAD.X R11, R21, 0x1, R0, P2 ;  /* 0x00000001150b7824 */ /* 0x000fe400010e0600 */
[----:B------:R-:W2:Y:S01]  /*63690*/  LDL.LU.64 R20, [R1+0x38e8] ;  /* 0x0038e80001147983 */ /* 0x000ea20000300a00 */
[----:B------:R-:W3:Y:S02]  /*636a0*/  LDL.LU.64 R28, [R1+0x38e0] ;  /* 0x0038e000011c7983 */ /* 0x000ee40000300a00 */
[----:B------:R-:W-:Y:S02]  /*636b0*/  STL.64 [R1+0x450], R24 ;  /* 0x0004501801007387 */ /* 0x000fe40000100a00 */
[----:B------:R0:W-:Y:S02]  /*636c0*/  STL.64 [R1+0x458], R26 ;  /* 0x0004581a01007387 */ /* 0x0001e40000100a00 */
[----:B0-----:R-:W4:Y:S01]  /*636d0*/  LDL.LU.64 R26, [R1+0x38d8] ;  /* 0x0038d800011a7983 */ /* 0x001f220000300a00 */
[----:B------:R-:W4:Y:S01]  /*636e0*/  LDL.LU.64 R24, [R1+0x38d0] ;  /* 0x0038d00001187983 */ /* 0x000f220000300a00 */
[----:B------:R-:W-:-:S02]  /*636f0*/  IADD3 R2, R2, 0x1, RZ ;  /* 0x0000000102027810 */ /* 0x000fc40007ffe0ff */
[-C--:B--2---:R-:W-:Y:S01]  /*63700*/  IADD3 R15, P1, R20, R3.reuse, RZ ;  /* 0x00000003140f7210 */ /* 0x084fe20007f3e0ff */
[----:B---3--:R-:W-:-:S04]  /*63710*/  IADD3 R20, P2, R28, R3, RZ ;  /* 0x000000031c147210 */ /* 0x008fc80007f5e0ff */
[----:B------:R-:W-:Y:S01]  /*63720*/  IMAD.X R18, R21, 0x1, R0, P1 ;  /* 0x0000000115127824 */ /* 0x000fe200008e0600 */
[-C--:B----4-:R-:W-:Y:S02]  /*63730*/  IADD3 R19, P1, R26, R3.reuse, RZ ;  /* 0x000000031a137210 */ /* 0x090fe40007f3e0ff */
[----:B------:R-:W-:-:S03]  /*63740*/  IADD3 R17, P0, R24, R3, RZ ;  /* 0x0000000318117210 */ /* 0x000fc60007f1e0ff */
[--C-:B------:R-:W-:Y:S02]  /*63750*/  IMAD.X R24, R27, 0x1, R0.reuse, P1 ;  /* 0x000000011b187824 */ /* 0x100fe400008e0600 */
[--C-:B------:R-:W-:Y:S02]  /*63760*/  IMAD.X R21, R25, 0x1, R0.reuse, P0 ;  /* 0x0000000119157824 */ /* 0x100fe400000e0600 */
[----:B------:R-:W-:Y:S01]  /*63770*/  IMAD.X R25, R29, 0x1, R0, P2 ;  /* 0x000000011d197824 */ /* 0x000fe200010e0600 */
[----:B------:R-:W-:Y:S01]  /*63780*/  STL [R1+0x3684], R19 ;  /* 0x0036841301007387 */ /* 0x000fe20000100800 */
[----:B------:R-:W-:Y:S02]  /*63790*/  STL [R1+0x3688], R20 ;  /* 0x0036881401007387 */ /* 0x000fe40000100800 */
[----:B------:R0:W-:Y:S02]  /*637a0*/  STL [R1+0x368c], R24 ;  /* 0x00368c1801007387 */ /* 0x0001e40000100800 */
[----:B------:R-:W-:Y:S01]  /*637b0*/  STL [R1+0x140c], R2 ;  /* 0x00140c0201007387 */ /* 0x000fe20000100800 */
[----:B------:R1:W-:Y:S04]  /*637c0*/  STL [R1+0x3690], R25 ;  /* 0x0036901901007387 */ /* 0x0003e80000100800 */
[----:B0-----:R-:W2:Y:S01]  /*637d0*/  LDL.LU R24, [R1+0x80] ;  /* 0x0000800001187983 */ /* 0x001ea20000300800 */
[----:B-1----:R-:W2:Y:S02]  /*637e0*/  LDL.LU R25, [R1+0x84] ;  /* 0x0000840001197983 */ /* 0x002ea40000300800 */
[----:B------:R-:W2:Y:S01]  /*637f0*/  LDL.LU R26, [R1+0x88] ;  /* 0x00008800011a7983 */ /* 0x000ea20000300800 */
[----:B------:R-:W2:Y:S02]  /*63800*/  LDL.LU R27, [R1+0x8c] ;  /* 0x00008c00011b7983 */ /* 0x000ea40000300800 */
[----:B--2---:R-:W-:Y:S11]  /*63810*/  HMMA.16816.F32 R24, R4, R22, R24 ;  /* 0x000000160418723c */ /* 0x004ff60000001818 */
[----:B------:R-:W-:Y:S11]  /*63820*/  @!UPT UIADD3 URZ, URZ, URZ, URZ ;  /* 0x0000003f3f3ff290 */ /* 0x000ff6000fffe03f */
[----:B------:R-:W-:Y:S01]  /*63830*/  @!UPT UIADD3 URZ, URZ, URZ, URZ ;  /* 0x0000003f3f3ff290 */ /* 0x000fe2000fffe03f */
[----:B------:R0:W-:Y:S01]  /*63840*/  STL.64 [R1+0x460], R24 ;  /* 0x0004601801007387 */ /* 0x0001e20000100a00 */
[----:B------:R1:W-:Y:S02]  /*63850*/  STL.64 [R1+0x468], R26 ;  /* 0x0004681a01007387 */ /* 0x0003e40000100a00 */
[----:B------:R-:W2:Y:S02]  /*63860*/  LDL.LU R6, [R1+0x2db0] ;  /* 0x002db00001067983 */ /* 0x000ea40000300800 */
[----:B------:R-:W2:Y:S02]  /*63870*/  LDL.LU R7, [R1+0x2dd4] ;  /* 0x002dd40001077983 */ /* 0x000ea40000300800 */
[----:B------:R-:W-:Y:S02]  /*63880*/  IMAD.MOV.U32 R5, RZ, RZ, R26 ;  /* 0x000000ffff057224 */ /* 0x000fe400078e001a */
[----:B------:R-:W-:Y:S01]  /*63890*/  IMAD.MOV.U32 R4, RZ, RZ, R27 ;  /* 0x000000ffff047224 */ /* 0x000fe200078e001b */
[----:B--2---:R2:W-:Y:S01]  /*638a0*/  STL.64 [R1+0x38c8], R6 ;  /* 0x0038c80601007387 */ /* 0x0045e20000100a00 */
[----:B------:R-:W3:Y:S02]  /*638b0*/  LDL.LU R22, [R1+0x2da8] ;  /* 0x002da80001167983 */ /* 0x000ee40000300800 */
[----:B------:R-:W4:Y:S02]  /*638c0*/  LDL.LU R23, [R1+0x2dcc] ;  /* 0x002dcc0001177983 */ /* 0x000f240000300800 */
[----:B0-----:R-:W3:Y:S01]  /*638d0*/  LDL.LU R25, [R1+0x2da0] ;  /* 0x002da00001197983 */ /* 0x001ee20000300800 */
[----:B------:R-:W3:Y:S01]  /*638e0*/  LDL.LU R24, [R1+0x2dc4] ;  /* 0x002dc40001187983 */ /* 0x000ee20000300800 */
[----:B------:R-:W3:Y:S02]  /*638f0*/  LDL.LU R20, [R1+0x2d98] ;  /* 0x002d980001147983 */ /* 0x000ee40000300800 */
[----:B------:R-:W3:Y:S02]  /*63900*/  LDL.LU R19, [R1+0x2dbc] ;  /* 0x002dbc0001137983 */ /* 0x000ee40000300800 */
[----:B-1----:R-:W3:Y:S01]  /*63910*/  LDL.LU R26, [R1+0x2d90] ;  /* 0x002d9000011a7983 */ /* 0x002ee20000300800 */
[----:B------:R-:W3:Y:S01]  /*63920*/  LDL.LU R27, [R1+0x2db4] ;  /* 0x002db400011b7983 */ /* 0x000ee20000300800 */
[----:B------:R-:W3:Y:S02]  /*63930*/  LDL.LU R29, [R1+0x2d88] ;  /* 0x002d8800011d7983 */ /* 0x000ee40000300800 */
[----:B------:R-:W3:Y:S02]  /*63940*/  LDL.LU R28, [R1+0x2dac] ;  /* 0x002dac00011c7983 */ /* 0x000ee40000300800 */
[----:B--2---:R-:W-:-:S02]  /*63950*/  IMAD.MOV.U32 R7, RZ, RZ, R2 ;  /* 0x000000ffff077224 */ /* 0x004fc400078e0002 */
[----:B------:R-:W-:-:S05]  /*63960*/  IMAD.MOV.U32 R2, RZ, RZ, 0x7f ;  /* 0x0000007fff027424 */ /* 0x000fca00078e00ff */
[----:B------:R-:W-:-:S04]  /*63970*/  IADD3 R2, R2, c[0x0][0x180], RZ ;  /* 0x0000600002027a10 */ /* 0x000fc80007ffe0ff */
[----:B------:R-:W-:Y:S02]  /*63980*/  SHF.R.S32.HI R6, RZ, 0x1f, R2 ;  /* 0x0000001fff067819 */ /* 0x000fe40000011402 */
[----:B------:R-:W2:Y:S01]  /*63990*/  LDL.LU R2, [R1+0x2d80] ;  /* 0x002d800001027983 */ /* 0x000ea20000300800 */
[----:B------:R0:W-:Y:S02]  /*639a0*/  STL [R1+0x3698], R4 ;  /* 0x0036980401007387 */ /* 0x0001e40000100800 */
[----:B0-----:R-:W-:-:S05]  /*639b0*/  IMAD.MOV.U32 R4, RZ, RZ, 0x7f ;  /* 0x0000007fff047424 */ /* 0x001fca00078e00ff */
[----:B------:R-:W-:-:S04]  /*639c0*/  IADD3 R4, R4, c[0x0][0x180], RZ ;  /* 0x0000600004047a10 */ /* 0x000fc80007ffe0ff */
[----:B------:R-:W-:Y:S02]  /*639d0*/  LEA.HI R6, R6, R4, RZ, 0x7 ;  /* 0x0000000406067211 */ /* 0x000fe400078f38ff */
[----:B------:R-:W2:Y:S02]  /*639e0*/  LDL.LU R4, [R1+0x2ddc] ;  /* 0x002ddc0001047983 */ /* 0x000ea40000300800 */
[----:B------:R-:W-:Y:S01]  /*639f0*/  SHF.R.S32.HI R6, RZ, 0x7, R6 ;  /* 0x00000007ff067819 */ /* 0x000fe20000011406 */
[----:B------:R0:W-:Y:S03]  /*63a00*/  STL [R1+0x3694], R5 ;  /* 0x0036940501007387 */ /* 0x0001e60000100800 */
[----:B------:R-:W-:Y:S01]  /*63a10*/  ISETP.NE.U32.AND P0, PT, R7, R6, PT ;  /* 0x000000060700720c */ /* 0x000fe20003f05070 */
[----:B------:R-:W-:Y:S02]  /*63a20*/  IMAD.MOV.U32 R6, RZ, RZ, R8 ;  /* 0x000000ffff067224 */ /* 0x000fe400078e0008 */
[----:B------:R-:W-:Y:S01]  /*63a30*/  IMAD.MOV.U32 R7, RZ, RZ, R12 ;  /* 0x000000ffff077224 */ /* 0x000fe200078e000c */
[----:B0-----:R-:W2:Y:S01]  /*63a40*/  LDL.LU R5, [R1+0x2db8] ;  /* 0x002db80001057983 */ /* 0x001ea20000300800 */
[----:B------:R-:W2:Y:S02]  /*63a50*/  LDL.LU R8, [R1+0x2dc0] ;  /* 0x002dc00001087983 */ /* 0x000ea40000300800 */
[----:B------:R-:W3:Y:S02]  /*63a60*/  LDL.LU R12, [R1+0x2de4] ;  /* 0x002de400010c7983 */ /* 0x000ee40000300800 */
[----:B------:R0:W-:Y:S02]  /*63a70*/  STL.64 [R1+0x6b0], R6 ;  /* 0x0006b00601007387 */ /* 0x0001e40000100a00 */
[----:B0-----:R-:W-:-:S02]  /*63a80*/  IMAD.MOV.U32 R6, RZ, RZ, R13 ;  /* 0x000000ffff067224 */ /* 0x001fc400078e000d */
[----:B------:R-:W-:Y:S01]  /*63a90*/  IMAD.MOV.U32 R7, RZ, RZ, R10 ;  /* 0x000000ffff077224 */ /* 0x000fe200078e000a */
[----:B------:R-:W3:Y:S01]  /*63aa0*/  LDL.LU R13, [R1+0x2dd0] ;  /* 0x002dd000010d7983 */ /* 0x000ee20000300800 */
[----:B------:R-:W4:Y:S03]  /*63ab0*/  LDL.LU R10, [R1+0x2dc8] ;  /* 0x002dc800010a7983 */ /* 0x000f260000300800 */
[----:B------:R0:W-:Y:S02]  /*63ac0*/  STL.64 [R1+0x6a8], R6 ;  /* 0x0006a80601007387 */ /* 0x0001e40000100a00 */
[----:B0-----:R-:W-:Y:S02]  /*63ad0*/  IMAD.MOV.U32 R6, RZ, RZ, R14 ;  /* 0x000000ffff067224 */ /* 0x001fe400078e000e */
[----:B------:R-:W-:Y:S01]  /*63ae0*/  IMAD.MOV.U32 R7, RZ, RZ, R11 ;  /* 0x000000ffff077224 */ /* 0x000fe200078e000b */
[----:B------:R-:W4:Y:S01]  /*63af0*/  LDL.LU R14, [R1+0x2de0] ;  /* 0x002de000010e7983 */ /* 0x000f220000300800 */
[----:B------:R-:W4:Y:S03]  /*63b00*/  LDL.LU R11, [R1+0x2dd8] ;  /* 0x002dd800010b7983 */ /* 0x000f260000300800 */
[----:B------:R0:W-:Y:S02]  /*63b10*/  STL.64 [R1+0x6a0], R6 ;  /* 0x0006a00601007387 */ /* 0x0001e40000100a00 */
[----:B0-----:R-:W-:-:S02]  /*63b20*/  IMAD.MOV.U32 R6, RZ, RZ, R16 ;  /* 0x000000ffff067224 */ /* 0x001fc400078e0010 */
[----:B------:R-:W-:Y:S02]  /*63b30*/  IMAD.MOV.U32 R7, RZ, RZ, R9 ;  /* 0x000000ffff077224 */ /* 0x000fe400078e0009 */
[----:B------:R-:W4:Y:S03]  /*63b40*/  LDL.LU R9, [R1+0x2de8] ;  /* 0x002de80001097983 */ /* 0x000f260000300800 */
[----:B------:R0:W-:Y:S02]  /*63b50*/  STL.64 [R1+0x698], R6 ;  /* 0x0006980601007387 */ /* 0x0001e40000100a00 */
[----:B0-----:R-:W-:Y:S02]  /*63b60*/  IMAD.MOV.U32 R6, RZ, RZ, R15 ;  /* 0x000000ffff067224 */ /* 0x001fe400078e000f */
[----:B------:R-:W-:-:S05]  /*63b70*/  IMAD.MOV.U32 R7, RZ, RZ, R18 ;  /* 0x000000ffff077224 */ /* 0x000fca00078e0012 */
[----:B------:R0:W-:Y:S04]  /*63b80*/  STL.64 [R1+0x690], R6 ;  /* 0x0006900601007387 */ /* 0x0001e80000100a00 */
[----:B0-----:R-:W4:Y:S01]  /*63b90*/  LDL.LU.64 R6, [R1+0x38c8] ;  /* 0x0038c80001067983 */ /* 0x001f220000300a00 */
[----:B------:R-:W-:Y:S02]  /*63ba0*/  IMAD.MOV.U32 R16, RZ, RZ, R17 ;  /* 0x000000ffff107224 */ /* 0x000fe400078e0011 */
[----:B------:R-:W-:-:S05]  /*63bb0*/  IMAD.MOV.U32 R17, RZ, RZ, R21 ;  /* 0x000000ffff117224 */ /* 0x000fca00078e0015 */
[----:B------:R0:W-:Y:S01]  /*63bc0*/  STL.64 [R1+0x688], R16 ;  /* 0x0006881001007387 */ /* 0x0001e20000100a00 */
[-C--:B--2---:R-:W-:Y:S02]  /*63bd0*/  IADD3 R8, P3, R8, R3.reuse, RZ ;  /* 0x0000000308087210 */ /* 0x084fe40007f7e0ff */
[-C--:B---3--:R-:W-:Y:S02]  /*63be0*/  IADD3 R13, P1, R13, R3.reuse, RZ ;  /* 0x000000030d0d7210 */ /* 0x088fe40007f3e0ff */
[----:B----4-:R-:W-:-:S03]  /*63bf0*/  IADD3 R10, P2, R10, R3, RZ ;  /* 0x000000030a0a7210 */ /* 0x010fc60007f5e0ff */
[----:B------:R-:W-:Y:S01]  /*63c00*/  IMAD.X R23, R23, 0x1, R0, P1 ;  /* 0x0000000117177824 */ /* 0x000fe200008e0600 */
[-C--:B------:R-:W-:Y:S02]  /*63c10*/  IADD3 R25, P1, R25, R3.reuse, RZ ;  /* 0x0000000319197210 */ /* 0x080fe40007f3e0ff */
[-C--:B------:R-:W-:Y:S02]  /*63c20*/  IADD3 R14, P5, R14, R3.reuse, RZ ;  /* 0x000000030e0e7210 */ /* 0x080fe40007fbe0ff */
[----:B------:R-:W-:-:S03]  /*63c30*/  IADD3 R11, P6, R11, R3, RZ ;  /* 0x000000030b0b7210 */ /* 0x000fc60007fde0ff */
[----:B------:R-:W-:Y:S01]  /*63c40*/  IMAD.X R4, R4, 0x1, R0, P5 ;  /* 0x0000000104047824 */ /* 0x000fe200028e0600 */
[----:B------:R-:W-:-:S05]  /*63c50*/  IADD3 R9, P4, R9, R3, RZ ;  /* 0x0000000309097210 */ /* 0x000fca0007f9e0ff */
[----:B------:R-:W-:Y:S01]  /*63c60*/  STL [R1+0x2de8], R9 ;  /* 0x002de80901007387 */ /* 0x000fe20000100800 */
[----:B------:R-:W-:Y:S02]  /*63c70*/  STL [R1+0x2de0], R14 ;  /* 0x002de00e01007387 */ /* 0x000fe40000100800 */
[--C-:B------:R-:W-:Y:S02]  /*63c80*/  IMAD.X R12, R12, 0x1, R0.reuse, P4 ;  /* 0x000000010c0c7824 */ /* 0x100fe400020e0600 */
[----:B------:R-:W-:Y:S01]  /*63c90*/  STL [R1+0x2dd8], R11 ;  /* 0x002dd80b01007387 */ /* 0x000fe20000100800 */
[-C--:B------:R-:W-:Y:S01]  /*63ca0*/  IADD3 R5, P4, R5, R3.reuse, RZ ;  /* 0x0000000305057210 */ /* 0x080fe20007f9e0ff */
[----:B------:R-:W-:Y:S01]  /*63cb0*/  STL [R1+0x2dd0], R13 ;  /* 0x002dd00d01007387 */ /* 0x000fe20000100800 */
[----:B------:R-:W-:Y:S02]  /*63cc0*/  STL [R1+0x2dc8], R10 ;  /* 0x002dc80a01007387 */ /* 0x000fe40000100800 */
[----:B------:R-:W-:Y:S02]  /*63cd0*/  STL [R1+0x2dc0], R8 ;  /* 0x002dc00801007387 */ /* 0x000fe40000100800 */
[----:B------:R-:W-:Y:S01]  /*63ce0*/  STL [R1+0x2de4], R12 ;  /* 0x002de40c01007387 */ /* 0x000fe20000100800 */
[----:B------:R-:W-:Y:S01]  /*63cf0*/  STL [R1+0x2db8], R5 ;  /* 0x002db80501007387 */ /* 0x000fe20000100800 */
[----:B------:R-:W-:Y:S02]  /*63d00*/  STL [R1+0x2ddc], R4 ;  /* 0x002ddc0401007387 */ /* 0x000fe40000100800 */
[--C-:B------:R-:W-:Y:S01]  /*63d10*/  IMAD.X R24, R24, 0x1, R0.reuse, P2 ;  /* 0x0000000118187824 */ /* 0x100fe200010e0600 */
[-C--:B------:R-:W-:Y:S01]  /*63d20*/  IADD3 R20, P2, R20, R3.reuse, RZ ;  /* 0x0000000314147210 */ /* 0x080fe20007f5e0ff */
[--C-:B------:R-:W-:Y:S01]  /*63d30*/  IMAD.X R19, R19, 0x1, R0.reuse, P3 ;  /* 0x0000000113137824 */ /* 0x100fe200018e0600 */
[-C--:B------:R-:W-:Y:S01]  /*63d40*/  IADD3 R26, P3, R26, R3.reuse, RZ ;  /* 0x000000031a1a7210 */ /* 0x080fe20007f7e0ff */
[--C-:B------:R-:W-:Y:S01]  /*63d50*/  IMAD.X R27, R27, 0x1, R0.reuse, P4 ;  /* 0x000000011b1b7824 */ /* 0x100fe200020e0600 */
[-C--:B------:R-:W-:Y:S01]  /*63d60*/  IADD3 R6, P5, R6, R3.reuse, RZ ;  /* 0x0000000306067210 */ /* 0x080fe20007fbe0ff */
[----:B------:R-:W-:Y:S01]  /*63d70*/  IMAD.X R7, R7, 0x1, R0, P6 ;  /* 0x0000000107077824 */ /* 0x000fe200030e0600 */
[----:B------:R-:W-:-:S03]  /*63d80*/  IADD3 R22, P6, R22, R3, RZ ;  /* 0x0000000316167210 */ /* 0x000fc60007fde0ff */
[----:B------:R-:W-:Y:S01]  /*63d90*/  STL [R1+0x2db0], R6 ;  /* 0x002db00601007387 */ /* 0x000fe20000100800 */
[----:B------:R-:W-:Y:S02]  /*63da0*/  STL [R1+0x2dd4], R7 ;  /* 0x002dd40701007387 */ /* 0x000fe40000100800 */
[----:B------:R-:W-:Y:S02]  /*63db0*/  STL [R1+0x2da8], R22 ;  /* 0x002da81601007387 */ /* 0x000fe40000100800 */
[----:B------:R-:W-:Y:S01]  /*63dc0*/  STL [R1+0x2dcc], R23 ;  /* 0x002dcc1701007387 */ /* 0x000fe20000100800 */
[----:B------:R-:W-:Y:S01]  /*63dd0*/  STL [R1+0x2da0], R25 ;  /* 0x002da01901007387 */ /* 0x000fe20000100800 */
[----:B------:R-:W-:Y:S02]  /*63de0*/  STL [R1+0x2dc4], R24 ;  /* 0x002dc41801007387 */ /* 0x000fe40000100800 */
[----:B------:R-:W-:Y:S01]  /*63df0*/  STL [R1+0x2d98], R20 ;  /* 0x002d981401007387 */ /* 0x000fe20000100800 */
[----:B------:R-:W-:Y:S01]  /*63e00*/  IADD3 R29, P4, R29, R3, RZ ;  /* 0x000000031d1d7210 */ /* 0x000fe20007f9e0ff */
[----:B------:R-:W-:Y:S01]  /*63e10*/  STL [R1+0x2dbc], R19 ;  /* 0x002dbc1301007387 */ /* 0x000fe20000100800 */
[----:B------:R-:W-:-:S02]  /*63e20*/  IMAD.X R28, R28, 0x1, R0, P5 ;  /* 0x000000011c1c7824 */ /* 0x000fc400028e0600 */
[----:B------:R-:W-:Y:S01]  /*63e30*/  STL [R1+0x2d90], R26 ;  /* 0x002d901a01007387 */ /* 0x000fe20000100800 */
[----:B------:R-:W-:Y:S01]  /*63e40*/  IADD3 R2, P5, R2, R3, RZ ;  /* 0x0000000302027210 */ /* 0x000fe20007fbe0ff */
[----:B------:R-:W-:Y:S01]  /*63e50*/  STL [R1+0x2db4], R27 ;  /* 0x002db41b01007387 */ /* 0x000fe20000100800 */
[----:B------:R-:W2:Y:S02]  /*63e60*/  LDL.LU R3, [R1+0x2da4] ;  /* 0x002da40001037983 */ /* 0x000ea40000300800 */
[----:B------:R-:W-:Y:S02]  /*63e70*/  STL [R1+0x2d88], R29 ;  /* 0x002d881d01007387 */ /* 0x000fe40000100800 */
[----:B0-----:R-:W3:Y:S01]  /*63e80*/  LDL.LU R17, [R1+0x2d94] ;  /* 0x002d940001117983 */ /* 0x001ee20000300800 */
[----:B------:R-:W-:Y:S04]  /*63e90*/  STL [R1+0x2dac], R28 ;  /* 0x002dac1c01007387 */ /* 0x000fe80000100800 */
[----:B---3--:R0:W-:Y:S01]  /*63ea0*/  STL [R1+0x38bc], R17 ;  /* 0x0038bc1101007387 */ /* 0x0081e20000100800 */
[----:B------:R-:W-:Y:S03]  /*63eb0*/  STL [R1+0x2d80], R2 ;  /* 0x002d800201007387 */ /* 0x000fe60000100800 */
[----:B0-----:R-:W3:Y:S01]  /*63ec0*/  LDL.LU R17, [R1+0x2d70] ;  /* 0x002d700001117983 */ /* 0x001ee20000300800 */
[----:B--2---:R-:W-:-:S03]  /*63ed0*/  IMAD.X R3, R3, 0x1, R0, P6 ;  /* 0x0000000103037824 */ /* 0x004fc600030e0600 */
[----:B---3--:R0:W-:Y:S04]  /*63ee0*/  STL [R1+0x38c0], R17 ;  /* 0x0038c01101007387 */ /* 0x0081e80000100800 */
        /* <DEDUP_REMOVED lines=27> */
[----:B------:R0:W-:Y:S02]  /*640a0*/  STL [R1+0x2da4], R3 ;  /* 0x002da40301007387 */ /* 0x0001e40000100800 */
[----:B0-----:R-:W-:-:S04]  /*640b0*/  IMAD.MOV.U32 R3, RZ, RZ, c[0x0][0x188] ;  /* 0x00006200ff037624 */ /* 0x001fc800078e00ff */
[----:B------:R-:W-:-:S04]  /*640c0*/  IMAD.SHL.U32 R3, R3, 0x80, RZ ;  /* 0x0000008003037824 */ /* 0x000fc800078e00ff */
[----:B------:R-:W-:-:S05]  /*640d0*/  IMAD.SHL.U32 R3, R3, 0x2, RZ ;  /* 0x0000000203037824 */ /* 0x000fca00078e00ff */
[----:B--2---:R-:W-:-:S05]  /*640e0*/  IADD3 R17, P6, R17, R3, RZ ;  /* 0x0000000311117210 */ /* 0x004fca0007fde0ff */
[----:B------:R0:W-:Y:S04]  /*640f0*/  STL [R1+0x2d78], R17 ;  /* 0x002d781101007387 */ /* 0x0001e80000100800 */
[----:B0-----:R-:W2:Y:S01]  /*64100*/  LDL.LU R17, [R1+0x38c0] ;  /* 0x0038c00001117983 */ /* 0x001ea20000300800 */
[----:B------:R-:W2:Y:S02]  /*64110*/  LDL.LU R3, [R1+0x2d9c] ;  /* 0x002d9c0001037983 */ /* 0x000ea40000300800 */
[----:B--2---:R-:W-:-:S05]  /*64120*/  IMAD.X R3, R3, 0x1, R0, P1 ;  /* 0x0000000103037824 */ /* 0x004fca00008e0600 */
[----:B------:R0:W-:Y:S02]  /*64130*/  STL [R1+0x2d9c], R3 ;  /* 0x002d9c0301007387 */ /* 0x0001e40000100800 */
[----:B0-----:R-:W-:-:S04]  /*64140*/  IMAD.MOV.U32 R3, RZ, RZ, c[0x0][0x188] ;  /* 0x00006200ff037624 */ /* 0x001fc800078e00ff */
[----:B------:R-:W-:-:S04]  /*64150*/  IMAD.SHL.U32 R3, R3, 0x80, RZ ;  /* 0x0000008003037824 */ /* 0x000fc800078e00ff */
[----:B------:R-:W-:-:S05]  /*64160*/  IMAD.SHL.U32 R3, R3, 0x2, RZ ;  /* 0x0000000203037824 */ /* 0x000fca00078e00ff */
[----:B------:R-:W-:-:S05]  /*64170*/  IADD3 R17, P1, R17, R3, RZ ;  /* 0x0000000311117210 */ /* 0x000fca0007f3e0ff */
[----:B------:R0:W-:Y:S04]  /*64180*/  STL [R1+0x2d70], R17 ;  /* 0x002d701101007387 */ /* 0x0001e80000100800 */
[----:B0-----:R-:W2:Y:S01]  /*64190*/  LDL.LU R17, [R1+0x38bc] ;  /* 0x0038bc0001117983 */ /* 0x001ea20000300800 */
[--C-:B----4-:R-:W-:Y:S01]  /*641a0*/  IMAD.X R15, R15, 0x1, R0.reuse, P3 ;  /* 0x000000010f0f7824 */ /* 0x110fe200018e0600 */
[-C--:B---3--:R-:W-:Y:S01]  /*641b0*/  IADD3 R18, P3, R18, R3.reuse, RZ ;  /* 0x0000000312127210 */ /* 0x088fe20007f7e0ff */
[--C-:B------:R-:W-:Y:S01]  /*641c0*/  IMAD.X R16, R16, 0x1, R0.reuse, P4 ;  /* 0x0000000110107824 */ /* 0x100fe200020e0600 */
[-C--:B------:R-:W-:Y:S01]  /*641d0*/  IADD3 R9, P4, R9, R3.reuse, RZ ;  /* 0x0000000309097210 */ /* 0x080fe20007f9e0ff */
        /* <DEDUP_REMOVED lines=15> */
[----:B------:R-:W-:Y:S01]  /*642d0*/  IADD3 R27, P1, R27, R3, RZ ;  /* 0x000000031b1b7210 */ /* 0x000fe20007f3e0ff */
[----:B------:R-:W-:-:S02]  /*642e0*/  IMAD.X R2, R2, 0x1, R0, P3 ;  /* 0x0000000102027824 */ /* 0x000fc400018e0600 */
[----:B--2---:R-:W-:Y:S01]  /*642f0*/  IMAD.X R17, R17, 0x1, R0, P2 ;  /* 0x0000000111117824 */ /* 0x004fe200010e0600 */
[----:B------:R-:W-:-:S04]  /*64300*/  IADD3 R21, P2, R21, R3, RZ ;  /* 0x0000000315157210 */ /* 0x000fc80007f5e0ff */
[----:B------:R-:W-:Y:S01]  /*64310*/  STL [R1+0x2d94], R17 ;  /* 0x002d941101007387 */ /* 0x000fe20000100800 */
[----:B------:R-:W-:Y:S02]  /*64320*/  STL [R1+0x2d68], R21 ;  /* 0x002d681501007387 */ /* 0x000fe40000100800 */
[----:B------:R-:W-:Y:S02]  /*64330*/  STL [R1+0x2d8c], R15 ;  /* 0x002d8c0f01007387 */ /* 0x000fe40000100800 */
[----:B------:R-:W-:Y:S01]  /*64340*/  STL [R1+0x2d60], R18 ;  /* 0x002d601201007387 */ /* 0x000fe20000100800 */
[----:B------:R-:W-:Y:S01]  /*64350*/  STL [R1+0x2d84], R16 ;  /* 0x002d841001007387 */ /* 0x000fe20000100800 */
[----:B------:R-:W-:Y:S02]  /*64360*/  STL [R1+0x2d58], R9 ;  /* 0x002d580901007387 */ /* 0x000fe40000100800 */
[----:B------:R-:W-:Y:S02]  /*64370*/  STL [R1+0x2d7c], R14 ;  /* 0x002d7c0e01007387 */ /* 0x000fe40000100800 */
[----:B------:R-:W-:Y:S02]  /*64380*/  STL [R1+0x2d50], R11 ;  /* 0x002d500b01007387 */ /* 0x000fe40000100800 */
[--C-:B------:R-:W-:Y:S01]  /*64390*/  IMAD.X R5, R5, 0x1, R0.reuse, P2 ;  /* 0x0000000105057824 */ /* 0x100fe200010e0600 */
[----:B------:R-:W-:Y:S01]  /*643a0*/  STL [R1+0x2d74], R13 ;  /* 0x002d740d01007387 */ /* 0x000fe20000100800 */
[----:B------:R-:W-:Y:S01]  /*643b0*/  IADD3 R4, P2, R4, R3, RZ ;  /* 0x0000000304047210 */ /* 0x000fe20007f5e0ff */
[----:B------:R-:W-:Y:S02]  /*643c0*/  STL [R1+0x2d48], R10 ;  /* 0x002d480a01007387 */ /* 0x000fe40000100800 */
[----:B------:R-:W-:Y:S01]  /*643d0*/  STL [R1+0x2d6c], R8 ;  /* 0x002d6c0801007387 */ /* 0x000fe20000100800 */
[----:B------:R-:W-:Y:S01]  /*643e0*/  STL [R1+0x2d40], R12 ;  /* 0x002d400c01007387 */ /* 0x000fe20000100800 */
[----:B------:R-:W-:Y:S02]  /*643f0*/  STL [R1+0x2d64], R5 ;  /* 0x002d640501007387 */ /* 0x000fe40000100800 */
        /* <DEDUP_REMOVED lines=8> */
[----:B------:R-:W-:-:S02]  /*64480*/  IMAD.X R29, R29, 0x1, R0, P2 ;  /* 0x000000011d1d7824 */ /* 0x000fc400010e0600 */
[----:B------:R-:W-:Y:S01]  /*64490*/  STL [R1+0x2d18], R19 ;  /* 0x002d181301007387 */ /* 0x000fe20000100800 */
[-C--:B------:R-:W-:Y:S01]  /*644a0*/  IADD3 R28, P2, R28, R3.reuse, RZ ;  /* 0x000000031c1c7210 */ /* 0x080fe20007f5e0ff */
[----:B------:R-:W-:Y:S01]  /*644b0*/  STL [R1+0x2d3c], R26 ;  /* 0x002d3c1a01007387 */ /* 0x000fe20000100800 */
[----:B------:R-:W-:Y:S02]  /*644c0*/  STL [R1+0x2d10], R27 ;  /* 0x002d101b01007387 */ /* 0x000fe40000100800 */
[----:B------:R0:W-:Y:S02]  /*644d0*/  STL [R1+0x38b8], R0 ;  /* 0x0038b80001007387 */ /* 0x0001e40000100800 */
[----:B------:R-:W-:Y:S01]  /*644e0*/  STL [R1+0x2d34], R29 ;  /* 0x002d341d01007387 */ /* 0x000fe20000100800 */
[----:B0-----:R-:W2:Y:S01]  /*644f0*/  LDL.LU R0, [R1+0x2d00] ;  /* 0x002d000001007983 */ /* 0x001ea20000300800 */
[----:B------:R-:W-:Y:S02]  /*64500*/  STL [R1+0x2d08], R28 ;  /* 0x002d081c01007387 */ /* 0x000fe40000100800 */
[----:B------:R-:W3:Y:S02]  /*64510*/  LDL.LU R17, [R1+0x2cf0] ;  /* 0x002cf00001117983 */ /* 0x000ee40000300800 */
[----:B------:R-:W-:Y:S01]  /*64520*/  STL [R1+0x2d2c], R2 ;  /* 0x002d2c0201007387 */ /* 0x000fe20000100800 */
[----:B---3--:R0:W-:Y:S04]  /*64530*/  STL [R1+0x38b4], R17 ;  /* 0x0038b41101007387 */ /* 0x0081e80000100800 */
[----:B0-----:R-:W3:Y:S01]  /*64540*/  LDL.LU R17, [R1+0x2cf8] ;  /* 0x002cf80001117983 */ /* 0x001ee20000300800 */
        /* <DEDUP_REMOVED lines=22> */
[----:B--2---:R-:W-:Y:S01]  /*646b0*/  IADD3 R0, P3, R0, R3, RZ ;  /* 0x0000000300007210 */ /* 0x004fe20007f7e0ff */
[----:B------:R-:W2:Y:S01]  /*646c0*/  LDL.LU R27, [R1+0x2cbc] ;  /* 0x002cbc00011b7983 */ /* 0x000ea20000300800 */
[----:B------:R-:W2:Y:S02]  /*646d0*/  LDL.LU R29, [R1+0x2c90] ;  /* 0x002c9000011d7983 */ /* 0x000ea40000300800 */
[----:B------:R-:W2:Y:S02]  /*646e0*/  LDL.LU R28, [R1+0x2cb4] ;  /* 0x002cb400011c7983 */ /* 0x000ea40000300800 */
[----:B------:R-:W2:Y:S01]  /*646f0*/  LDL.LU R2, [R1+0x2c88] ;  /* 0x002c880001027983 */ /* 0x000ea20000300800 */
        /* <DEDUP_REMOVED lines=8> */
[----:B---3--:R-:W-:-:S05]  /*64780*/  IADD3 R17, P4, R17, R3, RZ ;  /* 0x0000000311117210 */ /* 0x008fca0007f9e0ff */
[----:B------:R0:W-:Y:S04]  /*64790*/  STL [R1+0x2cf8], R17 ;  /* 0x002cf81101007387 */ /* 0x0001e80000100800 */
[----:B0-----:R-:W2:Y:S01]  /*647a0*/  LDL.LU R17, [R1+0x38b4] ;  /* 0x0038b40001117983 */ /* 0x001ea20000300800 */
[----:B------:R-:W3:Y:S02]  /*647b0*/  LDL.LU R3, [R1+0x2d1c] ;  /* 0x002d1c0001037983 */ /* 0x000ee40000300800 */
[--C-:B----4-:R-:W-:Y:S02]  /*647c0*/  IMAD.X R21, R21, 0x1, R0.reuse, P6 ;  /* 0x0000000115157824 */ /* 0x110fe400030e0600 */
[--C-:B------:R-:W-:Y:S02]  /*647d0*/  IMAD.X R18, R18, 0x1, R0.reuse, P1 ;  /* 0x0000000112127824 */ /* 0x100fe400008e0600 */
[----:B------:R-:W-:-:S02]  /*647e0*/  IMAD.X R9, R9, 0x1, R0, P2 ;  /* 0x0000000109097824 */ /* 0x000fc400010e0600 */
[--C-:B------:R-:W-:Y:S02]  /*647f0*/  IMAD.X R11, R11, 0x1, R0.reuse, P3 ;  /* 0x000000010b0b7824 */ /* 0x100fe400018e0600 */
[--C-:B------:R-:W-:Y:S02]  /*64800*/  IMAD.X R10, R10, 0x1, R0.reuse, P4 ;  /* 0x000000010a0a7824 */ /* 0x100fe400020e0600 */
[----:B---3--:R-:W-:-:S05]  /*64810*/  IMAD.X R3, R3, 0x1, R0, P5 ;  /* 0x0000000103037824 */ /* 0x008fca00028e0600 */
[----:B------:R0:W-:Y:S02]  /*64820*/  STL [R1+0x2d1c], R3 ;  /* 0x002d1c0301007387 */ /* 0x0001e40000100800 */
[----:B0-----:R-:W-:-:S04]  /*64830*/  IMAD.MOV.U32 R3, RZ, RZ, c[0x0][0x188] ;  /* 0x00006200ff037624 */ /* 0x001fc800078e00ff */
[----:B------:R-:W-:-:S04]  /*64840*/  IMAD.SHL.U32 R3, R3, 0x80, RZ ;  /* 0x0000008003037824 */ /* 0x000fc800078e00ff */
[----:B------:R-:W-:-:S05]  /*64850*/  IMAD.SHL.U32 R3, R3, 0x2, RZ ;  /* 0x0000000203037824 */ /* 0x000fca00078e00ff */
[-C--:B--2---:R-:W-:Y:S02]  /*64860*/  IADD3 R17, P5, R17, R3.reuse, RZ ;  /* 0x0000000311117210 */ /* 0x084fe40007fbe0ff */
[-C--:B------:R-:W-:Y:S02]  /*64870*/  IADD3 R15, P6, R15, R3.reuse, RZ ;  /* 0x000000030f0f7210 */ /* 0x080fe40007fde0ff */
[-C--:B------:R-:W-:Y:S02]  /*64880*/  IADD3 R16, P1, R16, R3.reuse, RZ ;  /* 0x0000000310107210 */ /* 0x080fe40007f3e0ff */
[-C--:B------:R-:W-:Y:S01]  /*64890*/  IADD3 R14, P2, R14, R3.reuse, RZ ;  /* 0x000000030e0e7210 */ /* 0x080fe20007f5e0ff */
[----:B------:R0:W-:Y:S01]  /*648a0*/  STL [R1+0x2cf0], R17 ;  /* 0x002cf01101007387 */ /* 0x0001e20000100800 */
[----:B------:R-:W-:Y:S02]  /*648b0*/  STL [R1+0x2d14], R21 ;  /* 0x002d141501007387 */ /* 0x000fe40000100800 */
[----:B------:R-:W-:Y:S02]  /*648c0*/  STL [R1+0x2ce8], R15 ;  /* 0x002ce80f01007387 */ /* 0x000fe40000100800 */
[----:B------:R-:W-:Y:S01]  /*648d0*/  STL [R1+0x2d0c], R18 ;  /* 0x002d0c1201007387 */ /* 0x000fe20000100800 */
[-C--:B------:R-:W-:Y:S01]  /*648e0*/  IADD3 R13, P3, R13, R3.reuse, RZ ;  /* 0x000000030d0d7210 */ /* 0x080fe20007f7e0ff */
[----:B------:R-:W-:Y:S01]  /*648f0*/  STL [R1+0x2ce0], R16 ;  /* 0x002ce01001007387 */ /* 0x000fe20000100800 */
[----:B------:R-:W-:Y:S01]  /*64900*/  STL [R1+0x2d04], R9 ;  /* 0x002d040901007387 */ /* 0x000fe20000100800 */
[-C--:B------:R-:W-:Y:S01]  /*64910*/  IADD3 R8, P4, R8, R3.reuse, RZ ;  /* 0x0000000308087210 */ /* 0x080fe20007f9e0ff */
[----:B------:R-:W-:Y:S02]  /*64920*/  STL [R1+0x2cd8], R14 ;  /* 0x002cd80e01007387 */ /* 0x000fe40000100800 */
[--C-:B------:R-:W-:Y:S01]  /*64930*/  IMAD.X R12, R12, 0x1, R0.reuse, P5 ;  /* 0x000000010c0c7824 */ /* 0x100fe200028e0600 */
        /* <DEDUP_REMOVED lines=25> */
[----:B------:R-:W-:Y:S01]  /*64ad0*/  STL [R1+0x2ca0], R20 ;  /* 0x002ca01401007387 */ /* 0x000fe20000100800 */
[-C--:B------:R-:W-:Y:S01]  /*64ae0*/  IADD3 R29, P5, R29, R3.reuse, RZ ;  /* 0x000000031d1d7210 */ /* 0x080fe20007fbe0ff */
[----:B------:R-:W-:Y:S02]  /*64af0*/  STL [R1+0x2cc4], R19 ;  /* 0x002cc41301007387 */ /* 0x000fe40000100800 */
[--C-:B------:R-:W-:Y:S01]  /*64b00*/  IMAD.X R28, R28, 0x1, R0.reuse, P6 ;  /* 0x000000011c1c7824 */ /* 0x100fe200030e0600 */
[----:B------:R-:W-:Y:S01]  /*64b10*/  STL [R1+0x2c98], R26 ;  /* 0x002c981a01007387 */ /* 0x000fe20000100800 */
[----:B------:R-:W-:Y:S01]  /*64b20*/  IADD3 R2, P6, R2, R3, RZ ;  /* 0x0000000302027210 */ /* 0x000fe20007fde0ff */
[----:B------:R-:W-:Y:S02]  /*64b30*/  STL [R1+0x2cbc], R27 ;  /* 0x002cbc1b01007387 */ /* 0x000fe40000100800 */
[----:B------:R-:W2:Y:S01]  /*64b40*/  LDL.LU R3, [R1+0x2cac] ;  /* 0x002cac0001037983 */ /* 0x000ea20000300800 */
[----:B------:R-:W-:Y:S01]  /*64b50*/  STL [R1+0x2c90], R29 ;  /* 0x002c901d01007387 */ /* 0x000fe20000100800 */
[----:B0-----:R-:W3:Y:S02]  /*64b60*/  LDL.LU R17, [R1+0x2c9c] ;  /* 0x002c9c0001117983 */ /* 0x001ee40000300800 */
[----:B------:R-:W-:Y:S01]  /*64b70*/  STL [R1+0x2cb4], R28 ;  /* 0x002cb41c01007387 */ /* 0x000fe20000100800 */
        /* <DEDUP_REMOVED lines=6447> */
[----:B------:R-:W-:Y:S01]  /*7de70*/  IADD3 R23, P6, R23, UR8, RZ ;  /* 0x0000000817177c10 */ /* 0x000fe2000ffde0ff */
[--C-:B------:R-:W-:Y:S01]  /*7de80*/  IMAD.X R25, R25, 0x1, R0.reuse, P1 ;  /* 0x0000000119197824 */ /* 0x100fe200008e0600 */
[----:B------:R-:W-:Y:S01]  /*7de90*/  IADD3 R24, P1, R24, UR8, RZ ;  /* 0x0000000818187c10 */ /* 0x000fe2000ff3e0ff */
[--C-:B------:R-:W-:Y:S01]  /*7dea0*/  IMAD.X R20, R20, 0x1, R0.reuse, P2 ;  /* 0x0000000114147824 */ /* 0x100fe200010e0600 */
[----:B------:R-:W-:Y:S01]  /*7deb0*/  IADD3 R19, P2, R19, UR8, RZ ;  /* 0x0000000813137c10 */ /* 0x000fe2000ff5e0ff */
[--C-:B------:R-:W-:Y:S01]  /*7dec0*/  IMAD.X R26, R26, 0x1, R0.reuse, P3 ;  /* 0x000000011a1a7824 */ /* 0x100fe200018e0600 */
[----:B------:R-:W-:Y:S01]  /*7ded0*/  IADD3 R27, P3, R27, UR8, RZ ;  /* 0x000000081b1b7c10 */ /* 0x000fe2000ff7e0ff */
        /* <DEDUP_REMOVED lines=28> */
[----:B------:R-:W2:Y:S02]  /*7e0a0*/  LDL.LU R3, [R1+0x3408] ;  /* 0x0034080001037983 */ /* 0x000ea40000300800 */
[----:B------:R-:W-:Y:S01]  /*7e0b0*/  IMAD.X R29, R29, 0x1, R0, P4 ;  /* 0x000000011d1d7824 */ /* 0x000fe200020e0600 */
[----:B------:R-:W-:-:S04]  /*7e0c0*/  IADD3 R28, P4, R28, UR8, RZ ;  /* 0x000000081c1c7c10 */ /* 0x000fc8000ff9e0ff */
[----:B------:R-:W-:Y:S01]  /*7e0d0*/  STL [R1+0x33c0], R29 ;  /* 0x0033c01d01007387 */ /* 0x000fe20000100800 */
[----:B------:R-:W-:-:S03]  /*7e0e0*/  IMAD.X R2, R2, 0x1, R0, P5 ;  /* 0x0000000102027824 */ /* 0x000fc600028e0600 */
[----:B--2---:R0:W-:Y:S01]  /*7e0f0*/  STL [R1+0x36b8], R3 ;  /* 0x0036b80301007387 */ /* 0x0041e20000100800 */
[----:B------:R1:W-:Y:S03]  /*7e100*/  STL [R1+0x33f8], R28 ;  /* 0x0033f81c01007387 */ /* 0x0003e60000100800 */
[----:B0-----:R-:W2:Y:S01]  /*7e110*/  LDL.LU R3, [R1+0x3400] ;  /* 0x0034000001037983 */ /* 0x001ea20000300800 */
[----:B------:R0:W-:Y:S02]  /*7e120*/  STL [R1+0x1414], R2 ;  /* 0x0014140201007387 */ /* 0x0001e40000100800 */
[----:B------:R-:W3:Y:S02]  /*7e130*/  LDL.LU R17, [R1+0x33d4] ;  /* 0x0033d40001117983 */ /* 0x000ee40000300800 */
[----:B------:R-:W4:Y:S01]  /*7e140*/  LDL.LU R21, [R1+0x3410] ;  /* 0x0034100001157983 */ /* 0x000f220000300800 */
        /* <DEDUP_REMOVED lines=23> */
[----:B-1----:R-:W4:Y:S01]  /*7e2c0*/  LDL.LU R28, [R1+0x3470] ;  /* 0x00347000011c7983 */ /* 0x002f220000300800 */
[----:B0-----:R-:W4:Y:S01]  /*7e2d0*/  LDL.LU R2, [R1+0x343c] ;  /* 0x00343c0001027983 */ /* 0x001f220000300800 */
[----:B------:R0:W-:Y:S03]  /*7e2e0*/  STL [R1+0x369c], R0 ;  /* 0x00369c0001007387 */ /* 0x0001e60000100800 */
[----:B0-----:R-:W4:Y:S01]  /*7e2f0*/  LDL.LU R0, [R1+0x1410] ;  /* 0x0014100001007983 */ /* 0x001f220000300800 */
[----:B--2---:R-:W-:-:S05]  /*7e300*/  IADD3 R3, P5, R3, UR8, RZ ;  /* 0x0000000803037c10 */ /* 0x004fca000ffbe0ff */
[----:B------:R0:W-:Y:S04]  /*7e310*/  STL [R1+0x3400], R3 ;  /* 0x0034000301007387 */ /* 0x0001e80000100800 */
[----:B0-----:R-:W2:Y:S01]  /*7e320*/  LDL.LU R3, [R1+0x36b8] ;  /* 0x0036b80001037983 */ /* 0x001ea20000300800 */
[----:B---3--:R-:W-:Y:S01]  /*7e330*/  IADD3.X R17, R17, UR5, RZ, P1, !PT ;  /* 0x0000000511117c10 */ /* 0x008fe20008ffe4ff */
[----:B----4-:R-:W-:Y:S01]  /*7e340*/  IADD3 R21, P1, R21, UR8, RZ ;  /* 0x0000000815157c10 */ /* 0x010fe2000ff3e0ff */
[----:B------:R-:W-:Y:S01]  /*7e350*/  IADD3.X R15, R15, UR5, RZ, P2, !PT ;  /* 0x000000050f0f7c10 */ /* 0x000fe200097fe4ff */
[----:B------:R-:W-:Y:S01]  /*7e360*/  IADD3 R18, P2, R18, UR8, RZ ;  /* 0x0000000812127c10 */ /* 0x000fe2000ff5e0ff */
[----:B------:R-:W-:Y:S01]  /*7e370*/  IADD3.X R16, R16, UR5, RZ, P3, !PT ;  /* 0x0000000510107c10 */ /* 0x000fe20009ffe4ff */
[----:B------:R-:W-:Y:S01]  /*7e380*/  IADD3 R9, P3, R9, UR8, RZ ;  /* 0x0000000809097c10 */ /* 0x000fe2000ff7e0ff */
[----:B------:R-:W-:Y:S01]  /*7e390*/  IADD3.X R14, R14, UR5, RZ, P4, !PT ;  /* 0x000000050e0e7c10 */ /* 0x000fe2000a7fe4ff */
[----:B------:R-:W-:Y:S01]  /*7e3a0*/  IADD3 R11, P4, R11, UR8, RZ ;  /* 0x000000080b0b7c10 */ /* 0x000fe2000ff9e0ff */
[----:B------:R-:W-:Y:S01]  /*7e3b0*/  IADD3.X R13, R13, UR5, RZ, P5, !PT ;  /* 0x000000050d0d7c10 */ /* 0x000fe2000affe4ff */
[----:B------:R-:W-:Y:S01]  /*7e3c0*/  IADD3 R10, P5, R10, UR8, RZ ;  /* 0x000000080a0a7c10 */ /* 0x000fe2000ffbe0ff */
[----:B------:R-:W-:-:S05]  /*7e3d0*/  IADD3.X R0, R0, UR5, RZ, P6, !PT ;  /* 0x0000000500007c10 */ /* 0x000fca000b7fe4ff */
[----:B------:R0:W-:Y:S01]  /*7e3e0*/  STL [R1+0x1410], R0 ;  /* 0x0014100001007387 */ /* 0x0001e20000100800 */
        /* <DEDUP_REMOVED lines=10> */
[----:B--2---:R-:W-:-:S05]  /*7e490*/  IADD3 R3, P6, R3, UR8, RZ ;  /* 0x0000000803037c10 */ /* 0x004fca000ffde0ff */
[----:B------:R-:W-:Y:S01]  /*7e4a0*/  STL [R1+0x3408], R3 ;  /* 0x0034080301007387 */ /* 0x000fe20000100800 */
[----:B------:R-:W-:Y:S02]  /*7e4b0*/  STL [R1+0x33d4], R17 ;  /* 0x0033d41101007387 */ /* 0x000fe40000100800 */
[----:B------:R-:W-:Y:S02]  /*7e4c0*/  STL [R1+0x3410], R21 ;  /* 0x0034101501007387 */ /* 0x000fe40000100800 */
[----:B------:R-:W-:Y:S01]  /*7e4d0*/  STL [R1+0x33dc], R15 ;  /* 0x0033dc0f01007387 */ /* 0x000fe20000100800 */
[----:B------:R-:W-:Y:S01]  /*7e4e0*/  STL [R1+0x3418], R18 ;  /* 0x0034181201007387 */ /* 0x000fe20000100800 */
[----:B------:R-:W-:Y:S02]  /*7e4f0*/  STL [R1+0x33e4], R16 ;  /* 0x0033e41001007387 */ /* 0x000fe40000100800 */
[----:B------:R-:W-:Y:S01]  /*7e500*/  STL [R1+0x3420], R9 ;  /* 0x0034200901007387 */ /* 0x000fe20000100800 */
[----:B------:R-:W-:Y:S01]  /*7e510*/  IADD3.X R8, R8, UR5, RZ, P6, !PT ;  /* 0x0000000508087c10 */ /* 0x000fe2000b7fe4ff */
[----:B------:R-:W-:Y:S01]  /*7e520*/  STL [R1+0x33ec], R14 ;  /* 0x0033ec0e01007387 */ /* 0x000fe20000100800 */
[----:B------:R-:W-:Y:S01]  /*7e530*/  IADD3 R12, P6, R12, UR8, RZ ;  /* 0x000000080c0c7c10 */ /* 0x000fe2000ffde0ff */
        /* <DEDUP_REMOVED lines=11> */
[----:B------:R-:W-:Y:S01]  /*7e5f0*/  IADD3.X R26, R26, UR5, RZ, P6, !PT ;  /* 0x000000051a1a7c10 */ /* 0x000fe2000b7fe4ff */
[----:B------:R-:W-:Y:S01]  /*7e600*/  STL [R1+0x341c], R25 ;  /* 0x00341c1901007387 */ /* 0x000fe20000100800 */
[----:B------:R-:W-:Y:S01]  /*7e610*/  IADD3 R27, P6, R27, UR8, RZ ;  /* 0x000000081b1b7c10 */ /* 0x000fe2000ffde0ff */
[----:B------:R-:W-:Y:S01]  /*7e620*/  STL [R1+0x3458], R24 ;  /* 0x0034581801007387 */ /* 0x000fe20000100800 */
[----:B------:R-:W-:Y:S02]  /*7e630*/  STL [R1+0x3424], R20 ;  /* 0x0034241401007387 */ /* 0x000fe40000100800 */
[----:B------:R-:W-:Y:S02]  /*7e640*/  STL [R1+0x3460], R19 ;  /* 0x0034601301007387 */ /* 0x000fe40000100800 */
[----:B------:R-:W-:Y:S01]  /*7e650*/  STL [R1+0x342c], R26 ;  /* 0x00342c1a01007387 */ /* 0x000fe20000100800 */
[----:B------:R-:W-:Y:S01]  /*7e660*/  STL [R1+0x3468], R27 ;  /* 0x0034681b01007387 */ /* 0x000fe20000100800 */
[----:B0-----:R-:W2:Y:S01]  /*7e670*/  LDL.LU R0, [R1+0x3480] ;  /* 0x0034800001007983 */ /* 0x001ea20000300800 */
[----:B------:R-:W-:Y:S01]  /*7e680*/  IADD3.X R29, R29, UR5, RZ, P1, !PT ;  /* 0x000000051d1d7c10 */ /* 0x000fe20008ffe4ff */
[----:B------:R-:W-:-:S04]  /*7e690*/  IADD3 R28, P1, R28, UR8, RZ ;  /* 0x000000081c1c7c10 */ /* 0x000fc8000ff3e0ff */
[----:B------:R-:W-:Y:S04]  /*7e6a0*/  STL [R1+0x3434], R29 ;  /* 0x0034341d01007387 */ /* 0x000fe80000100800 */
[----:B--2---:R0:W-:Y:S01]  /*7e6b0*/  STL [R1+0x36b0], R0 ;  /* 0x0036b00001007387 */ /* 0x0041e20000100800 */
[----:B------:R-:W-:Y:S03]  /*7e6c0*/  STL [R1+0x3470], R28 ;  /* 0x0034701c01007387 */ /* 0x000fe60000100800 */
[----:B0-----:R-:W2:Y:S01]  /*7e6d0*/  LDL.LU R0, [R1+0x3444] ;  /* 0x0034440001007983 */ /* 0x001ea20000300800 */
[----:B------:R-:W-:-:S05]  /*7e6e0*/  IADD3.X R2, R2, UR5, RZ, P2, !PT ;  /* 0x0000000502027c10 */ /* 0x000fca00097fe4ff */
[----:B------:R-:W-:Y:S04]  /*7e6f0*/  STL [R1+0x343c], R2 ;  /* 0x00343c0201007387 */ /* 0x000fe80000100800 */
        /* <DEDUP_REMOVED lines=30> */
[----:B--2---:R-:W-:-:S05]  /*7e8e0*/  IADD3 R0, P2, R0, UR8, RZ ;  /* 0x0000000800007c10 */ /* 0x004fca000ff5e0ff */
[----:B------:R0:W-:Y:S04]  /*7e8f0*/  STL [R1+0x3478], R0 ;  /* 0x0034780001007387 */ /* 0x0001e80000100800 */
[----:B0-----:R-:W2:Y:S02]  /*7e900*/  LDL.LU R0, [R1+0x36b4] ;  /* 0x0036b40001007983 */ /* 0x001ea40000300800 */
[----:B--2---:R-:W-:-:S05]  /*7e910*/  IADD3.X R0, R0, UR5, RZ, P3, !PT ;  /* 0x0000000500007c10 */ /* 0x004fca0009ffe4ff */
        /* <DEDUP_REMOVED lines=22> */
[----:B------:R-:W-:-:S02]  /*7ea80*/  IADD3.X R27, R27, UR5, RZ, P4, !PT ;  /* 0x000000051b1b7c10 */ /* 0x000fc4000a7fe4ff */
[----:B--2---:R-:W-:-:S05]  /*7ea90*/  IADD3 R0, P3, R0, UR8, RZ ;  /* 0x0000000800007c10 */ /* 0x004fca000ff7e0ff */
[----:B------:R0:W-:Y:S01]  /*7eaa0*/  STL [R1+0x3480], R0 ;  /* 0x0034800001007387 */ /* 0x0001e20000100800 */
        /* <DEDUP_REMOVED lines=28> */
[----:B------:R-:W-:Y:S02]  /*7ec70*/  STL [R1+0x34ac], R27 ;  /* 0x0034ac1b01007387 */ /* 0x000fe40000100800 */
[----:B0-----:R-:W2:Y:S01]  /*7ec80*/  LDL.LU R0, [R1+0x34c4] ;  /* 0x0034c40001007983 */ /* 0x001ea20000300800 */
[----:B------:R-:W-:-:S02]  /*7ec90*/  IADD3 R29, P4, R29, UR8, RZ ;  /* 0x000000081d1d7c10 */ /* 0x000fc4000ff9e0ff */
[----:B------:R-:W-:-:S03]  /*7eca0*/  IADD3.X R28, R28, UR5, RZ, P5, !PT ;  /* 0x000000051c1c7c10 */ /* 0x000fc6000affe4ff */
[----:B------:R-:W-:Y:S04]  /*7ecb0*/  STL [R1+0x34e8], R29 ;  /* 0x0034e81d01007387 */ /* 0x000fe80000100800 */
[----:B--2---:R0:W-:Y:S01]  /*7ecc0*/  STL [R1+0x36a8], R0 ;  /* 0x0036a80001007387 */ /* 0x0041e20000100800 */
[----:B------:R-:W-:Y:S03]  /*7ecd0*/  STL [R1+0x34b4], R28 ;  /* 0x0034b41c01007387 */ /* 0x000fe60000100800 */
[----:B0-----:R-:W2:Y:S01]  /*7ece0*/  LDL.LU R0, [R1+0x34f8] ;  /* 0x0034f80001007983 */ /* 0x001ea20000300800 */
[----:B------:R-:W-:-:S05]  /*7ecf0*/  IADD3 R2, P5, R2, UR8, RZ ;  /* 0x0000000802027c10 */ /* 0x000fca000ffbe0ff */
        /* <DEDUP_REMOVED lines=31> */
[----:B--2---:R-:W-:-:S05]  /*7eef0*/  IADD3.X R0, R0, UR5, RZ, P6, !PT ;  /* 0x0000000500007c10 */ /* 0x004fca000b7fe4ff */
[----:B------:R0:W-:Y:S04]  /*7ef00*/  STL [R1+0x34bc], R0 ;  /* 0x0034bc0001007387 */ /* 0x0001e80000100800 */
[----:B0-----:R-:W2:Y:S02]  /*7ef10*/  LDL.LU R0, [R1+0x36ac] ;  /* 0x0036ac0001007983 */ /* 0x001ea40000300800 */
[----:B--2---:R-:W-:-:S05]  /*7ef20*/  IADD3 R0, P6, R0, UR8, RZ ;  /* 0x0000000800007c10 */ /* 0x004fca000ffde0ff */
[----:B------:R0:W-:Y:S04]  /*7ef30*/  STL [R1+0x34f8], R0 ;  /* 0x0034f80001007387 */ /* 0x0001e80000100800 */
[----:B0-----:R-:W2:Y:S01]  /*7ef40*/  LDL.LU R0, [R1+0x36a8] ;  /* 0x0036a80001007983 */ /* 0x001ea20000300800 */
[----:B----4-:R-:W-:Y:S01]  /*7ef50*/  IADD3.X R17, R17, UR5, RZ, P2, !PT ;  /* 0x0000000511117c10 */ /* 0x010fe200097fe4ff */
[----:B---3--:R-:W-:Y:S01]  /*7ef60*/  IADD3 R21, P2, R21, UR8, RZ ;  /* 0x0000000815157c10 */ /* 0x008fe2000ff5e0ff */
        /* <DEDUP_REMOVED lines=18> */
[----:B--2---:R-:W-:Y:S01]  /*7f090*/  IADD3.X R0, R0, UR5, RZ, P1, !PT ;  /* 0x0000000500007c10 */ /* 0x004fe20008ffe4ff */
[----:B------:R-:W-:-:S04]  /*7f0a0*/  IADD3 R3, P1, R3, UR8, RZ ;  /* 0x0000000803037c10 */ /* 0x000fc8000ff3e0ff */
[----:B------:R0:W-:Y:S01]  /*7f0b0*/  STL [R1+0x34c4], R0 ;  /* 0x0034c40001007387 */ /* 0x0001e20000100800 */
[----:B------:R-:W-:Y:S02]  /*7f0c0*/  STL [R1+0x3500], R3 ;  /* 0x0035000301007387 */ /* 0x000fe40000100800 */
[----:B------:R-:W-:Y:S02]  /*7f0d0*/  STL [R1+0x34cc], R17 ;  /* 0x0034cc1101007387 */ /* 0x000fe40000100800 */
[----:B------:R-:W-:Y:S01]  /*7f0e0*/  STL [R1+0x3508], R21 ;  /* 0x0035081501007387 */ /* 0x000fe20000100800 */
[----:B------:R-:W-:Y:S01]  /*7f0f0*/  STL [R1+0x34d4], R15 ;  /* 0x0034d40f01007387 */ /* 0x000fe20000100800 */
[----:B------:R-:W-:Y:S02]  /*7f100*/  STL [R1+0x3510], R18 ;  /* 0x0035101201007387 */ /* 0x000fe40000100800 */
        /* <DEDUP_REMOVED lines=75> */
[----:B------:R-:W-:-:S02]  /*7f5c0*/  IADD3.X R28, R28, UR5, RZ, P2, !PT ;  /* 0x000000051c1c7c10 */ /* 0x000fc400097fe4ff */
[----:B--2---:R-:W-:-:S05]  /*7f5d0*/  IADD3 R0, P4, R0, UR8, RZ ;  /* 0x0000000800007c10 */ /* 0x004fca000ff9e0ff */
[----:B------:R0:W-:Y:S04]  /*7f5e0*/  STL [R1+0x3578], R0 ;  /* 0x0035780001007387 */ /* 0x0001e80000100800 */
[----:B0-----:R0:W5:Y:S01]  /*7f5f0*/  LDL.LU R0, [R1+0x369c] ;  /* 0x00369c0001007983 */ /* 0x0011620000300800 */
[----:B------:R1:W-:Y:S03]  /*7f600*/  STL [R1+0x3544], R4 ;  /* 0x0035440401007387 */ /* 0x0003e60000100800 */
[----:B-1----:R0:W5:Y:S01]  /*7f610*/  LDL.LU R4, [R1+0x3698] ;  /* 0x0036980001047983 */ /* 0x0021620000300800 */
[----:B------:R1:W-:Y:S03]  /*7f620*/  STL [R1+0x3580], R5 ;  /* 0x0035800501007387 */ /* 0x0003e60000100800 */
[----:B-1----:R0:W5:Y:S01]  /*7f630*/  LDL.LU R5, [R1+0x3694] ;  /* 0x0036940001057983 */ /* 0x0021620000300800 */
[----:B------:R1:W-:Y:S03]  /*7f640*/  STL [R1+0x354c], R25 ;  /* 0x00354c1901007387 */ /* 0x0003e60000100800 */
[----:B-1----:R-:W2:Y:S01]  /*7f650*/  LDL.LU R25, [R1+0x3690] ;  /* 0x0036900001197983 */ /* 0x002ea20000300800 */
[----:B------:R1:W-:Y:S03]  /*7f660*/  STL [R1+0x3588], R24 ;  /* 0x0035881801007387 */ /* 0x0003e60000100800 */
[----:B-1----:R-:W3:Y:S01]  /*7f670*/  LDL.LU R24, [R1+0x368c] ;  /* 0x00368c0001187983 */ /* 0x002ee20000300800 */
[----:B------:R1:W-:Y:S03]  /*7f680*/  STL [R1+0x3554], R20 ;  /* 0x0035541401007387 */ /* 0x0003e60000100800 */
[----:B-1----:R-:W4:Y:S01]  /*7f690*/  LDL.LU R20, [R1+0x3688] ;  /* 0x0036880001147983 */ /* 0x002f220000300800 */
[----:B------:R1:W-:Y:S03]  /*7f6a0*/  STL [R1+0x3590], R19 ;  /* 0x0035901301007387 */ /* 0x0003e60000100800 */
[----:B-1----:R-:W4:Y:S01]  /*7f6b0*/  LDL.LU R19, [R1+0x3684] ;  /* 0x0036840001137983 */ /* 0x002f220000300800 */
[----:B------:R-:W-:-:S02]  /*7f6c0*/  IADD3 R29, P2, R29, UR8, RZ ;  /* 0x000000081d1d7c10 */ /* 0x000fc4000ff5e0ff */
[----:B------:R-:W-:Y:S01]  /*7f6d0*/  IADD3.X R3, R3, UR5, RZ, P3, !PT ;  /* 0x0000000503037c10 */ /* 0x000fe20009ffe4ff */
[----:B------:R1:W-:Y:S01]  /*7f6e0*/  STL [R1+0x355c], R28 ;  /* 0x00355c1c01007387 */ /* 0x0003e20000100800 */
[----:B------:R-:W-:Y:S02]  /*7f6f0*/  IADD3 R2, P3, R2, UR8, RZ ;  /* 0x0000000802027c10 */ /* 0x000fe4000ff7e0ff */
[----:B------:R-:W-:Y:S01]  /*7f700*/  IADD3.X R17, R17, UR5, RZ, P4, !PT ;  /* 0x0000000511117c10 */ /* 0x000fe2000a7fe4ff */
[----:B------:R-:W-:Y:S01]  /*7f710*/  IADD3 R21, P4, R21, UR8, RZ ;  /* 0x0000000815157c10 */ /* 0x000fe2000ff9e0ff */
[----:B------:R-:W-:Y:S01]  /*7f720*/  IADD3.X R15, R15, UR5, RZ, P5, !PT ;  /* 0x000000050f0f7c10 */ /* 0x000fe2000affe4ff */
[----:B------:R-:W-:Y:S01]  /*7f730*/  IADD3 R18, P5, R18, UR8, RZ ;  /* 0x0000000812127c10 */ /* 0x000fe2000ffbe0ff */
[----:B------:R-:W-:Y:S01]  /*7f740*/  IADD3.X R16, R16, UR5, RZ, P6, !PT ;  /* 0x0000000510107c10 */ /* 0x000fe2000b7fe4ff */
[----:B-1----:R0:W5:Y:S01]  /*7f750*/  LDL.LU R28, [R1+0x3680] ;  /* 0x00368000011c7983 */ /* 0x0021620000300800 */
[----:B------:R1:W-:Y:S01]  /*7f760*/  STL [R1+0x3598], R29 ;  /* 0x0035981d01007387 */ /* 0x0003e20000100800 */
[----:B------:R-:W-:-:S02]  /*7f770*/  IADD3 R9, P6, R9, UR8, RZ ;  /* 0x0000000809097c10 */ /* 0x000fc4000ffde0ff */
[----:B------:R-:W-:Y:S01]  /*7f780*/  IADD3.X R14, R14, UR5, RZ, P1, !PT ;  /* 0x000000050e0e7c10 */ /* 0x000fe20008ffe4ff */
[----:B------:R-:W-:Y:S01]  /*7f790*/  IADD3 R11, P1, R11, UR8, RZ ;  /* 0x000000080b0b7c10 */ /* 0x000fe2000ff3e0ff */
[----:B------:R-:W-:Y:S01]  /*7f7a0*/  IADD3.X R13, R13, UR5, RZ, P2, !PT ;  /* 0x000000050d0d7c10 */ /* 0x000fe200097fe4ff */
[----:B-1----:R0:W5:Y:S01]  /*7f7b0*/  LDL.LU R29, [R1+0x367c] ;  /* 0x00367c00011d7983 */ /* 0x0021620000300800 */
[----:B------:R-:W-:Y:S02]  /*7f7c0*/  STL [R1+0x3564], R3 ;  /* 0x0035640301007387 */ /* 0x000fe40000100800 */
[----:B------:R1:W-:Y:S02]  /*7f7d0*/  STL [R1+0x35a0], R2 ;  /* 0x0035a00201007387 */ /* 0x0003e40000100800 */
[----:B------:R-:W-:Y:S01]  /*7f7e0*/  STL [R1+0x356c], R17 ;  /* 0x00356c1101007387 */ /* 0x000fe20000100800 */
[----:B------:R-:W-:Y:S01]  /*7f7f0*/  STL [R1+0x35a8], R21 ;  /* 0x0035a81501007387 */ /* 0x000fe20000100800 */
[----:B------:R-:W-:Y:S02]  /*7f800*/  STL [R1+0x3574], R15 ;  /* 0x0035740f01007387 */ /* 0x000fe40000100800 */
[----:B------:R-:W-:Y:S02]  /*7f810*/  STL [R1+0x35b0], R18 ;  /* 0x0035b01201007387 */ /* 0x000fe40000100800 */
[----:B------:R-:W-:Y:S01]  /*7f820*/  STL [R1+0x357c], R16 ;  /* 0x00357c1001007387 */ /* 0x000fe20000100800 */
[----:B------:R-:W-:Y:S01]  /*7f830*/  IADD3 R10, P2, R10, UR8, RZ ;  /* 0x000000080a0a7c10 */ /* 0x000fe2000ff5e0ff */
[----:B------:R-:W-:Y:S01]  /*7f840*/  STL [R1+0x35b8], R9 ;  /* 0x0035b80901007387 */ /* 0x000fe20000100800 */
[----:B------:R-:W-:Y:S01]  /*7f850*/  IADD3.X R8, R8, UR5, RZ, P3, !PT ;  /* 0x0000000508087c10 */ /* 0x000fe20009ffe4ff */
[----:B------:R-:W-:Y:S01]  /*7f860*/  STL [R1+0x3584], R14 ;  /* 0x0035840e01007387 */ /* 0x000fe20000100800 */
[----:B------:R-:W-:Y:S01]  /*7f870*/  IADD3 R12, P3, R12, UR8, RZ ;  /* 0x000000080c0c7c10 */ /* 0x000fe2000ff7e0ff */
[----:B------:R-:W-:Y:S01]  /*7f880*/  STL [R1+0x35c0], R11 ;  /* 0x0035c00b01007387 */ /* 0x000fe20000100800 */
[----:B------:R-:W-:Y:S01]  /*7f890*/  IADD3.X R6, R6, UR5, RZ, P4, !PT ;  /* 0x0000000506067c10 */ /* 0x000fe2000a7fe4ff */
[----:B------:R-:W-:Y:S01]  /*7f8a0*/  STL [R1+0x358c], R13 ;  /* 0x00358c0d01007387 */ /* 0x000fe20000100800 */
[----:B------:R-:W-:Y:S01]  /*7f8b0*/  IADD3.X R7, R7, UR5, RZ, P5, !PT ;  /* 0x0000000507077c10 */ /* 0x000fe2000affe4ff */
[----:B------:R-:W-:Y:S01]  /*7f8c0*/  STL [R1+0x35c8], R10 ;  /* 0x0035c80a01007387 */ /* 0x000fe20000100800 */
[----:B------:R-:W-:Y:S01]  /*7f8d0*/  STL [R1+0x3594], R8 ;  /* 0x0035940801007387 */ /* 0x000fe20000100800 */
[----:B------:R-:W-:Y:S01]  /*7f8e0*/  IADD3.X R22, R22, UR5, RZ, P6, !PT ;  /* 0x0000000516167c10 */ /* 0x000fe2000b7fe4ff */
[----:B------:R-:W-:Y:S01]  /*7f8f0*/  STL [R1+0x35cc], R12 ;  /* 0x0035cc0c01007387 */ /* 0x000fe20000100800 */
[----:B-1----:R-:W1:Y:S01]  /*7f900*/  S2R R2, SR_TID.X ;  /* 0x0000000000027919 */ /* 0x002e620000002100 */
[----:B------:R-:W-:-:S03]  /*7f910*/  IADD3.X R23, R23, UR5, RZ, P1, !PT ;  /* 0x0000000517177c10 */ /* 0x000fc60008ffe4ff */
[----:B------:R-:W-:Y:S01]  /*7f920*/  STL [R1+0x359c], R6 ;  /* 0x00359c0601007387 */ /* 0x000fe20000100800 */
[----:B------:R-:W-:Y:S01]  /*7f930*/  IADD3.X R26, R26, UR5, RZ, P2, !PT ;  /* 0x000000051a1a7c10 */ /* 0x000fe200097fe4ff */
[----:B------:R2:W-:Y:S01]  /*7f940*/  STL [R1+0x35a4], R7 ;  /* 0x0035a40701007387 */ /* 0x0005e20000100800 */
[----:B------:R-:W-:Y:S01]  /*7f950*/  IADD3.X R27, R27, UR5, RZ, P3, !PT ;  /* 0x000000051b1b7c10 */ /* 0x000fe20009ffe4ff */
[----:B------:R0:W-:Y:S01]  /*7f960*/  STL [R1+0x35ac], R22 ;  /* 0x0035ac1601007387 */ /* 0x0001e20000100800 */
[----:B------:R0:W-:Y:S02]  /*7f970*/  STL [R1+0x35b4], R23 ;  /* 0x0035b41701007387 */ /* 0x0001e40000100800 */
[----:B------:R0:W-:Y:S02]  /*7f980*/  STL [R1+0x35bc], R26 ;  /* 0x0035bc1a01007387 */ /* 0x0001e40000100800 */
[----:B------:R-:W-:-:S04]  /*7f990*/  IMAD.MOV.U32 R3, RZ, RZ, c[0x0][0x188] ;  /* 0x00006200ff037624 */ /* 0x000fc800078e00ff */
[----:B------:R-:W-:-:S04]  /*7f9a0*/  IMAD.SHL.U32 R3, R3, 0x80, RZ ;  /* 0x0000008003037824 */ /* 0x000fc800078e00ff */
[----:B------:R-:W-:Y:S01]  /*7f9b0*/  IMAD.SHL.U32 R3, R3, 0x2, RZ ;  /* 0x0000000203037824 */ /* 0x000fe200078e00ff */
[----:B-1----:R-:W-:-:S05]  /*7f9c0*/  LOP3.LUT R2, R2, 0x3f, RZ, 0xc0, !PT ;  /* 0x0000003f02027812 */ /* 0x002fca00078ec0ff */
[----:B------:R-:W-:Y:S02]  /*7f9d0*/  IMAD.SHL.U32 R2, R2, 0x2, RZ ;  /* 0x0000000202027824 */ /* 0x000fe400078e00ff */
[----:B--2---:R-:W-:Y:S02]  /*7f9e0*/  IMAD.MOV.U32 R7, RZ, RZ, R25 ;  /* 0x000000ffff077224 */ /* 0x004fe400078e0019 */
[----:B---3--:R-:W-:Y:S02]  /*7f9f0*/  IMAD.MOV.U32 R9, RZ, RZ, R24 ;  /* 0x000000ffff097224 */ /* 0x008fe400078e0018 */
[----:B----4-:R-:W-:-:S05]  /*7fa00*/  IMAD.MOV.U32 R6, RZ, RZ, R20 ;  /* 0x000000ffff067224 */ /* 0x010fca00078e0014 */
[----:B------:R0:W-:Y:S01]  /*7fa10*/  STL.64 [R1+0x668], R6 ;  /* 0x0006680601007387 */ /* 0x0001e20000100a00 */
[----:B------:R0:W-:Y:S02]  /*7fa20*/  STL [R1+0x35c4], R27 ;  /* 0x0035c41b01007387 */ /* 0x0001e40000100800 */
[----:B------:R-:W-:-:S05]  /*7fa30*/  IMAD.MOV.U32 R8, RZ, RZ, R19 ;  /* 0x000000ffff087224 */ /* 0x000fca00078e0013 */
[----:B------:R0:W-:Y:S01]  /*7fa40*/  STL.64 [R1+0x680], R8 ;  /* 0x0006800801007387 */ /* 0x0001e20000100a00 */
[----:B------:R-:W-:Y:S01]  /*7fa50*/  @!P0 CALL.REL.NOINC `(.L_x_2) ;  /* 0x0000001000008944 */ /* 0x000fe20003c00000 */
[----:B------:R-:W-:Y:S05]  /*7fa60*/  BRA `(.L_x_3) ;  /* 0xfff93df000007947 */ /* 0x000fea000383ffff */
.L_x_2:
[----:B0-----:R-:W2:Y:S04]  /*7fa70*/  LDL.LU R26, [R1+0x568] ;  /* 0x00056800011a7983 */ /* 0x001ea80000300800 */
[----:B--2---:R-:W-:Y:S04]  /*7fa80*/  STL [R1+0x3820], R26 ;  /* 0x0038201a01007387 */ /* 0x004fe80000100800 */
[----:B------:R-:W2:Y:S04]  /*7fa90*/  LDL.LU R27, [R1+0x56c] ;  /* 0x00056c00011b7983 */ /* 0x000ea80000300800 */
[----:B--2---:R0:W-:Y:S04]  /*7faa0*/  STL [R1+0x3824], R27 ;  /* 0x0038241b01007387 */ /* 0x0041e80000100800 */
[----:B0-----:R-:W2:Y:S04]  /*7fab0*/  LDL.LU R27, [R1+0x4f8] ;  /* 0x0004f800011b7983 */ /* 0x001ea80000300800 */
        /* <DEDUP_REMOVED lines=33> */
[----:B------:R-:W2:Y:S01]  /*7fcd0*/  LDL.LU R26, [R1+0x4ec] ;  /* 0x0004ec00011a7983 */ /* 0x000ea20000300800 */
[----:B0----5:R-:W-:-:S03]  /*7fce0*/  IMAD.MOV.U32 R27, RZ, RZ, R5 ;  /* 0x000000ffff1b7224 */ /* 0x021fc600078e0005 */
        /* <DEDUP_REMOVED lines=35> */
[----:B------:R-:W2:Y:S04]  /*7ff20*/  LDL.LU R2, [R1+0x508] ;  /* 0x0005080001027983 */ /* 0x000ea80000300800 */
        /* <DEDUP_REMOVED lines=13> */
[----:B------:R-:W2:Y:S01]  /*80000*/  LDL.LU R11, [R1+0x538] ;  /* 0x00053800010b7983 */ /* 0x000ea20000300800 */
[----:B0-----:R-:W-:-:S03]  /*80010*/  IMAD.MOV.U32 R26, RZ, RZ, R4 ;  /* 0x000000ffff1a7224 */ /* 0x001fc600078e0004 */
[----:B------:R-:W2:Y:S04]  /*80020*/  LDL.LU R13, [R1+0x54c] ;  /* 0x00054c00010d7983 */ /* 0x000ea80000300800 */
[----:B------:R-:W2:Y:S04]  /*80030*/  LDL.LU R10, [R1+0x548] ;  /* 0x00054800010a7983 */ /* 0x000ea80000300800 */
[----:B------:R-:W2:Y:S04]  /*80040*/  LDL.LU R8, [R1+0x514] ;  /* 0x0005140001087983 */ /* 0x000ea80000300800 */
[----:B------:R-:W2:Y:S04]  /*80050*/  LDL.LU R12, [R1+0x510] ;  /* 0x00051000010c7983 */ /* 0x000ea80000300800 */
[----:B------:R-:W2:Y:S04]  /*80060*/  LDL.LU R4, [R1+0x524] ;  /* 0x0005240001047983 */ /* 0x000ea80000300800 */
[----:B------:R-:W2:Y:S04]  /*80070*/  LDL.LU R5, [R1+0x520] ;  /* 0x0005200001057983 */ /* 0x000ea80000300800 */
[----:B------:R-:W2:Y:S01]  /*80080*/  LDL.LU R6, [R1+0x534] ;  /* 0x0005340001067983 */ /* 0x000ea20000300800 */
[----:B------:R-:W-:-:S03]  /*80090*/  F2FP.PACK_AB R27, R26, R27 ;  /* 0x0000001b1a1b723e */ /* 0x000fc600000000ff */
[----:B------:R-:W2:Y:S04]  /*800a0*/  LDL.LU R7, [R1+0x530] ;  /* 0x0005300001077983 */ /* 0x000ea80000300800 */
[----:B------:R-:W2:Y:S04]  /*800b0*/  LDL.LU R22, [R1+0x544] ;  /* 0x0005440001167983 */ /* 0x000ea80000300800 */
[----:B------:R-:W2:Y:S04]  /*800c0*/  LDL.LU R23, [R1+0x540] ;  /* 0x0005400001177983 */ /* 0x000ea80000300800 */
[----:B------:R0:W-:Y:S04]  /*800d0*/  STL [R1+0x3680], R28 ;  /* 0x0036801c01007387 */ /* 0x0001e80000100800 */
[----:B0-----:R-:W2:Y:S04]  /*800e0*/  LDL.LU R28, [R1+0x50c] ;  /* 0x00050c00011c7983 */ /* 0x001ea80000300800 */
[----:B------:R0:W-:Y:S04]  /*800f0*/  STL [R1+0x367c], R29 ;  /* 0x00367c1d01007387 */ /* 0x0001e80000100800 */
[----:B0-----:R-:W2:Y:S04]  /*80100*/  LDL.LU R29, [R1+0x4e8] ;  /* 0x0004e800011d7983 */ /* 0x001ea80000300800 */
[----:B------:R-:W2:Y:S04]  /*80110*/  LDL.LU R26, [R1+0x38b0] ;  /* 0x0038b000011a7983 */ /* 0x000ea80000300800 */
[----:B------:R0:W-:Y:S04]  /*80120*/  STL [R1+0x19c], R27 ;  /* 0x00019c1b01007387 */ /* 0x0001e80000100800 */
[----:B0-----:R-:W2:Y:S02]  /*80130*/  LDL.LU R27, [R1+0x38ac] ;  /* 0x0038ac00011b7983 */ /* 0x001ea40000300800 */
[----:B--2---:R-:W-:-:S02]  /*80140*/  F2FP.PACK_AB R27, R26, R27 ;  /* 0x0000001b1a1b723e */ /* 0x004fc400000000ff */
        /* <DEDUP_REMOVED lines=64> */
[----:B------:R-:W2:Y:S01]  /*80550*/  LDL.LU R26, [R1+0x3828] ;  /* 0x00382800011a7983 */ /* 0x000ea20000300800 */
[----:B------:R-:W-:Y:S02]  /*80560*/  F2FP.PACK_AB R28, R28, R2 ;  /* 0x000000021c1c723e */ /* 0x000fe400000000ff */
[----:B---3--:R-:W-:Y:S01]  /*80570*/  F2FP.PACK_AB R3, R0, R3 ;  /* 0x000000030003723e */ /* 0x008fe200000000ff */
[----:B------:R0:W-:Y:S01]  /*80580*/  STL [R1+0x158], R27 ;  /* 0x0001581b01007387 */ /* 0x0001e20000100800 */
[----:B----4-:R-:W-:Y:S02]  /*80590*/  F2FP.PACK_AB R2, R20, R25 ;  /* 0x000000191402723e */ /* 0x010fe400000000ff */
[----:B------:R-:W-:Y:S01]  /*805a0*/  F2FP.PACK_AB R0, R19, R24 ;  /* 0x000000181300723e */ /* 0x000fe200000000ff */
[----:B0-----:R-:W3:Y:S01]  /*805b0*/  LDL.LU R27, [R1+0x3824] ;  /* 0x00382400011b7983 */ /* 0x001ee20000300800 */
[----:B--2---:R-:W-:-:S03]  /*805c0*/  F2FP.PACK_AB R29, R26, R29 ;  /* 0x0000001d1a1d723e */ /* 0x004fc600000000ff */
[----:B------:R-:W2:Y:S04]  /*805d0*/  LDL.LU R26, [R1+0x3820] ;  /* 0x00382000011a7983 */ /* 0x000ea80000300800 */
[----:B------:R-:W-:Y:S04]  /*805e0*/  STL [R1+0x154], R29 ;  /* 0x0001541d01007387 */ /* 0x000fe80000100800 */
[----:B------:R-:W-:Y:S04]  /*805f0*/  STL [R1+0x150], R28 ;  /* 0x0001501c01007387 */ /* 0x000fe80000100800 */
[----:B------:R0:W-:Y:S04]  /*80600*/  STL [R1+0x14c], R3 ;  /* 0x00014c0301007387 */ /* 0x0001e80000100800 */
[----:B------:R1:W-:Y:S04]  /*80610*/  STL [R1+0x148], R2 ;  /* 0x0001480201007387 */ /* 0x0003e80000100800 */
[----:B------:R4:W-:Y:S01]  /*80620*/  STL [R1+0x144], R0 ;  /* 0x0001440001007387 */ /* 0x0009e20000100800 */
[----:B0-----:R-:W-:-:S02]  /*80630*/  F2FP.PACK_AB R3, R17, R21 ;  /* 0x000000151103723e */ /* 0x001fc400000000ff */
[----:B-1----:R-:W-:-:S03]  /*80640*/  F2FP.PACK_AB R2, R15, R18 ;  /* 0x000000120f02723e */ /* 0x002fc600000000ff */
[----:B------:R0:W-:Y:S01]  /*80650*/  STL [R1+0x140], R3 ;  /* 0x0001400301007387 */ /* 0x0001e20000100800 */
[----:B----4-:R-:W-:-:S03]  /*80660*/  F2FP.PACK_AB R0, R16, R9 ;  /* 0x000000091000723e */ /* 0x010fc600000000ff */
[----:B------:R1:W-:Y:S04]  /*80670*/  STL [R1+0x13c], R2 ;  /* 0x00013c0201007387 */ /* 0x0003e80000100800 */
[----:B------:R4:W-:Y:S01]  /*80680*/  STL [R1+0x138], R0 ;  /* 0x0001380001007387 */ /* 0x0009e20000100800 */
[----:B0-----:R-:W-:Y:S02]  /*80690*/  F2FP.PACK_AB R3, R14, R11 ;  /* 0x0000000b0e03723e */ /* 0x001fe400000000ff */
[----:B-1----:R-:W-:-:S03]  /*806a0*/  F2FP.PACK_AB R2, R13, R10 ;  /* 0x0000000a0d02723e */ /* 0x002fc600000000ff */
[----:B------:R0:W-:Y:S01]  /*806b0*/  STL [R1+0x134], R3 ;  /* 0x0001340301007387 */ /* 0x0001e20000100800 */
[----:B----4-:R-:W-:-:S03]  /*806c0*/  F2FP.PACK_AB R0, R8, R12 ;  /* 0x0000000c0800723e */ /* 0x010fc600000000ff */
[----:B------:R1:W-:Y:S04]  /*806d0*/  STL [R1+0x130], R2 ;  /* 0x0001300201007387 */ /* 0x0003e80000100800 */
[----:B------:R4:W-:Y:S01]  /*806e0*/  STL [R1+0x12c], R0 ;  /* 0x00012c0001007387 */ /* 0x0009e20000100800 */
[----:B0-----:R-:W-:Y:S02]  /*806f0*/  F2FP.PACK_AB R3, R4, R5 ;  /* 0x000000050403723e */ /* 0x001fe400000000ff */
[----:B-1----:R-:W-:-:S03]  /*80700*/  F2FP.PACK_AB R2, R6, R7 ;  /* 0x000000070602723e */ /* 0x002fc600000000ff */
[----:B------:R-:W-:Y:S01]  /*80710*/  STL [R1+0x128], R3 ;  /* 0x0001280301007387 */ /* 0x000fe20000100800 */
[----:B----4-:R-:W-:-:S03]  /*80720*/  F2FP.PACK_AB R0, R22, R23 ;  /* 0x000000171600723e */ /* 0x010fc600000000ff */
[----:B------:R-:W-:Y:S04]  /*80730*/  STL [R1+0x124], R2 ;  /* 0x0001240201007387 */ /* 0x000fe80000100800 */
[----:B------:R-:W-:Y:S04]  /*80740*/  STL [R1+0x120], R0 ;  /* 0x0001200001007387 */ /* 0x000fe80000100800 */
[----:B------:R-:W4:Y:S04]  /*80750*/  LDL.LU R29, [R1+0x5e8] ;  /* 0x0005e800011d7983 */ /* 0x000f280000300800 */
[----:B----4-:R0:W-:Y:S04]  /*80760*/  STL [R1+0x3798], R29 ;  /* 0x0037981d01007387 */ /* 0x0101e80000100800 */
[----:B0-----:R-:W4:Y:S04]  /*80770*/  LDL.LU R29, [R1+0x5d8] ;  /* 0x0005d800011d7983 */ /* 0x001f280000300800 */
        /* <DEDUP_REMOVED lines=30> */
[----:B----4-:R-:W-:Y:S04]  /*80960*/  STL [R1+0x3818], R29 ;  /* 0x0038181d01007387 */ /* 0x010fe80000100800 */
        /* <DEDUP_REMOVED lines=34> */
[----:B0-----:R-:W4:Y:S01]  /*80b90*/  LDL.LU R28, [R1+0x58c] ;  /* 0x00058c00011c7983 */ /* 0x001f220000300800 */
[----:B--2---:R-:W-:-:S03]  /*80ba0*/  IMAD.MOV.U32 R29, RZ, RZ, R26 ;  /* 0x000000ffff1d7224 */ /* 0x004fc600078e001a */
[----:B----4-:R3:W-:Y:S04]  /*80bb0*/  STL [R1+0x381c], R28 ;  /* 0x00381c1c01007387 */ /* 0x0107e80000100800 */
[----:B------:R-:W2:Y:S04]  /*80bc0*/  LDL.LU R2, [R1+0x5f8] ;  /* 0x0005f80001027983 */ /* 0x000ea80000300800 */
        /* <DEDUP_REMOVED lines=14> */
[----:B---3--:R-:W-:-:S03]  /*80cb0*/  IMAD.MOV.U32 R28, RZ, RZ, R27 ;  /* 0x000000ffff1c7224 */ /* 0x008fc600078e001b */
[----:B------:R-:W3:Y:S04]  /*80cc0*/  LDL.LU R13, [R1+0x63c] ;  /* 0x00063c00010d7983 */ /* 0x000ee80000300800 */
[----:B------:R-:W3:Y:S04]  /*80cd0*/  LDL.LU R10, [R1+0x638] ;  /* 0x00063800010a7983 */ /* 0x000ee80000300800 */
[----:B------:R-:W2:Y:S04]  /*80ce0*/  LDL.LU R8, [R1+0x64c] ;  /* 0x00064c0001087983 */ /* 0x000ea80000300800 */
[----:B------:R-:W2:Y:S04]  /*80cf0*/  LDL.LU R12, [R1+0x648] ;  /* 0x00064800010c7983 */ /* 0x000ea80000300800 */
[----:B------:R-:W2:Y:S01]  /*80d00*/  LDL.LU R4, [R1+0x614] ;  /* 0x0006140001047983 */ /* 0x000ea20000300800 */
[----:B------:R-:W-:-:S03]  /*80d10*/  F2FP.PACK_AB R29, R28, R29 ;  /* 0x0000001d1c1d723e */ /* 0x000fc600000000ff */
        /* <DEDUP_REMOVED lines=76> */
[----:B----4-:R-:W-:Y:S02]  /*811e0*/  F2FP.PACK_AB R0, R0, R3 ;  /* 0x000000030000723e */ /* 0x010fe400000000ff */
[----:B------:R-:W-:Y:S01]  /*811f0*/  F2FP.PACK_AB R3, R20, R25 ;  /* 0x000000191403723e */ /* 0x000fe200000000ff */
[----:B------:R-:W-:Y:S01]  /*81200*/  STL [R1+0xd8], R29 ;  /* 0x0000d81d01007387 */ /* 0x000fe20000100800 */
[----:B--2---:R-:W-:-:S05]  /*81210*/  F2FP.PACK_AB R2, R28, R2 ;  /* 0x000000021c02723e */ /* 0x004fca00000000ff */
[----:B------:R0:W-:Y:S04]  /*81220*/  STL [R1+0xd4], R2 ;  /* 0x0000d40201007387 */ /* 0x0001e80000100800 */
[----:B------:R1:W-:Y:S04]  /*81230*/  STL [R1+0xd0], R0 ;  /* 0x0000d00001007387 */ /* 0x0003e80000100800 */
[----:B------:R2:W-:Y:S01]  /*81240*/  STL [R1+0xcc], R3 ;  /* 0x0000cc0301007387 */ /* 0x0005e20000100800 */
[----:B0-----:R-:W-:Y:S02]  /*81250*/  F2FP.PACK_AB R2, R19, R24 ;  /* 0x000000181302723e */ /* 0x001fe400000000ff */
[----:B-1----:R-:W-:-:S03]  /*81260*/  F2FP.PACK_AB R0, R17, R21 ;  /* 0x000000151100723e */ /* 0x002fc600000000ff */
[----:B------:R0:W-:Y:S01]  /*81270*/  STL [R1+0xc8], R2 ;  /* 0x0000c80201007387 */ /* 0x0001e20000100800 */
[----:B--2---:R-:W-:-:S03]  /*81280*/  F2FP.PACK_AB R3, R15, R18 ;  /* 0x000000120f03723e */ /* 0x004fc600000000ff */
[----:B------:R1:W-:Y:S04]  /*81290*/  STL [R1+0xc4], R0 ;  /* 0x0000c40001007387 */ /* 0x0003e80000100800 */
[----:B------:R3:W-:Y:S01]  /*812a0*/  STL [R1+0xc0], R3 ;  /* 0x0000c00301007387 */ /* 0x0007e20000100800 */
[----:B0-----:R-:W-:Y:S02]  /*812b0*/  F2FP.PACK_AB R2, R16, R9 ;  /* 0x000000091002723e */ /* 0x001fe400000000ff */
[----:B-1----:R-:W-:-:S03]  /*812c0*/  F2FP.PACK_AB R0, R14, R11 ;  /* 0x0000000b0e00723e */ /* 0x002fc600000000ff */
[----:B------:R0:W-:Y:S01]  /*812d0*/  STL [R1+0xbc], R2 ;  /* 0x0000bc0201007387 */ /* 0x0001e20000100800 */
[----:B---3--:R-:W-:-:S03]  /*812e0*/  F2FP.PACK_AB R3, R13, R10 ;  /* 0x0000000a0d03723e */ /* 0x008fc600000000ff */
[----:B------:R1:W-:Y:S04]  /*812f0*/  STL [R1+0xb8], R0 ;  /* 0x0000b80001007387 */ /* 0x0003e80000100800 */
[----:B------:R2:W-:Y:S01]  /*81300*/  STL [R1+0xb4], R3 ;  /* 0x0000b40301007387 */ /* 0x0005e20000100800 */
[----:B0-----:R-:W-:Y:S02]  /*81310*/  F2FP.PACK_AB R2, R8, R12 ;  /* 0x0000000c0802723e */ /* 0x001fe400000000ff */
[----:B-1----:R-:W-:-:S03]  /*81320*/  F2FP.PACK_AB R0, R4, R5 ;  /* 0x000000050400723e */ /* 0x002fc600000000ff */
[----:B------:R0:W-:Y:S01]  /*81330*/  STL [R1+0xb0], R2 ;  /* 0x0000b00201007387 */ /* 0x0001e20000100800 */
[----:B--2---:R-:W-:-:S03]  /*81340*/  F2FP.PACK_AB R3, R6, R7 ;  /* 0x000000070603723e */ /* 0x004fc600000000ff */
[----:B------:R1:W-:Y:S04]  /*81350*/  STL [R1+0xac], R0 ;  /* 0x0000ac0001007387 */ /* 0x0003e80000100800 */
[----:B------:R-:W-:Y:S04]  /*81360*/  STL [R1+0xa8], R3 ;  /* 0x0000a80301007387 */ /* 0x000fe80000100800 */
[----:B------:R-:W2:Y:S01]  /*81370*/  LDL.LU R29, [R1+0x738] ;  /* 0x00073800011d7983 */ /* 0x000ea20000300800 */
[----:B0-----:R-:W-:Y:S02]  /*81380*/  F2FP.PACK_AB R2, R22, R23 ;  /* 0x000000171602723e */ /* 0x001fe400000000ff */
[----:B-1----:R-:W-:-:S03]  /*81390*/  F2FP.PACK_AB R0, R26, R27 ;  /* 0x0000001b1a00723e */ /* 0x002fc600000000ff */
[----:B------:R-:W-:Y:S04]  /*813a0*/  STL [R1+0xa4], R2 ;  /* 0x0000a40201007387 */ /* 0x000fe80000100800 */
[----:B--2---:R0:W-:Y:S04]  /*813b0*/  STL [R1+0x370c], R29 ;  /* 0x00370c1d01007387 */ /* 0x0041e80000100800 */
[----:B------:R-:W-:Y:S04]  /*813c0*/  STL [R1+0xa0], R0 ;  /* 0x0000a00001007387 */ /* 0x000fe80000100800 */
        /* <DEDUP_REMOVED lines=33> */
[----:B------:R-:W3:Y:S04]  /*815e0*/  LDL.LU R28, [R1+0x74c] ;  /* 0x00074c00011c7983 */ /* 0x000ee80000300800 */
[----:B---3--:R0:W-:Y:S04]  /*815f0*/  STL [R1+0x3708], R28 ;  /* 0x0037081c01007387 */ /* 0x0081e80000100800 */
[----:B0-----:R-:W3:Y:S04]  /*81600*/  LDL.LU R28, [R1+0x73c] ;  /* 0x00073c00011c7983 */ /* 0x001ee80000300800 */
        /* <DEDUP_REMOVED lines=33> */
[----:B0-----:R-:W2:Y:S04]  /*81820*/  LDL.LU R28, [R1+0x65c] ;  /* 0x00065c00011c7983 */ /* 0x001ea80000300800 */
[----:B------:R-:W3:Y:S04]  /*81830*/  LDL.LU R2, [R1+0x748] ;  /* 0x0007480001027983 */ /* 0x000ee80000300800 */
[----:B------:R-:W4:Y:S04]  /*81840*/  LDL.LU R0, [R1+0x75c] ;  /* 0x00075c0001007983 */ /* 0x000f280000300800 */
        /* <DEDUP_REMOVED lines=24> */
[----:B------:R-:W3:Y:S01]  /*819d0*/  LDL.LU R27, [R1+0x790] ;  /* 0x00079000011b7983 */ /* 0x000ee20000300800 */
[----:B--2---:R-:W-:-:S03]  /*819e0*/  F2FP.PACK_AB R29, R28, R29 ;  /* 0x0000001d1c1d723e */ /* 0x004fc600000000ff */
        /* <DEDUP_REMOVED lines=70> */
[----:B---3--:R-:W-:Y:S01]  /*81e50*/  F2FP.PACK_AB R3, R20, R25 ;  /* 0x000000191403723e */ /* 0x008fe200000000ff */
        /* <DEDUP_REMOVED lines=64> */
[----:B---3--:R0:W-:Y:S04]  /*82260*/  STL [R1+0x36c0], R5 ;  /* 0x0036c00501007387 */ /* 0x0081e80000100800 */
[----:B0-----:R-:W3:Y:S04]  /*82270*/  LDL.LU R5, [R1+0x7fc] ;  /* 0x0007fc0001057983 */ /* 0x001ee80000300800 */
[----:B------:R-:W4:Y:S04]  /*82280*/  LDL.LU R4, [R1+0x818] ;  /* 0x0008180001047983 */ /* 0x000f280000300800 */
[----:B----4-:R0:W-:Y:S04]  /*82290*/  STL [R1+0x36bc], R4 ;  /* 0x0036bc0401007387 */ /* 0x0101e80000100800 */
[----:B0-----:R-:W4:Y:S04]  /*822a0*/  LDL.LU R4, [R1+0x80c] ;  /* 0x00080c0001047983 */ /* 0x001f280000300800 */
[----:B------:R-:W2:Y:S04]  /*822b0*/  LDL.LU R11, [R1+0x7d0] ;  /* 0x0007d000010b7983 */ /* 0x000ea80000300800 */
[----:B--2---:R0:W-:Y:S04]  /*822c0*/  STL [R1+0x36b8], R11 ;  /* 0x0036b80b01007387 */ /* 0x0041e80000100800 */
[----:B0-----:R-:W2:Y:S04]  /*822d0*/  LDL.LU R11, [R1+0x81c] ;  /* 0x00081c00010b7983 */ /* 0x001ea80000300800 */
        /* <DEDUP_REMOVED lines=36> */
[----:B------:R-:W2:Y:S01]  /*82520*/  LDL.LU R28, [R1+0x87c] ;  /* 0x00087c00011c7983 */ /* 0x000ea20000300800 */
[----:B------:R-:W-:-:S03]  /*82530*/  F2FP.PACK_AB R7, R6, R7 ;  /* 0x000000070607723e */ /* 0x000fc600000000ff */
[----:B--2---:R0:W-:Y:S04]  /*82540*/  STL [R1+0x3684], R28 ;  /* 0x0036841c01007387 */ /* 0x0041e80000100800 */
[----:B0-----:R-:W2:Y:S04]  /*82550*/  LDL.LU R28, [R1+0x86c] ;  /* 0x00086c00011c7983 */ /* 0x001ea80000300800 */
        /* <DEDUP_REMOVED lines=40> */
[----:B------:R0:W-:Y:S04]  /*827e0*/  STL [R1], R7 ;  /* 0x0000000701007387 */ /* 0x0001e80000100800 */
[----:B0-----:R-:W2:Y:S02]  /*827f0*/  LDL.LU R7, [R1+0x36c8] ;  /* 0x0036c80001077983 */ /* 0x001ea40000300800 */
[----:B--2---:R-:W-:-:S02]  /*82800*/  F2FP.PACK_AB R7, R6, R7 ;  /* 0x000000070607723e */ /* 0x004fc400000000ff */
[----:B------:R-:W3:Y:S02]  /*82810*/  LDL.LU R6, [R1+0x36c4] ;  /* 0x0036c40001067983 */ /* 0x000ee40000300800 */
[----:B---3--:R-:W-:Y:S02]  /*82820*/  F2FP.PACK_AB R6, R5, R6 ;  /* 0x000000060506723e */ /* 0x008fe400000000ff */
[----:B------:R-:W4:Y:S02]  /*82830*/  LDL.LU R5, [R1+0x36c0] ;  /* 0x0036c00001057983 */ /* 0x000f240000300800 */
[----:B----4-:R-:W-:Y:S02]  /*82840*/  F2FP.PACK_AB R5, R4, R5 ;  /* 0x000000050405723e */ /* 0x010fe400000000ff */
[----:B------:R-:W2:Y:S02]  /*82850*/  LDL.LU R4, [R1+0x36bc] ;  /* 0x0036bc0001047983 */ /* 0x000ea40000300800 */
[----:B--2---:R-:W-:-:S02]  /*82860*/  F2FP.PACK_AB R4, R11, R4 ;  /* 0x000000040b04723e */ /* 0x004fc400000000ff */
[----:B------:R-:W2:Y:S02]  /*82870*/  LDL.LU R11, [R1+0x36b8] ;  /* 0x0036b800010b7983 */ /* 0x000ea40000300800 */
[----:B--2---:R-:W-:Y:S02]  /*82880*/  F2FP.PACK_AB R11, R10, R11 ;  /* 0x0000000b0a0b723e */ /* 0x004fe400000000ff */
[----:B------:R-:W2:Y:S02]  /*82890*/  LDL.LU R10, [R1+0x36b4] ;  /* 0x0036b400010a7983 */ /* 0x000ea40000300800 */
[----:B--2---:R-:W-:Y:S02]  /*828a0*/  F2FP.PACK_AB R10, R9, R10 ;  /* 0x0000000a090a723e */ /* 0x004fe400000000ff */
        /* <DEDUP_REMOVED lines=22> */
[----:B------:R-:W2:Y:S01]  /*82a10*/  LDL.LU R28, [R1+0x3684] ;  /* 0x00368400011c7983 */ /* 0x000ea20000300800 */
[----:B------:R-:W-:Y:S02]  /*82a20*/  F2FP.PACK_AB R21, R29, R21 ;  /* 0x000000151d15723e */ /* 0x000fe400000000ff */
[----:B--2---:R-:W-:Y:S02]  /*82a30*/  F2FP.PACK_AB R22, R28, R22 ;  /* 0x000000161c16723e */ /* 0x004fe400000000ff */
[----:B------:R-:W2:Y:S04]  /*82a40*/  LDL.LU R28, [R1+0x3680] ;  /* 0x00368000011c7983 */ /* 0x000ea80000300800 */
[----:B------:R-:W2:Y:S01]  /*82a50*/  LDL.LU R29, [R1+0x367c] ;  /* 0x00367c00011d7983 */ /* 0x000ea20000300800 */
[----:B------:R-:W-:-:S02]  /*82a60*/  F2FP.PACK_AB R25, R25, R24 ;  /* 0x000000181919723e */ /* 0x000fc400000000ff */
[----:B------:R-:W-:Y:S02]  /*82a70*/  F2FP.PACK_AB R20, R2, R20 ;  /* 0x000000140214723e */ /* 0x000fe400000000ff */
[----:B------:R-:W-:Y:S02]  /*82a80*/  F2FP.PACK_AB R27, R0, R27 ;  /* 0x0000001b001b723e */ /* 0x000fe400000000ff */
[----:B------:R-:W-:Y:S02]  /*82a90*/  F2FP.PACK_AB R26, R3, R26 ;  /* 0x0000001a031a723e */ /* 0x000fe400000000ff */
[----:B--2---:R-:W-:Y:S02]  /*82aa0*/  F2FP.PACK_AB R24, R29, R28 ;  /* 0x0000001c1d18723e */ /* 0x004fe400000000ff */
.L_x_1:
[----:B------:R-:W1:Y:S04]  /*82ab0*/  S2R R29, SR_TID.X ;  /* 0x00000000001d7919 */ /* 0x000e680000002100 */
[----:B------:R-:W-:Y:S01]  /*82ac0*/  BAR.SYNC.DEFER_BLOCKING 0x0 ;  /* 0x0000000000007b1d */ /* 0x000fe20000010000 */
[----:B01----:R-:W-:-:S02]  /*82ad0*/  IMAD.SHL.U32 R0, R29, 0x80, RZ ;  /* 0x000000801d007824 */ /* 0x003fc400078e00ff */
[C---:B------:R-:W-:Y:S02]  /*82ae0*/  IMAD.SHL.U32 R3, R29.reuse, 0x20, RZ ;  /* 0x000000201d037824 */ /* 0x040fe400078e00ff */
[C---:B------:R-:W-:Y:S01]  /*82af0*/  IMAD.SHL.U32 R28, R29.reuse, 0x4, RZ ;  /* 0x000000041d1c7824 */ /* 0x040fe200078e00ff */
[----:B------:R-:W-:Y:S01]  /*82b00*/  LOP3.LUT R0, R0, 0xc00, RZ, 0xc0, !PT ;  /* 0x00000c0000007812 */ /* 0x000fe200078ec0ff */
[----:B------:R-:W-:-:S03]  /*82b10*/  IMAD.SHL.U32 R2, R29, 0x8, RZ ;  /* 0x000000081d027824 */ /* 0x000fc600078e00ff */
[----:B------:R-:W-:Y:S02]  /*82b20*/  LOP3.LUT R0, R0, 0x60, R3, 0xf8, !PT ;  /* 0x0000006000007812 */ /* 0x000fe400078ef803 */
[----:B------:R-:W2:Y:S01]  /*82b30*/  LDL.LU R3, [R1+0x3600] ;  /* 0x0036000001037983 */ /* 0x000ea20000300800 */
[----:B------:R-:W-:Y:S02]  /*82b40*/  LOP3.LUT R2, R2, 0x100, RZ, 0xc0, !PT ;  /* 0x0000010002027812 */ /* 0x000fe400078ec0ff */
[----:B------:R-:W-:Y:S02]  /*82b50*/  LOP3.LUT R0, R0, 0x70, R28, 0x78, !PT ;  /* 0x0000007000007812 */ /* 0x000fe400078e781c */
[----:B------:R-:W3:Y:S01]  /*82b60*/  LDL.LU R28, [R1+0x35fc] ;  /* 0x0035fc00011c7983 */ /* 0x000ee20000300800 */
[----:B------:R-:W-:Y:S02]  /*82b70*/  LOP3.LUT R29, R29, 0x3f, RZ, 0xc0, !PT ;  /* 0x0000003f1d1d7812 */ /* 0x000fe400078ec0ff */
[----:B------:R-:W-:-:S02]  /*82b80*/  IMAD.IADD R0, R2, 0x1, R0 ;  /* 0x0000000102007824 */ /* 0x000fc400078e0200 */
[----:B------:R-:W4:Y:S04]  /*82b90*/  LDL.LU R2, [R1+0x3604] ;  /* 0x0036040001027983 */ /* 0x000f280000300800 */
[----:B------:R0:W-:Y:S04]  /*82ba0*/  STS.128 [R0], R24 ;  /* 0x0000001800007388 */ /* 0x0001e80000000c00 */
[----:B------:R-:W-:Y:S04]  /*82bb0*/  STS.128 [R0+0x80], R20 ;  /* 0x0000801400007388 */ /* 0x000fe80000000c00 */
[----:B------:R-:W-:Y:S04]  /*82bc0*/  STS.128 [R0+0x200], R16 ;  /* 0x0002001000007388 */ /* 0x000fe80000000c00 */
[----:B------:R1:W-:Y:S04]  /*82bd0*/  STS.128 [R0+0x280], R12 ;  /* 0x0002800c00007388 */ /* 0x0003e80000000c00 */
[----:B0-----:R-:W5:Y:S04]  /*82be0*/  LDL.LU R24, [R1] ;  /* 0x0000000001187983 */ /* 0x001f680000300800 */
[----:B------:R-:W5:Y:S04]  /*82bf0*/  LDL.LU R25, [R1+0x4] ;  /* 0x0000040001197983 */ /* 0x000f680000300800 */
[----:B------:R-:W5:Y:S04]  /*82c00*/  LDL.LU R26, [R1+0x8] ;  /* 0x00000800011a7983 */ /* 0x000f680000300800 */
[----:B------:R-:W5:Y:S04]  /*82c10*/  LDL.LU R27, [R1+0xc] ;  /* 0x00000c00011b7983 */ /* 0x000f680000300800 */
[----:B------:R-:W-:Y:S01]  /*82c20*/  BAR.SYNC.DEFER_BLOCKING 0x0 ;  /* 0x0000000000007b1d */ /* 0x000fe20000010000 */
[----:B---3--:R-:W-:-:S05]  /*82c30*/  LOP3.LUT R28, R28, 0xc00, RZ, 0xc0, !PT ;  /* 0x00000c001c1c7812 */ /* 0x008fca00078ec0ff */
[----:B------:R-:W-:-:S05]  /*82c40*/  IMAD R28, R29, 0x10, R28 ;  /* 0x000000101d1c7824 */ /* 0x000fca00078e021c */
[----:B------:R-:W0:Y:S01]  /*82c50*/  LDS.128 R20, [R28] ;  /* 0x000000001c147984 */ /* 0x000e220000000c00 */
[----:B-1----:R-:W-:-:S05]  /*82c60*/  LOP3.LUT R14, R28, 0x20, RZ, 0x3c, !PT ;  /* 0x000000201c0e7812 */ /* 0x002fca00078e3cff */
[----:B------:R-:W1:Y:S01]  /*82c70*/  LDS.128 R16, [R14] ;  /* 0x000000000e107984 */ /* 0x000e620000000c00 */
[----:B--2---:R-:W-:Y:S02]  /*82c80*/  ISETP.GE.AND P2, PT, R3, c[0x0][0x17c], PT ;  /* 0x00005f0003007a0c */ /* 0x004fe40003f46270 */
[C---:B------:R-:W-:Y:S01]  /*82c90*/  LOP3.LUT R15, R28.reuse, 0x40, RZ, 0x3c, !PT ;  /* 0x000000401c0f7812 */ /* 0x040fe200078e3cff */
[----:B------:R-:W-:Y:S01]  /*82ca0*/  STL [R1+0x2a0], R14 ;  /* 0x0002a00e01007387 */ /* 0x000fe20000100800 */
[----:B------:R-:W-:Y:S01]  /*82cb0*/  LOP3.LUT R3, R28, 0x60, RZ, 0x3c, !PT ;  /* 0x000000601c037812 */ /* 0x000fe200078e3cff */
[----:B0-----:R-:W-:Y:S02]  /*82cc0*/  IMAD.MOV.U32 R12, RZ, RZ, R20 ;  /* 0x000000ffff0c7224 */ /* 0x001fe400078e0014 */
[----:B------:R-:W-:Y:S04]  /*82cd0*/  STL.64 [R1+0x1c0], R20 ;  /* 0x0001c01401007387 */ /* 0x000fe80000100a00 */
[----:B------:R-:W-:Y:S04]  /*82ce0*/  STL.64 [R1+0x1c8], R22 ;  /* 0x0001c81601007387 */ /* 0x000fe80000100a00 */
[----:B------:R-:W-:Y:S04]  /*82cf0*/  STL [R1+0x2a4], R15 ;  /* 0x0002a40f01007387 */ /* 0x000fe80000100800 */
[----:B------:R-:W-:Y:S04]  /*82d00*/  STL [R1+0x2a8], R3 ;  /* 0x0002a80301007387 */ /* 0x000fe80000100800 */
[----:B------:R-:W-:Y:S04]  /*82d10*/  STL [R1+0x3890], R12 ;  /* 0x0038900c01007387 */ /* 0x000fe80000100800 */
[----:B------:R-:W0:Y:S04]  /*82d20*/  LDS.128 R20, [R15] ;  /* 0x000000000f147984 */ /* 0x000e280000000c00 */
[----:B-1----:R-:W-:Y:S04]  /*82d30*/  STL.64 [R1+0x200], R16 ;  /* 0x0002001001007387 */ /* 0x002fe80000100a00 */
[----:B------:R-:W-:Y:S04]  /*82d40*/  STL.64 [R1+0x208], R18 ;  /* 0x0002081201007387 */ /* 0x000fe80000100a00 */
[----:B------:R-:W1:Y:S04]  /*82d50*/  LDS.128 R16, [R3] ;  /* 0x0000000003107984 */ /* 0x000e680000000c00 */
[----:B------:R-:W-:Y:S06]  /*82d60*/  BAR.SYNC.DEFER_BLOCKING 0x0 ;  /* 0x0000000000007b1d */ /* 0x000fec0000010000 */
[----:B0-----:R0:W-:Y:S04]  /*82d70*/  STL.64 [R1+0x240], R20 ;  /* 0x0002401401007387 */ /* 0x0011e80000100a00 */
[----:B------:R2:W-:Y:S04]  /*82d80*/  STL.64 [R1+0x248], R22 ;  /* 0x0002481601007387 */ /* 0x0005e80000100a00 */
[----:B-1----:R-:W-:Y:S04]  /*82d90*/  STL.64 [R1+0x280], R16 ;  /* 0x0002801001007387 */ /* 0x002fe80000100a00 */
[----:B------:R-:W-:Y:S04]  /*82da0*/  STL.64 [R1+0x288], R18 ;  /* 0x0002881201007387 */ /* 0x000fe80000100a00 */
[----:B0-----:R-:W3:Y:S04]  /*82db0*/  LDL.LU R20, [R1+0xc0] ;  /* 0x0000c00001147983 */ /* 0x001ee80000300800 */
[----:B------:R-:W3:Y:S04]  /*82dc0*/  LDL.LU R21, [R1+0xc4] ;  /* 0x0000c40001157983 */ /* 0x000ee80000300800 */
[----:B--2---:R-:W2:Y:S04]  /*82dd0*/  LDL.LU R22, [R1+0xc8] ;  /* 0x0000c80001167983 */ /* 0x004ea80000300800 */
[----:B------:R-:W2:Y:S04]  /*82de0*/  LDL.LU R23, [R1+0xcc] ;  /* 0x0000cc0001177983 */ /* 0x000ea80000300800 */
[----:B------:R0:W-:Y:S04]  /*82df0*/  STS.128 [R0+0x80], R4 ;  /* 0x0000800400007388 */ /* 0x0001e80000000c00 */
[----:B--2---:R-:W-:Y:S04]  /*82e00*/  STL.64 [R1+0x38f8], R22 ;  /* 0x0038f81601007387 */ /* 0x004fe80000100a00 */
[----:B---3--:R1:W-:Y:S04]  /*82e10*/  STL.64 [R1+0x38f0], R20 ;  /* 0x0038f01401007387 */ /* 0x0083e80000100a00 */
[----:B0-----:R-:W2:Y:S04]  /*82e20*/  LDL.LU R4, [R1+0x90] ;  /* 0x0000900001047983 */ /* 0x001ea80000300800 */
[----:B------:R-:W2:Y:S04]  /*82e30*/  LDL.LU R5, [R1+0x94] ;  /* 0x0000940001057983 */ /* 0x000ea80000300800 */
[----:B------:R-:W3:Y:S04]  /*82e40*/  LDL.LU R6, [R1+0x98] ;  /* 0x0000980001067983 */ /* 0x000ee80000300800 */
[----:B------:R-:W3:Y:S04]  /*82e50*/  LDL.LU R7, [R1+0x9c] ;  /* 0x00009c0001077983 */ /* 0x000ee80000300800 */
[----:B---3--:R-:W-:Y:S04]  /*82e60*/  STL.64 [R1+0x3908], R6 ;  /* 0x0039080601007387 */ /* 0x008fe80000100a00 */
[----:B--2---:R-:W-:Y:S04]  /*82e70*/  STL.64 [R1+0x3900], R4 ;  /* 0x0039000401007387 */ /* 0x004fe80000100a00 */
[----:B-1----:R-:W2:Y:S04]  /*82e80*/  LDL.LU R20, [R1+0x80] ;  /* 0x0000800001147983 */ /* 0x002ea80000300800 */
        /* <DEDUP_REMOVED lines=39> */
[----:B------:R0:W-:Y:S04]  /*83100*/  STS.128 [R0], R8 ;  /* 0x0000000800007388 */ /* 0x0001e80000000c00 */
[----:B-----5:R1:W-:Y:S04]  /*83110*/  STS.128 [R0+0x200], R24 ;  /* 0x0002001800007388 */ /* 0x0203e80000000c00 */
[----:B------:R-:W3:Y:S04]  /*83120*/  LDL.LU R4, [R1+0x70] ;  /* 0x0000700001047983 */ /* 0x000ee80000300800 */
[----:B------:R-:W3:Y:S04]  /*83130*/  LDL.LU R5, [R1+0x74] ;  /* 0x0000740001057983 */ /* 0x000ee80000300800 */
[----:B------:R-:W3:Y:S04]  /*83140*/  LDL.LU R6, [R1+0x78] ;  /* 0x0000780001067983 */ /* 0x000ee80000300800 */
[----:B------:R-:W3:Y:S04]  /*83150*/  LDL.LU R7, [R1+0x7c] ;  /* 0x00007c0001077983 */ /* 0x000ee80000300800 */
[----:B------:R-:W5:Y:S04]  /*83160*/  LDL.LU R16, [R1+0xb0] ;  /* 0x0000b00001107983 */ /* 0x000f680000300800 */
[----:B------:R-:W5:Y:S04]  /*83170*/  LDL.LU R17, [R1+0xb4] ;  /* 0x0000b40001117983 */ /* 0x000f680000300800 */
[----:B------:R-:W5:Y:S04]  /*83180*/  LDL.LU R18, [R1+0xb8] ;  /* 0x0000b80001127983 */ /* 0x000f680000300800 */
[----:B------:R-:W5:Y:S04]  /*83190*/  LDL.LU R19, [R1+0xbc] ;  /* 0x0000bc0001137983 */ /* 0x000f680000300800 */
[----:B0-----:R-:W3:Y:S04]  /*831a0*/  LDL.LU R8, [R1+0xa0] ;  /* 0x0000a00001087983 */ /* 0x001ee80000300800 */
[----:B------:R-:W3:Y:S04]  /*831b0*/  LDL.LU R9, [R1+0xa4] ;  /* 0x0000a40001097983 */ /* 0x000ee80000300800 */
[----:B------:R-:W3:Y:S04]  /*831c0*/  LDL.LU R10, [R1+0xa8] ;  /* 0x0000a800010a7983 */ /* 0x000ee80000300800 */
[----:B------:R-:W3:Y:S04]  /*831d0*/  LDL.LU R11, [R1+0xac] ;  /* 0x0000ac00010b7983 */ /* 0x000ee80000300800 */
[----:B-1----:R-:W3:Y:S04]  /*831e0*/  LDL.LU R24, [R1+0xd0] ;  /* 0x0000d00001187983 */ /* 0x002ee80000300800 */
[----:B------:R-:W3:Y:S04]  /*831f0*/  LDL.LU R25, [R1+0xd4] ;  /* 0x0000d40001197983 */ /* 0x000ee80000300800 */
[----:B------:R-:W3:Y:S04]  /*83200*/  LDL.LU R26, [R1+0xd8] ;  /* 0x0000d800011a7983 */ /* 0x000ee80000300800 */
[----:B------:R-:W3:Y:S04]  /*83210*/  LDL.LU R27, [R1+0xdc] ;  /* 0x0000dc00011b7983 */ /* 0x000ee80000300800 */
[----:B--2---:R-:W-:Y:S04]  /*83220*/  STS.128 [R0+0x280], R20 ;  /* 0x0002801400007388 */ /* 0x004fe80000000c00 */
[----:B------:R-:W-:Y:S06]  /*83230*/  BAR.SYNC.DEFER_BLOCKING 0x0 ;  /* 0x0000000000007b1d */ /* 0x000fec0000010000 */
[----:B------:R-:W0:Y:S04]  /*83240*/  LDS.128 R20, [R28] ;  /* 0x000000001c147984 */ /* 0x000e280000000c00 */
[----:B0-----:R-:W-:Y:S04]  /*83250*/  STL.64 [R1+0x1b0], R20 ;  /* 0x0001b01401007387 */ /* 0x001fe80000100a00 */
[----:B------:R-:W-:Y:S04]  /*83260*/  STL.64 [R1+0x1b8], R22 ;  /* 0x0001b81601007387 */ /* 0x000fe80000100a00 */
        /* <DEDUP_REMOVED lines=8> */
[----:B------:R0:W-:Y:S04]  /*832f0*/  STL.64 [R1+0x298], R22 ;  /* 0x0002981601007387 */ /* 0x0001e80000100a00 */
[----:B0-----:R-:W2:Y:S04]  /*83300*/  LDL.LU.64 R22, [R1+0x3968] ;  /* 0x0039680001167983 */ /* 0x001ea80000300a00 */
[----:B------:R-:W2:Y:S04]  /*83310*/  LDL.LU.64 R20, [R1+0x3960] ;  /* 0x0039600001147983 */ /* 0x000ea80000300a00 */
[----:B------:R-:W-:Y:S06]  /*83320*/  BAR.SYNC.DEFER_BLOCKING 0x0 ;  /* 0x0000000000007b1d */ /* 0x000fec0000010000 */
[----:B--2---:R0:W-:Y:S04]  /*83330*/  STS.128 [R0], R20 ;  /* 0x0000001400007388 */ /* 0x0041e80000000c00 */
[----:B0-----:R-:W2:Y:S04]  /*83340*/  LDL.LU.64 R22, [R1+0x3958] ;  /* 0x0039580001167983 */ /* 0x001ea80000300a00 */
[----:B------:R-:W2:Y:S04]  /*83350*/  LDL.LU.64 R20, [R1+0x3950] ;  /* 0x0039500001147983 */ /* 0x000ea80000300a00 */
[----:B--2---:R0:W-:Y:S04]  /*83360*/  STS.128 [R0+0x80], R20 ;  /* 0x0000801400007388 */ /* 0x0041e80000000c00 */
[----:B0-----:R-:W2:Y:S04]  /*83370*/  LDL.LU.64 R22, [R1+0x3948] ;  /* 0x0039480001167983 */ /* 0x001ea80000300a00 */
[----:B------:R-:W2:Y:S04]  /*83380*/  LDL.LU.64 R20, [R1+0x3940] ;  /* 0x0039400001147983 */ /* 0x000ea80000300a00 */
[----:B--2---:R0:W-:Y:S04]  /*83390*/  STS.128 [R0+0x200], R20 ;  /* 0x0002001400007388 */ /* 0x0041e80000000c00 */
[----:B0-----:R-:W2:Y:S04]  /*833a0*/  LDL.LU.64 R22, [R1+0x3938] ;  /* 0x0039380001167983 */ /* 0x001ea80000300a00 */
[----:B------:R-:W2:Y:S04]  /*833b0*/  LDL.LU.64 R20, [R1+0x3930] ;  /* 0x0039300001147983 */ /* 0x000ea80000300a00 */
        /* <DEDUP_REMOVED lines=12> */
[----:B------:R-:W-:Y:S06]  /*83480*/  BAR.SYNC.DEFER_BLOCKING 0x0 ;  /* 0x0000000000007b1d */ /* 0x000fec0000010000 */
[----:B0-----:R-:W-:Y:S04]  /*83490*/  STL.64 [R1+0x270], R20 ;  /* 0x0002701401007387 */ /* 0x001fe80000100a00 */
[----:B------:R0:W-:Y:S04]  /*834a0*/  STL.64 [R1+0x278], R22 ;  /* 0x0002781601007387 */ /* 0x0001e80000100a00 */
[----:B0-----:R-:W2:Y:S04]  /*834b0*/  LDL.LU.64 R22, [R1+0x3928] ;  /* 0x0039280001167983 */ /* 0x001ea80000300a00 */
[----:B------:R-:W2:Y:S04]  /*834c0*/  LDL.LU.64 R20, [R1+0x3920] ;  /* 0x0039200001147983 */ /* 0x000ea80000300a00 */
[----:B---3--:R-:W-:Y:S04]  /*834d0*/  STS.128 [R0+0x80], R4 ;  /* 0x0000800400007388 */ /* 0x008fe80000000c00 */
[----:B--2---:R0:W-:Y:S04]  /*834e0*/  STS.128 [R0], R20 ;  /* 0x0000001400007388 */ /* 0x0041e80000000c00 */
[----:B0-----:R-:W2:Y:S04]  /*834f0*/  LDL.LU.64 R22, [R1+0x3918] ;  /* 0x0039180001167983 */ /* 0x001ea80000300a00 */
[----:B------:R-:W2:Y:S04]  /*83500*/  LDL.LU.64 R20, [R1+0x3910] ;  /* 0x0039100001147983 */ /* 0x000ea80000300a00 */
[----:B------:R-:W3:Y:S04]  /*83510*/  LDL.LU.64 R6, [R1+0x3908] ;  /* 0x0039080001067983 */ /* 0x000ee80000300a00 */
[----:B------:R-:W3:Y:S04]  /*83520*/  LDL.LU.64 R4, [R1+0x3900] ;  /* 0x0039000001047983 */ /* 0x000ee80000300a00 */
[----:B--2---:R0:W-:Y:S04]  /*83530*/  STS.128 [R0+0x200], R20 ;  /* 0x0002001400007388 */ /* 0x0041e80000000c00 */
[----:B0-----:R-:W2:Y:S04]  /*83540*/  LDL.LU.64 R22, [R1+0x38f8] ;  /* 0x0038f80001167983 */ /* 0x001ea80000300a00 */
[----:B------:R-:W2:Y:S04]  /*83550*/  LDL.LU.64 R20, [R1+0x38f0] ;  /* 0x0038f00001147983 */ /* 0x000ea80000300a00 */
[----:B---3--:R-:W-:Y:S04]  /*83560*/  STS.128 [R0+0x280], R4 ;  /* 0x0002800400007388 */ /* 0x008fe80000000c00 */
        /* <DEDUP_REMOVED lines=12> */
[----:B------:R-:W-:Y:S04]  /*83630*/  STS.128 [R0], R8 ;  /* 0x0000000800007388 */ /* 0x000fe80000000c00 */
[----:B-----5:R-:W-:Y:S04]  /*83640*/  STS.128 [R0+0x80], R16 ;  /* 0x0000801000007388 */ /* 0x020fe80000000c00 */
[----:B------:R-:W-:Y:S04]  /*83650*/  STS.128 [R0+0x280], R24 ;  /* 0x0002801800007388 */ /* 0x000fe80000000c00 */
[----:B0-----:R-:W-:Y:S04]  /*83660*/  STL.64 [R1+0x260], R4 ;  /* 0x0002600401007387 */ /* 0x001fe80000100a00 */
[----:B------:R-:W-:Y:S04]  /*83670*/  STL.64 [R1+0x268], R6 ;  /* 0x0002680601007387 */ /* 0x000fe80000100a00 */
[----:B--2---:R-:W-:Y:S04]  /*83680*/  STS.128 [R0+0x200], R20 ;  /* 0x0002001400007388 */ /* 0x004fe80000000c00 */
[----:B------:R-:W-:Y:S06]  /*83690*/  BAR.SYNC.DEFER_BLOCKING 0x0 ;  /* 0x0000000000007b1d */ /* 0x000fec0000010000 */
[----:B------:R-:W0:Y:S04]  /*836a0*/  LDS.128 R4, [R28] ;  /* 0x000000001c047984 */ /* 0x000e280000000c00 */
[----:B------:R-:W-:Y:S04]  /*836b0*/  LDS.128 R8, [R15] ;  /* 0x000000000f087984 */ /* 0x000fe80000000c00 */
[----:B0-----:R-:W-:Y:S01]  /*836c0*/  STL [R1+0x44], R5 ;  /* 0x0000440501007387 */ /* 0x001fe20000100800 */
[----:B------:R-:W-:-:S03]  /*836d0*/  IMAD.MOV.U32 R29, RZ, RZ, R4 ;  /* 0x000000ffff1d7224 */ /* 0x000fc600078e0004 */
[----:B------:R-:W-:Y:S04]  /*836e0*/  STL.64 [R1+0x48], R6 ;  /* 0x0000480601007387 */ /* 0x000fe80000100a00 */
[----:B------:R-:W0:Y:S04]  /*836f0*/  LDS.128 R4, [R14] ;  /* 0x000000000e047984 */ /* 0x000e280000000c00 */
[----:B------:R-:W-:Y:S04]  /*83700*/  STL.64 [R1+0x38c8], R14 ;  /* 0x0038c80e01007387 */ /* 0x000fe80000100a00 */
[----:B0-----:R-:W-:Y:S04]  /*83710*/  STL.64 [R1+0x90], R4 ;  /* 0x0000900401007387 */ /* 0x001fe80000100a00 */
[----:B------:R-:W-:Y:S04]  /*83720*/  STL.64 [R1+0x98], R6 ;  /* 0x0000980601007387 */ /* 0x000fe80000100a00 */
[----:B------:R-:W0:Y:S04]  /*83730*/  LDS.128 R4, [R3] ;  /* 0x0000000003047984 */ /* 0x000e280000000c00 */
[----:B------:R-:W-:Y:S04]  /*83740*/  STL.64 [R1+0xc0], R8 ;  /* 0x0000c00801007387 */ /* 0x000fe80000100a00 */
[----:B------:R-:W-:Y:S04]  /*83750*/  STL.64 [R1+0xc8], R10 ;  /* 0x0000c80a01007387 */ /* 0x000fe80000100a00 */
[----:B------:R-:W2:Y:S04]  /*83760*/  LDL.LU R20, [R1+0x180] ;  /* 0x0001800001147983 */ /* 0x000ea80000300800 */
[----:B0-----:R-:W-:Y:S04]  /*83770*/  STL.64 [R1+0x250], R4 ;  /* 0x0002500401007387 */ /* 0x001fe80000100a00 */
[----:B------:R-:W-:Y:S04]  /*83780*/  STL.64 [R1+0x258], R6 ;  /* 0x0002580601007387 */ /* 0x000fe80000100a00 */
[----:B------:R-:W2:Y:S04]  /*83790*/  LDL.LU R21, [R1+0x184] ;  /* 0x0001840001157983 */ /* 0x000ea80000300800 */
[----:B------:R-:W3:Y:S04]  /*837a0*/  LDL.LU R22, [R1+0x188] ;  /* 0x0001880001167983 */ /* 0x000ee80000300800 */
[----:B------:R-:W3:Y:S04]  /*837b0*/  LDL.LU R23, [R1+0x18c] ;  /* 0x00018c0001177983 */ /* 0x000ee80000300800 */
[----:B------:R-:W5:Y:S04]  /*837c0*/  LDL.LU R24, [R1+0x110] ;  /* 0x0001100001187983 */ /* 0x000f680000300800 */
[----:B------:R-:W5:Y:S04]  /*837d0*/  LDL.LU R25, [R1+0x114] ;  /* 0x0001140001197983 */ /* 0x000f680000300800 */
[----:B------:R-:W2:Y:S04]  /*837e0*/  LDL.LU R26, [R1+0x118] ;  /* 0x00011800011a7983 */ /* 0x000ea80000300800 */
[----:B------:R-:W2:Y:S04]  /*837f0*/  LDL.LU R27, [R1+0x11c] ;  /* 0x00011c00011b7983 */ /* 0x000ea80000300800 */
[----:B------:R-:W-:Y:S06]  /*83800*/  BAR.SYNC.DEFER_BLOCKING 0x0 ;  /* 0x0000000000007b1d */ /* 0x000fec0000010000 */
[----:B--2---:R-:W-:Y:S04]  /*83810*/  STL.64 [R1+0x38d8], R26 ;  /* 0x0038d81a01007387 */ /* 0x004fe80000100a00 */
[----:B-----5:R0:W-:Y:S04]  /*83820*/  STL.64 [R1+0x38d0], R24 ;  /* 0x0038d01801007387 */ /* 0x0201e80000100a00 */
[----:B------:R-:W2:Y:S04]  /*83830*/  LDL.LU R12, [R1+0x100] ;  /* 0x00010000010c7983 */ /* 0x000ea80000300800 */
[----:B------:R-:W2:Y:S04]  /*83840*/  LDL.LU R13, [R1+0x104] ;  /* 0x00010400010d7983 */ /* 0x000ea80000300800 */
[----:B------:R-:W5:Y:S04]  /*83850*/  LDL.LU R14, [R1+0x108] ;  /* 0x00010800010e7983 */ /* 0x000f680000300800 */
[----:B------:R-:W5:Y:S04]  /*83860*/  LDL.LU R15, [R1+0x10c] ;  /* 0x00010c00010f7983 */ /* 0x000f680000300800 */
[----:B-----5:R-:W-:Y:S04]  /*83870*/  STL.64 [R1+0x38e8], R14 ;  /* 0x0038e80e01007387 */ /* 0x020fe80000100a00 */
[----:B--2---:R1:W-:Y:S04]  /*83880*/  STL.64 [R1+0x38e0], R12 ;  /* 0x0038e00c01007387 */ /* 0x0043e80000100a00 */
[----:B0-----:R-:W2:Y:S04]  /*83890*/  LDL.LU R24, [R1+0xf0] ;  /* 0x0000f00001187983 */ /* 0x001ea80000300800 */
[----:B------:R-:W2:Y:S04]  /*838a0*/  LDL.LU R25, [R1+0xf4] ;  /* 0x0000f40001197983 */ /* 0x000ea80000300800 */
[----:B------:R-:W2:Y:S04]  /*838b0*/  LDL.LU R26, [R1+0xf8] ;  /* 0x0000f800011a7983 */ /* 0x000ea80000300800 */
[----:B------:R-:W2:Y:S04]  /*838c0*/  LDL.LU R27, [R1+0xfc] ;  /* 0x0000fc00011b7983 */ /* 0x000ea80000300800 */
[----:B-1----:R-:W5:Y:S04]  /*838d0*/  LDL.LU R12, [R1+0xe0] ;  /* 0x0000e000010c7983 */ /* 0x002f680000300800 */
[----:B------:R-:W5:Y:S04]  /*838e0*/  LDL.LU R13, [R1+0xe4] ;  /* 0x0000e400010d7983 */ /* 0x000f680000300800 */
[----:B------:R-:W5:Y:S04]  /*838f0*/  LDL.LU R14, [R1+0xe8] ;  /* 0x0000e800010e7983 */ /* 0x000f680000300800 */
[----:B------:R-:W5:Y:S04]  /*83900*/  LDL.LU R15, [R1+0xec] ;  /* 0x0000ec00010f7983 */ /* 0x000f680000300800 */
[----:B---3--:R-:W-:Y:S04]  /*83910*/  STL.64 [R1+0x38a0], R22 ;  /* 0x0038a01601007387 */ /* 0x008fe80000100a00 */
[----:B------:R0:W-:Y:S04]  /*83920*/  STL.64 [R1+0x3898], R20 ;  /* 0x0038981401007387 */ /* 0x0001e80000100a00 */
[----:B0-----:R-:W3:Y:S04]  /*83930*/  LDL.LU R20, [R1+0x150] ;  /* 0x0001500001147983 */ /* 0x001ee80000300800 */
[----:B------:R-:W3:Y:S04]  /*83940*/  LDL.LU R21, [R1+0x154] ;  /* 0x0001540001157983 */ /* 0x000ee80000300800 */
[----:B------:R-:W2:Y:S04]  /*83950*/  LDL.LU R22, [R1+0x158] ;  /* 0x0001580001167983 */ /* 0x000ea80000300800 */
[----:B------:R-:W2:Y:S04]  /*83960*/  LDL.LU R23, [R1+0x15c] ;  /* 0x00015c0001177983 */ /* 0x000ea80000300800 */
[----:B--2---:R-:W-:Y:S04]  /*83970*/  STL.64 [R1+0x38b0], R22 ;  /* 0x0038b01601007387 */ /* 0x004fe80000100a00 */
[----:B---3--:R0:W-:Y:S04]  /*83980*/  STL.64 [R1+0x38a8], R20 ;  /* 0x0038a81401007387 */ /* 0x0081e80000100a00 */
[----:B0-----:R-:W2:Y:S04]  /*83990*/  LDL.LU R20, [R1+0x140] ;  /* 0x0001400001147983 */ /* 0x001ea80000300800 */
[----:B------:R-:W2:Y:S04]  /*839a0*/  LDL.LU R21, [R1+0x144] ;  /* 0x0001440001157983 */ /* 0x000ea80000300800 */
[----:B------:R-:W3:Y:S04]  /*839b0*/  LDL.LU R22, [R1+0x148] ;  /* 0x0001480001167983 */ /* 0x000ee80000300800 */
[----:B------:R-:W3:Y:S04]  /*839c0*/  LDL.LU R23, [R1+0x14c] ;  /* 0x00014c0001177983 */ /* 0x000ee80000300800 */
[----:B------:R-:W2:Y:S04]  /*839d0*/  LDL.LU R4, [R1+0x120] ;  /* 0x0001200001047983 */ /* 0x000ea80000300800 */
[----:B------:R-:W4:Y:S04]  /*839e0*/  LDL.LU R5, [R1+0x124] ;  /* 0x0001240001057983 */ /* 0x000f280000300800 */
[----:B------:R-:W4:Y:S04]  /*839f0*/  LDL.LU R6, [R1+0x128] ;  /* 0x0001280001067983 */ /* 0x000f280000300800 */
[----:B------:R-:W4:Y:S04]  /*83a00*/  LDL.LU R7, [R1+0x12c] ;  /* 0x00012c0001077983 */ /* 0x000f280000300800 */
[----:B-----5:R-:W-:Y:S04]  /*83a10*/  STS.128 [R0], R12 ;  /* 0x0000000c00007388 */ /* 0x020fe80000000c00 */
[----:B------:R-:W-:Y:S04]  /*83a20*/  STS.128 [R0+0x80], R24 ;  /* 0x0000801800007388 */ /* 0x000fe80000000c00 */
[----:B---3--:R-:W-:Y:S04]  /*83a30*/  STL.64 [R1+0x38c0], R22 ;  /* 0x0038c01601007387 */ /* 0x008fe80000100a00 */
[----:B--2---:R0:W-:Y:S04]  /*83a40*/  STL.64 [R1+0x38b8], R20 ;  /* 0x0038b81401007387 */ /* 0x0041e80000100a00 */
[----:B0-----:R-:W2:Y:S04]  /*83a50*/  LDL.LU R20, [R1+0x130] ;  /* 0x0001300001147983 */ /* 0x001ea80000300800 */
[----:B------:R-:W2:Y:S04]  /*83a60*/  LDL.LU R21, [R1+0x134] ;  /* 0x0001340001157983 */ /* 0x000ea80000300800 */
[----:B------:R-:W2:Y:S04]  /*83a70*/  LDL.LU R22, [R1+0x138] ;  /* 0x0001380001167983 */ /* 0x000ea80000300800 */
[----:B------:R-:W2:Y:S04]  /*83a80*/  LDL.LU R23, [R1+0x13c] ;  /* 0x00013c0001177983 */ /* 0x000ea80000300800 */
        /* <DEDUP_REMOVED lines=8> */
[----:B------:R-:W2:Y:S04]  /*83b10*/  LDL.LU.64 R14, [R1+0x38e8] ;  /* 0x0038e800010e7983 */ /* 0x000ea80000300a00 */
[----:B------:R-:W2:Y:S04]  /*83b20*/  LDL.LU.64 R12, [R1+0x38e0] ;  /* 0x0038e000010c7983 */ /* 0x000ea80000300a00 */
[----:B------:R-:W3:Y:S04]  /*83b30*/  LDL.LU.64 R26, [R1+0x38d8] ;  /* 0x0038d800011a7983 */ /* 0x000ee80000300a00 */
[----:B------:R-:W3:Y:S04]  /*83b40*/  LDL.LU.64 R24, [R1+0x38d0] ;  /* 0x0038d00001187983 */ /* 0x000ee80000300a00 */
[----:B--2---:R0:W-:Y:S04]  /*83b50*/  STS.128 [R0+0x200], R12 ;  /* 0x0002000c00007388 */ /* 0x0041e80000000c00 */
[----:B0-----:R-:W2:Y:S04]  /*83b60*/  LDL.LU.64 R14, [R1+0x38c8] ;  /* 0x0038c800010e7983 */ /* 0x001ea80000300a00 */
[----:B---3--:R-:W-:Y:S04]  /*83b70*/  STS.128 [R0+0x280], R24 ;  /* 0x0002801800007388 */ /* 0x008fe80000000c00 */
[----:B------:R-:W-:Y:S06]  /*83b80*/  BAR.SYNC.DEFER_BLOCKING 0x0 ;  /* 0x0000000000007b1d */ /* 0x000fec0000010000 */
[----:B------:R-:W0:Y:S04]  /*83b90*/  LDS.128 R24, [R28] ;  /* 0x000000001c187984 */ /* 0x000e280000000c00 */
[----:B0-----:R-:W-:Y:S04]  /*83ba0*/  STL.64 [R1+0x30], R24 ;  /* 0x0000301801007387 */ /* 0x001fe80000100a00 */
[----:B------:R-:W-:Y:S01]  /*83bb0*/  STL.64 [R1+0x38], R26 ;  /* 0x0000381a01007387 */ /* 0x000fe20000100a00 */
[----:B----4-:R-:W-:-:S03]  /*83bc0*/  ISETP.GE.AND P0, PT, R2, c[0x0][0x17c], PT ;  /* 0x00005f0002007a0c */ /* 0x010fc60003f06270 */
[----:B--2---:R-:W0:Y:S04]  /*83bd0*/  LDS.128 R24, [R14] ;  /* 0x000000000e187984 */ /* 0x004e280000000c00 */
[----:B0-----:R-:W-:Y:S04]  /*83be0*/  STL.64 [R1+0x80], R24 ;  /* 0x0000801801007387 */ /* 0x001fe80000100a00 */
[----:B------:R-:W-:Y:S04]  /*83bf0*/  STL.64 [R1+0x88], R26 ;  /* 0x0000881a01007387 */ /* 0x000fe80000100a00 */
[----:B------:R-:W0:Y:S04]  /*83c00*/  LDS.128 R24, [R15] ;  /* 0x000000000f187984 */ /* 0x000e280000000c00 */
[----:B0-----:R-:W-:Y:S04]  /*83c10*/  STL.64 [R1+0xa0], R24 ;  /* 0x0000a01801007387 */ /* 0x001fe80000100a00 */
[----:B------:R-:W-:Y:S04]  /*83c20*/  STL.64 [R1+0xa8], R26 ;  /* 0x0000a81a01007387 */ /* 0x000fe80000100a00 */
[----:B------:R-:W0:Y:S04]  /*83c30*/  LDS.128 R24, [R3] ;  /* 0x0000000003187984 */ /* 0x000e280000000c00 */
[----:B------:R-:W-:Y:S06]  /*83c40*/  BAR.SYNC.DEFER_BLOCKING 0x0 ;  /* 0x0000000000007b1d */ /* 0x000fec0000010000 */
[----:B------:R-:W2:Y:S04]  /*83c50*/  LDL R2, [R1+0x35d0] ;  /* 0x0035d00001027983 */ /* 0x000ea80000100800 */
[----:B------:R-:W-:Y:S04]  /*83c60*/  STS.128 [R0], R4 ;  /* 0x0000000400007388 */ /* 0x000fe80000000c00 */
[----:B------:R-:W-:Y:S04]  /*83c70*/  STS.128 [R0+0x80], R20 ;  /* 0x0000801400007388 */ /* 0x000fe80000000c00 */
[----:B0-----:R0:W-:Y:S04]  /*83c80*/  STL.64 [R1+0xe0], R24 ;  /* 0x0000e01801007387 */ /* 0x0011e80000100a00 */
[----:B------:R1:W-:Y:S04]  /*83c90*/  STL.64 [R1+0xe8], R26 ;  /* 0x0000e81a01007387 */ /* 0x0003e80000100a00 */
[----:B0-----:R-:W3:Y:S04]  /*83ca0*/  LDL.LU R24, [R1+0x190] ;  /* 0x0001900001187983 */ /* 0x001ee80000300800 */
[----:B------:R-:W3:Y:S04]  /*83cb0*/  LDL.LU R25, [R1+0x194] ;  /* 0x0001940001197983 */ /* 0x000ee80000300800 */
[----:B-1----:R-:W3:Y:S04]  /*83cc0*/  LDL.LU R26, [R1+0x198] ;  /* 0x00019800011a7983 */ /* 0x002ee80000300800 */
[----:B------:R-:W3:Y:S04]  /*83cd0*/  LDL.LU R27, [R1+0x19c] ;  /* 0x00019c00011b7983 */ /* 0x000ee80000300800 */
[----:B------:R-:W4:Y:S04]  /*83ce0*/  LDL R5, [R1+0x35d8] ;  /* 0x0035d80001057983 */ /* 0x000f280000100800 */
[----:B------:R-:W2:Y:S04]  /*83cf0*/  LDL.LU.64 R22, [R1+0x38c0] ;  /* 0x0038c00001167983 */ /* 0x000ea80000300a00 */
[----:B------:R-:W2:Y:S04]  /*83d00*/  LDL.LU.64 R20, [R1+0x38b8] ;  /* 0x0038b80001147983 */ /* 0x000ea80000300a00 */
[----:B--2---:R0:W-:Y:S04]  /*83d10*/  STS.128 [R0+0x200], R20 ;  /* 0x0002001400007388 */ /* 0x0041e80000000c00 */
[----:B0-----:R-:W2:Y:S04]  /*83d20*/  LDL.LU.64 R22, [R1+0x38b0] ;  /* 0x0038b00001167983 */ /* 0x001ea80000300a00 */
[----:B------:R-:W2:Y:S04]  /*83d30*/  LDL.LU.64 R20, [R1+0x38a8] ;  /* 0x0038a80001147983 */ /* 0x000ea80000300a00 */
[----:B------:R-:W3:Y:S04]  /*83d40*/  LDL.LU R6, [R1+0x35d4] ;  /* 0x0035d40001067983 */ /* 0x000ee80000300800 */
[----:B--2---:R-:W-:Y:S04]  /*83d50*/  STS.128 [R0+0x280], R20 ;  /* 0x0002801400007388 */ /* 0x004fe80000000c00 */
[----:B------:R-:W-:Y:S06]  /*83d60*/  BAR.SYNC.DEFER_BLOCKING 0x0 ;  /* 0x0000000000007b1d */ /* 0x000fec0000010000 */
[----:B------:R-:W0:Y:S04]  /*83d70*/  LDS.128 R20, [R28] ;  /* 0x000000001c147984 */ /* 0x000e280000000c00 */
[----:B0-----:R-:W-:Y:S04]  /*83d80*/  STL.64 [R1], R20 ;  /* 0x0000001401007387 */ /* 0x001fe80000100a00 */
[----:B------:R-:W-:Y:S04]  /*83d90*/  STL.64 [R1+0x8], R22 ;  /* 0x0000081601007387 */ /* 0x000fe80000100a00 */
[----:B------:R-:W0:Y:S04]  /*83da0*/  LDS.128 R20, [R14] ;  /* 0x000000000e147984 */ /* 0x000e280000000c00 */
[----:B------:R-:W1:Y:S04]  /*83db0*/  LDS.128 R12, [R15] ;  /* 0x000000000f0c7984 */ /* 0x000e680000000c00 */
[----:B0-----:R-:W-:Y:S04]  /*83dc0*/  STL.64 [R1+0x70], R20 ;  /* 0x0000701401007387 */ /* 0x001fe80000100a00 */
[----:B------:R0:W-:Y:S04]  /*83dd0*/  STL.64 [R1+0x78], R22 ;  /* 0x0000781601007387 */ /* 0x0001e80000100a00 */
[----:B0-----:R-:W2:Y:S04]  /*83de0*/  LDL.LU.64 R22, [R1+0x38a0] ;  /* 0x0038a00001167983 */ /* 0x001ea80000300a00 */
[----:B------:R-:W2:Y:S04]  /*83df0*/  LDL.LU.64 R20, [R1+0x3898] ;  /* 0x0038980001147983 */ /* 0x000ea80000300a00 */
[----:B-1----:R-:W-:Y:S04]  /*83e00*/  STL.64 [R1+0xb0], R12 ;  /* 0x0000b00c01007387 */ /* 0x002fe80000100a00 */
[----:B------:R-:W-:Y:S04]  /*83e10*/  STL.64 [R1+0xb8], R14 ;  /* 0x0000b80e01007387 */ /* 0x000fe80000100a00 */
[----:B------:R-:W0:Y:S04]  /*83e20*/  LDS.128 R12, [R3] ;  /* 0x00000000030c7984 */ /* 0x000e280000000c00 */
[----:B------:R-:W-:Y:S06]  /*83e30*/  BAR.SYNC.DEFER_BLOCKING 0x0 ;  /* 0x0000000000007b1d */ /* 0x000fec0000010000 */
[----:B0-----:R0:W-:Y:S04]  /*83e40*/  STL.64 [R1+0xd0], R12 ;  /* 0x0000d00c01007387 */ /* 0x0011e80000100a00 */
[----:B------:R-:W-:Y:S04]  /*83e50*/  STL.64 [R1+0xd8], R14 ;  /* 0x0000d80e01007387 */ /* 0x000fe80000100a00 */
[----:B0-----:R-:W2:Y:S04]  /*83e60*/  LDL.LU R12, [R1+0x3890] ;  /* 0x00389000010c7983 */ /* 0x001ea80000300800 */
[----:B------:R0:W-:Y:S04]  /*83e70*/  STS.128 [R0], R8 ;  /* 0x0000000800007388 */ /* 0x0001e80000000c00 */
[----:B-----5:R-:W-:Y:S04]  /*83e80*/  STS.128 [R0+0x80], R16 ;  /* 0x0000801000007388 */ /* 0x020fe80000000c00 */
[----:B---3--:R-:W-:Y:S01]  /*83e90*/  STS.128 [R0+0x280], R24 ;  /* 0x0002801800007388 */ /* 0x008fe20000000c00 */
[C---:B------:R-:W-:Y:S01]  /*83ea0*/  IMAD R4, R2.reuse, c[0x0][0x194], RZ ;  /* 0x0000650002047a24 */ /* 0x040fe200078e02ff */
[----:B------:R-:W-:-:S04]  /*83eb0*/  ISETP.GE.AND P4, PT, R2, c[0x0][0x178], PT ;  /* 0x00005e0002007a0c */ /* 0x000fc80003f86270 */
[----:B------:R-:W-:Y:S02]  /*83ec0*/  LEA R2, P5, R4, c[0x0][0x170], 0x1 ;  /* 0x00005c0004027a11 */ /* 0x000fe400078a08ff */
[----:B------:R-:W-:Y:S01]  /*83ed0*/  ISETP.LT.AND P4, PT, R6, c[0x0][0x17c], !P4 ;  /* 0x00005f0006007a0c */ /* 0x000fe20006781270 */
[----:B0-----:R-:W3:Y:S01]  /*83ee0*/  LDL R11, [R1+0x35dc] ;  /* 0x0035dc00010b7983 */ /* 0x001ee20000100800 */
[----:B----4-:R-:W-:Y:S02]  /*83ef0*/  ISETP.GE.AND P3, PT, R5, c[0x0][0x178], PT ;  /* 0x00005e0005007a0c */ /* 0x010fe40003f66270 */
[----:B------:R-:W-:Y:S01]  /*83f00*/  LEA.HI.X.SX32 R3, R4, c[0x0][0x174], 0x1, P5 ;  /* 0x00005d0004037a11 */ /* 0x000fe200028f0eff */
[----:B------:R-:W4:Y:S01]  /*83f10*/  LDL R10, [R1+0x35e4] ;  /* 0x0035e400010a7983 */ /* 0x000f220000100800 */
[C---:B------:R-:W-:Y:S02]  /*83f20*/  ISETP.GE.AND P1, PT, R6.reuse, c[0x0][0x17c], PT ;  /* 0x00005f0006007a0c */ /* 0x040fe40003f26270 */
[C---:B------:R-:W-:Y:S01]  /*83f30*/  ISETP.LT.AND P3, PT, R6.reuse, c[0x0][0x17c], !P3 ;  /* 0x00005f0006007a0c */ /* 0x040fe20005f61270 */
[----:B------:R-:W-:Y:S04]  /*83f40*/  STL [R1+0x388c], R2 ;  /* 0x00388c0201007387 */ /* 0x000fe80000100800 */
[----:B------:R-:W-:Y:S04]  /*83f50*/  STL [R1+0x3888], R3 ;  /* 0x0038880301007387 */ /* 0x000fe80000100800 */
[----:B--2---:R0:W-:Y:S02]  /*83f60*/  STS.128 [R0+0x200], R20 ;  /* 0x0002001400007388 */ /* 0x0041e40000000c00 */
[----:B0-----:R-:W-:-:S04]  /*83f70*/  IMAD R22, R6, c[0x0][0x198], RZ ;  /* 0x0000660006167a24 */ /* 0x001fc800078e02ff */
[----:B------:R-:W-:Y:S01]  /*83f80*/  IMAD.WIDE R6, R22, 0x2, R2 ;  /* 0x0000000216067825 */ /* 0x000fe200078e0202 */
[----:B------:R-:W-:Y:S06]  /*83f90*/  BAR.SYNC.DEFER_BLOCKING 0x0 ;  /* 0x0000000000007b1d */ /* 0x000fec0000010000 */
[----:B------:R-:W-:Y:S04]  /*83fa0*/  @P4 STG.E.U16 [R6.64], R12 ;  /* 0x0000000c06004986 */ /* 0x000fe8000c101506 */
[----:B------:R0:W1:Y:S04]  /*83fb0*/  LDS.128 R12, [R28] ;  /* 0x000000001c0c7984 */ /* 0x0000680000000c00 */
[----:B0-----:R-:W2:Y:S04]  /*83fc0*/  LDL.LU R28, [R1+0x50] ;  /* 0x00005000011c7983 */ /* 0x001ea80000300800 */
[----:B-1----:R0:W-:Y:S04]  /*83fd0*/  STL [R1+0x37e0], R13 ;  /* 0x0037e00d01007387 */ /* 0x0021e80000100800 */
[----:B0-----:R-:W5:Y:S01]  /*83fe0*/  LDL R13, [R1+0x35e0] ;  /* 0x0035e000010d7983 */ /* 0x001f620000100800 */
[----:B------:R-:W-:-:S02]  /*83ff0*/  IMAD.MOV.U32 R23, RZ, RZ, c[0x0][0x194] ;  /* 0x00006500ff177624 */ /* 0x000fc400078e00ff */
[----:B------:R-:W-:Y:S02]  /*84000*/  IMAD R9, R5, c[0x0][0x194], RZ ;  /* 0x0000650005097a24 */ /* 0x000fe400078e02ff */
[----:B------:R-:W-:-:S04]  /*84010*/  IMAD R5, R23, 0x80, R4 ;  /* 0x0000008017057824 */ /* 0x000fc800078e0204 */
[----:B------:R-:W-:Y:S01]  /*84020*/  IMAD R8, R23, 0x40, R5 ;  /* 0x0000004017087824 */ /* 0x000fe200078e0205 */
[C---:B------:R-:W-:Y:S01]  /*84030*/  LEA R20, P5, R9.reuse, c[0x0][0x170], 0x1 ;  /* 0x00005c0009147a11 */ /* 0x040fe200078a08ff */
[----:B------:R0:W-:Y:S03]  /*84040*/  STL [R1+0x3760], R14 ;  /* 0x0037600e01007387 */ /* 0x0001e60000100800 */
[C---:B------:R-:W-:Y:S02]  /*84050*/  LEA R18, P6, R8.reuse, c[0x0][0x170], 0x1 ;  /* 0x00005c0008127a11 */ /* 0x040fe400078c08ff */
[----:B------:R-:W-:Y:S02]  /*84060*/  LEA.HI.X.SX32 R21, R9, c[0x0][0x174], 0x1, P5 ;  /* 0x00005d0009157a11 */ /* 0x000fe400028f0eff */
[----:B------:R-:W-:Y:S01]  /*84070*/  LEA.HI.X.SX32 R19, R8, c[0x0][0x174], 0x1, P6 ;  /* 0x00005d0008137a11 */ /* 0x000fe200030f0eff */
[----:B0-----:R-:W2:Y:S04]  /*84080*/  LDL R14, [R1+0x35d0] ;  /* 0x0035d000010e7983 */ /* 0x001ea80000100800 */
[----:B------:R0:W-:Y:S01]  /*84090*/  STL [R1+0x36e0], R15 ;  /* 0x0036e00f01007387 */ /* 0x0001e20000100800 */
[----:B------:R-:W-:-:S03]  /*840a0*/  IMAD.WIDE R6, R22, 0x2, R20 ;  /* 0x0000000216067825 */ /* 0x000fc600078e0214 */
[----:B0-----:R-:W2:Y:S01]  /*840b0*/  LDL R15, [R1+0x35f0] ;  /* 0x0035f000010f7983 */ /* 0x001ea20000100800 */
[----:B-----5:R-:W-:-:S03]  /*840c0*/  ISETP.LT.AND P6, PT, R13, c[0x0][0x178], !P1 ;  /* 0x00005e000d007a0c */ /* 0x020fc60004fc1270 */
[----:B------:R0:W-:Y:S04]  /*840d0*/  STL [R1+0x3880], R13 ;  /* 0x0038800d01007387 */ /* 0x0001e80000100800 */
[----:B------:R-:W5:Y:S04]  /*840e0*/  LDL R27, [R1+0x35e8] ;  /* 0x0035e800011b7983 */ /* 0x000f680000100800 */
[----:B------:R-:W2:Y:S04]  /*840f0*/  LDL R26, [R1+0x35ec] ;  /* 0x0035ec00011a7983 */ /* 0x000ea80000100800 */
[----:B0-----:R-:W2:Y:S04]  /*84100*/  LDL R13, [R1+0x1a0] ;  /* 0x0001a000010d7983 */ /* 0x001ea80000100800 */
[----:B------:R-:W2:Y:S04]  /*84110*/  LDL R2, [R1+0x30] ;  /* 0x0000300001027983 */ /* 0x000ea80000100800 */
[----:B------:R-:W2:Y:S04]  /*84120*/  LDL R3, [R1] ;  /* 0x0000000001037983 */ /* 0x000ea80000100800 */
[----:B------:R0:W-:Y:S04]  /*84130*/  STL [R1+0x3884], R21 ;  /* 0x0038841501007387 */ /* 0x0001e80000100800 */
[----:B0-----:R-:W2:Y:S01]  /*84140*/  LDL R21, [R1+0x1b0] ;  /* 0x0001b00001157983 */ /* 0x001ea20000100800 */
[----:B------:R-:W-:-:S02]  /*84150*/  LEA R4, P5, R5, c[0x0][0x170], 0x1 ;  /* 0x00005c0005047a11 */ /* 0x000fc400078a08ff */
[----:B---3--:R-:W-:Y:S02]  /*84160*/  ISETP.LT.AND P4, PT, R11, c[0x0][0x178], !P1 ;  /* 0x00005e000b007a0c */ /* 0x008fe40004f81270 */
[----:B------:R-:W-:Y:S01]  /*84170*/  LEA.HI.X.SX32 R5, R5, c[0x0][0x174], 0x1, P5 ;  /* 0x00005d0005057a11 */ /* 0x000fe200028f0eff */
[----:B------:R-:W-:-:S04]  /*84180*/  IMAD R0, R23, 0x40, R8 ;  /* 0x0000004017007824 */ /* 0x000fc800078e0208 */
[----:B------:R-:W-:Y:S01]  /*84190*/  IMAD.WIDE R8, R22, 0x2, R4 ;  /* 0x0000000216087825 */ /* 0x000fe200078e0204 */
[----:B------:R-:W-:-:S04]  /*841a0*/  LEA R16, P5, R0, c[0x0][0x170], 0x1 ;  /* 0x00005c0000107a11 */ /* 0x000fc800078a08ff */
[----:B------:R-:W-:Y:S02]  /*841b0*/  LEA.HI.X.SX32 R17, R0, c[0x0][0x174], 0x1, P5 ;  /* 0x00005d0000117a11 */ /* 0x000fe400028f0eff */
[----:B----4-:R-:W-:Y:S01]  /*841c0*/  ISETP.LT.AND P5, PT, R10, c[0x0][0x178], !P1 ;  /* 0x00005e000a007a0c */ /* 0x010fe20004fa1270 */
[----:B------:R-:W-:Y:S02]  /*841d0*/  IMAD R0, R23, 0x40, R0 ;  /* 0x0000004017007824 */ /* 0x000fe400078e0200 */
[----:B------:R-:W-:-:S04]  /*841e0*/  IMAD.WIDE R10, R22, 0x2, R18 ;  /* 0x00000002160a7825 */ /* 0x000fc800078e0212 */
[----:B------:R-:W-:Y:S01]  /*841f0*/  IMAD.WIDE R24, R22, 0x2, R16 ;  /* 0x0000000216187825 */ /* 0x000fe200078e0210 */
[----:B--2---:R0:W-:Y:S04]  /*84200*/  @P3 STG.E.U16 [R6.64], R21 ;  /* 0x0000001506003986 */ /* 0x0041e8000c101506 */
[----:B------:R1:W-:Y:S04]  /*84210*/  @P4 STG.E.U16 [R8.64], R13 ;  /* 0x0000000d08004986 */ /* 0x0003e8000c101506 */
[----:B0-----:R-:W2:Y:S04]  /*84220*/  LDL R21, [R1+0x35d8] ;  /* 0x0035d80001157983 */ /* 0x001ea80000100800 */
[----:B-1----:R-:W3:Y:S01]  /*84230*/  LDL R13, [R1+0x35dc] ;  /* 0x0035dc00010d7983 */ /* 0x002ee20000100800 */
[----:B------:R-:W-:-:S03]  /*84240*/  IMAD R6, R23, 0x40, R0 ;  /* 0x0000004017067824 */ /* 0x000fc600078e0200 */
[----:B------:R0:W-:Y:S01]  /*84250*/  @P6 STG.E.U16 [R10.64], R28 ;  /* 0x0000001c0a006986 */ /* 0x0001e2000c101506 */
[----:B------:R-:W-:Y:S01]  /*84260*/  IMAD R7, R23, 0x40, R6 ;  /* 0x0000004017077824 */ /* 0x000fe200078e0206 */
[----:B------:R-:W-:Y:S02]  /*84270*/  LEA R8, P6, R6, c[0x0][0x170], 0x1 ;  /* 0x00005c0006087a11 */ /* 0x000fe400078c08ff */
[----:B------:R1:W-:Y:S01]  /*84280*/  @P5 STG.E.U16 [R24.64], R29 ;  /* 0x0000001d18005986 */ /* 0x0003e2000c101506 */
[----:B-----5:R-:W-:Y:S02]  /*84290*/  ISETP.LT.AND P4, PT, R27, c[0x0][0x178], !P1 ;  /* 0x00005e001b007a0c */ /* 0x020fe40004f81270 */
[----:B------:R-:W-:Y:S02]  /*842a0*/  ISETP.LT.AND P3, PT, R15, c[0x0][0x178], !P1 ;  /* 0x00005e000f007a0c */ /* 0x000fe40004f61270 */
[----:B0-----:R-:W-:Y:S02]  /*842b0*/  LEA R10, P5, R0, c[0x0][0x170], 0x1 ;  /* 0x00005c00000a7a11 */ /* 0x001fe400078a08ff */
[----:B------:R-:W-:-:S02]  /*842c0*/  LEA.HI.X.SX32 R9, R6, c[0x0][0x174], 0x1, P6 ;  /* 0x00005d0006097a11 */ /* 0x000fc400030f0eff */
[----:B------:R-:W-:Y:S02]  /*842d0*/  LEA.HI.X.SX32 R11, R0, c[0x0][0x174], 0x1, P5 ;  /* 0x00005d00000b7a11 */ /* 0x000fe400028f0eff */
[C---:B------:R-:W-:Y:S02]  /*842e0*/  LEA R6, P5, R7.reuse, c[0x0][0x170], 0x1 ;  /* 0x00005c0007067a11 */ /* 0x040fe400078a08ff */
[----:B------:R-:W-:Y:S01]  /*842f0*/  ISETP.LT.AND P1, PT, R26, c[0x0][0x178], !P1 ;  /* 0x00005e001a007a0c */ /* 0x000fe20004f21270 */
[C---:B------:R-:W-:Y:S01]  /*84300*/  IMAD.WIDE R26, R22.reuse, 0x2, R10 ;  /* 0x00000002161a7825 */ /* 0x040fe200078e020a */
[----:B------:R-:W-:Y:S01]  /*84310*/  LEA.HI.X.SX32 R7, R7, c[0x0][0x174], 0x1, P5 ;  /* 0x00005d0007077a11 */ /* 0x000fe200028f0eff */
[----:B------:R-:W-:Y:S01]  /*84320*/  STL [R1+0x3874], R15 ;  /* 0x0038740f01007387 */ /* 0x000fe20000100800 */
[C---:B------:R-:W-:Y:S01]  /*84330*/  IADD3 R0, R22.reuse, c[0x0][0x198], RZ ;  /* 0x0000660016007a10 */ /* 0x040fe20007ffe0ff */
[C---:B-1----:R-:W-:Y:S02]  /*84340*/  IMAD.WIDE R24, R22.reuse, 0x2, R8 ;  /* 0x0000000216187825 */ /* 0x042fe400078e0208 */
[----:B------:R-:W-:Y:S02]  /*84350*/  STL [R1+0x3878], R14 ;  /* 0x0038780e01007387 */ /* 0x000fe40000100800 */
[----:B------:R-:W-:-:S02]  /*84360*/  IMAD.WIDE R22, R22, 0x2, R6 ;  /* 0x0000000216167825 */ /* 0x000fc400078e0206 */
[----:B------:R-:W-:Y:S04]  /*84370*/  STL [R1+0x387c], R11 ;  /* 0x00387c0b01007387 */ /* 0x000fe80000100800 */
[----:B------:R0:W-:Y:S04]  /*84380*/  @P4 STG.E.U16 [R26.64], R2 ;  /* 0x000000021a004986 */ /* 0x0001e8000c101506 */
[----:B------:R1:W-:Y:S04]  /*84390*/  @P3 STG.E.U16 [R24.64], R3 ;  /* 0x0000000318003986 */ /* 0x0003e8000c101506 */
[----:B------:R4:W-:Y:S04]  /*843a0*/  @P1 STG.E.U16 [R22.64], R12 ;  /* 0x0000000c16001986 */ /* 0x0009e8000c101506 */
[----:B0-----:R-:W5:Y:S04]  /*843b0*/  LDL.LU R2, [R1+0x388c] ;  /* 0x00388c0001027983 */ /* 0x001f680000300800 */
[----:B------:R-:W5:Y:S04]  /*843c0*/  LDL.LU R27, [R1+0x1a0] ;  /* 0x0001a000011b7983 */ /* 0x000f680000300800 */
[----:B-1----:R-:W5:Y:S04]  /*843d0*/  LDL.LU R3, [R1+0x3888] ;  /* 0x0038880001037983 */ /* 0x002f680000300800 */
[----:B------:R-:W5:Y:S04]  /*843e0*/  LDL.LU R25, [R1+0x1c0] ;  /* 0x0001c00001197983 */ /* 0x000f680000300800 */
[----:B----4-:R-:W4:Y:S04]  /*843f0*/  LDL R22, [R1+0x35e4] ;  /* 0x0035e40001167983 */ /* 0x010f280000100800 */
[----:B------:R-:W4:Y:S01]  /*84400*/  LDL.LU R23, [R1+0x1b0] ;  /* 0x0001b00001177983 */ /* 0x000f220000300800 */
[----:B--2---:R-:W-:-:S03]  /*84410*/  ISETP.LT.AND P1, PT, R21, c[0x0][0x178], !P0 ;  /* 0x00005e0015007a0c */ /* 0x004fc60004721270 */
[----:B------:R-:W2:Y:S01]  /*84420*/  LDL.LU R21, [R1+0x3884] ;  /* 0x0038840001157983 */ /* 0x000ea20000300800 */
[----:B---3--:R-:W-:-:S03]  /*84430*/  ISETP.LT.AND P3, PT, R13, c[0x0][0x178], !P0 ;  /* 0x00005e000d007a0c */ /* 0x008fc60004761270 */
[----:B------:R-:W3:Y:S01]  /*84440*/  LDL.LU R13, [R1+0x3880] ;  /* 0x00388000010d7983 */ /* 0x000ee20000300800 */
[----:B------:R-:W-:Y:S02]  /*84450*/  ISETP.LT.AND P6, PT, R14, c[0x0][0x178], !P0 ;  /* 0x00005e000e007a0c */ /* 0x000fe400047c1270 */
[----:B------:R-:W-:Y:S02]  /*84460*/  PRMT R15, R28, 0x7632, R15 ;  /* 0x000076321c0f7816 */ /* 0x000fe4000000000f */
[----:B-----5:R-:W-:Y:S02]  /*84470*/  PRMT R14, R27, 0x7632, R14 ;  /* 0x000076321b0e7816 */ /* 0x020fe4000000000e */
[----:B------:R-:W-:Y:S01]  /*84480*/  PRMT R26, R25, 0x7632, R26 ;  /* 0x00007632191a7816 */ /* 0x000fe2000000001a */
[----:B------:R-:W-:Y:S01]  /*84490*/  IMAD.WIDE R24, R0, 0x2, R2 ;  /* 0x0000000200187825 */ /* 0x000fe200078e0202 */
[----:B----4-:R-:W-:Y:S02]  /*844a0*/  ISETP.LT.AND P5, PT, R22, c[0x0][0x178], !P0 ;  /* 0x00005e0016007a0c */ /* 0x010fe400047a1270 */
[----:B------:R-:W-:-:S03]  /*844b0*/  PRMT R11, R23, 0x7632, R11 ;  /* 0x00007632170b7816 */ /* 0x000fc6000000000b */
[----:B------:R0:W-:Y:S02]  /*844c0*/  @P6 STG.E.U16 [R24.64], R26 ;  /* 0x0000001a18006986 */ /* 0x0001e4000c101506 */
[----:B0-----:R-:W-:-:S04]  /*844d0*/  IMAD.WIDE R24, R0, 0x2, R4 ;  /* 0x0000000200187825 */ /* 0x001fc800078e0204 */
[----:B------:R-:W-:-:S04]  /*844e0*/  IMAD.WIDE R26, R0, 0x2, R18 ;  /* 0x00000002001a7825 */ /* 0x000fc800078e0212 */
[C---:B--2---:R-:W-:Y:S01]  /*844f0*/  IMAD.WIDE R22, R0.reuse, 0x2, R20 ;  /* 0x0000000200167825 */ /* 0x044fe200078e0214 */
[----:B---3--:R-:W-:Y:S01]  /*84500*/  ISETP.LT.AND P4, PT, R13, c[0x0][0x178], !P0 ;  /* 0x00005e000d007a0c */ /* 0x008fe20004781270 */
[----:B------:R-:W-:Y:S04]  /*84510*/  STL [R1+0x386c], R13 ;  /* 0x00386c0d01007387 */ /* 0x000fe80000100800 */
[----:B------:R-:W-:Y:S04]  /*84520*/  STL [R1+0x3870], R20 ;  /* 0x0038701401007387 */ /* 0x000fe80000100800 */
[----:B------:R-:W-:Y:S04]  /*84530*/  STL [R1+0x3868], R21 ;  /* 0x0038681501007387 */ /* 0x000fe80000100800 */
[----:B------:R0:W-:Y:S04]  /*84540*/  STL [R1+0x3864], R19 ;  /* 0x0038641301007387 */ /* 0x0001e80000100800 */
[----:B------:R1:W-:Y:S04]  /*84550*/  @P1 STG.E.U16 [R22.64], R11 ;  /* 0x0000000b16001986 */ /* 0x0003e8000c101506 */
[----:B0-----:R-:W2:Y:S04]  /*84560*/  LDL R19, [R1+0x35e8] ;  /* 0x0035e80001137983 */ /* 0x001ea80000100800 */
[----:B------:R0:W-:Y:S04]  /*84570*/  @P3 STG.E.U16 [R24.64], R14 ;  /* 0x0000000e18003986 */ /* 0x0001e8000c101506 */
[----:B-1----:R-:W3:Y:S04]  /*84580*/  LDL.LU R11, [R1+0x387c] ;  /* 0x00387c00010b7983 */ /* 0x002ee80000300800 */
[----:B------:R-:W4:Y:S04]  /*84590*/  LDL.LU R22, [R1] ;  /* 0x0000000001167983 */ /* 0x000f280000300800 */
[----:B------:R-:W5:Y:S04]  /*845a0*/  LDL R23, [R1+0x35d8] ;  /* 0x0035d80001177983 */ /* 0x000f680000100800 */
[----:B0-----:R-:W2:Y:S04]  /*845b0*/  LDL.LU R14, [R1+0x3878] ;  /* 0x00387800010e7983 */ /* 0x001ea80000300800 */
[----:B------:R-:W2:Y:S04]  /*845c0*/  LDL R24, [R1+0x35ec] ;  /* 0x0035ec0001187983 */ /* 0x000ea80000100800 */
[----:B------:R-:W3:Y:S04]  /*845d0*/  LDL.LU R25, [R1+0x2a0] ;  /* 0x0002a00001197983 */ /* 0x000ee80000300800 */
[----:B------:R0:W-:Y:S04]  /*845e0*/  @P4 STG.E.U16 [R26.64], R15 ;  /* 0x0000000f1a004986 */ /* 0x0001e8000c101506 */
[----:B0-----:R-:W3:Y:S04]  /*845f0*/  LDL.LU R15, [R1+0x3874] ;  /* 0x00387400010f7983 */ /* 0x001ee80000300800 */
[----:B------:R-:W3:Y:S01]  /*84600*/  LDL.LU R27, [R1+0x30] ;  /* 0x00003000011b7983 */ /* 0x000ee20000300800 */
[----:B------:R-:W-:Y:S01]  /*84610*/  PRMT R12, R29, 0x7632, R12 ;  /* 0x000076321d0c7816 */ /* 0x000fe2000000000c */
[----:B------:R-:W-:-:S05]  /*84620*/  IMAD.WIDE R28, R0, 0x2, R16 ;  /* 0x00000002001c7825 */ /* 0x000fca00078e0210 */
[----:B------:R-:W-:Y:S01]  /*84630*/  @P5 STG.E.U16 [R28.64], R12 ;  /* 0x0000000c1c005986 */ /* 0x000fe2000c101506 */
[----:B--2---:R-:W-:Y:S02]  /*84640*/  ISETP.LT.AND P1, PT, R24, c[0x0][0x178], !P0 ;  /* 0x00005e0018007a0c */ /* 0x004fe40004721270 */
[----:B---3--:R-:W-:Y:S02]  /*84650*/  PRMT R20, R27, 0x7632, R20 ;  /* 0x000076321b147816 */ /* 0x008fe40000000014 */
[----:B------:R-:W0:Y:S01]  /*84660*/  LDS.128 R24, [R25] ;  /* 0x0000000019187984 */ /* 0x000e220000000c00 */
[----:B------:R-:W-:-:S03]  /*84670*/  ISETP.LT.AND P5, PT, R14, c[0x0][0x178], !P2 ;  /* 0x00005e000e007a0c */ /* 0x000fc600057a1270 */
[----:B------:R1:W-:Y:S04]  /*84680*/  STL [R1+0x385c], R14 ;  /* 0x00385c0e01007387 */ /* 0x0003e80000100800 */
[----:B0-----:R0:W-:Y:S04]  /*84690*/  STL.64 [R1+0x20], R24 ;  /* 0x0000201801007387 */ /* 0x0011e80000100a00 */
[----:B------:R2:W-:Y:S04]  /*846a0*/  STL.64 [R1+0x28], R26 ;  /* 0x0000281a01007387 */ /* 0x0005e80000100a00 */
[----:B-1----:R-:W3:Y:S01]  /*846b0*/  LDL R14, [R1+0x1d0] ;  /* 0x0001d000010e7983 */ /* 0x002ee20000100800 */
[----:B------:R-:W-:-:S02]  /*846c0*/  ISETP.LT.AND P3, PT, R19, c[0x0][0x178], !P0 ;  /* 0x00005e0013007a0c */ /* 0x000fc40004761270 */
[----:B------:R-:W-:Y:S01]  /*846d0*/  ISETP.LT.AND P4, PT, R15, c[0x0][0x178], !P0 ;  /* 0x00005e000f007a0c */ /* 0x000fe20004781270 */
[----:B0-----:R-:W-:Y:S01]  /*846e0*/  IMAD.WIDE R24, R0, 0x2, R10 ;  /* 0x0000000200187825 */ /* 0x001fe200078e020a */
[----:B----4-:R-:W-:Y:S02]  /*846f0*/  PRMT R13, R22, 0x7632, R13 ;  /* 0x00007632160d7816 */ /* 0x010fe4000000000d */
[----:B------:R-:W-:Y:S01]  /*84700*/  PRMT R21, R12, 0x7632, R21 ;  /* 0x000076320c157816 */ /* 0x000fe20000000015 */
[C---:B--2---:R-:W-:Y:S01]  /*84710*/  IMAD.WIDE R26, R0.reuse, 0x2, R6 ;  /* 0x00000002001a7825 */ /* 0x044fe200078e0206 */
[----:B-----5:R-:W-:Y:S02]  /*84720*/  ISETP.LT.AND P0, PT, R23, c[0x0][0x178], !P2 ;  /* 0x00005e0017007a0c */ /* 0x020fe40005701270 */
[C---:B------:R-:W-:Y:S01]  /*84730*/  IADD3 R12, R0.reuse, c[0x0][0x198], RZ ;  /* 0x00006600000c7a10 */ /* 0x040fe20007ffe0ff */
[----:B------:R-:W-:Y:S01]  /*84740*/  IMAD.WIDE R22, R0, 0x2, R8 ;  /* 0x0000000200167825 */ /* 0x000fe200078e0208 */
[----:B---3--:R0:W-:Y:S04]  /*84750*/  STL [R1+0x3860], R14 ;  /* 0x0038600e01007387 */ /* 0x0081e80000100800 */
[----:B------:R-:W2:Y:S04]  /*84760*/  LDL R0, [R1+0x35dc] ;  /* 0x0035dc0001007983 */ /* 0x000ea80000100800 */
[----:B------:R1:W-:Y:S04]  /*84770*/  @P3 STG.E.U16 [R24.64], R20 ;  /* 0x0000001418003986 */ /* 0x0003e8000c101506 */
[----:B0-----:R-:W3:Y:S01]  /*84780*/  LDL R14, [R1+0x35ec] ;  /* 0x0035ec00010e7983 */ /* 0x001ee20000100800 */
[----:B--2---:R-:W-:-:S03]  /*84790*/  ISETP.LT.AND P6, PT, R0, c[0x0][0x178], !P2 ;  /* 0x00005e0000007a0c */ /* 0x004fc600057c1270 */
[----:B------:R-:W2:Y:S04]  /*847a0*/  LDL R0, [R1+0x35d8] ;  /* 0x0035d80001007983 */ /* 0x000ea80000100800 */
[----:B-1----:R-:W4:Y:S04]  /*847b0*/  LDL.LU R20, [R1+0x3870] ;  /* 0x0038700001147983 */ /* 0x002f280000300800 */
[----:B------:R-:W5:Y:S01]  /*847c0*/  LDL R24, [R1+0x200] ;  /* 0x0002000001187983 */ /* 0x000f620000100800 */
[----:B------:R-:W-:-:S03]  /*847d0*/  IMAD.WIDE R28, R12, 0x2, R2 ;  /* 0x000000020c1c7825 */ /* 0x000fc600078e0202 */
[----:B------:R-:W2:Y:S04]  /*847e0*/  LDL R25, [R1+0x35e4] ;  /* 0x0035e40001197983 */ /* 0x000ea80000100800 */
[----:B------:R0:W-:Y:S04]  /*847f0*/  @P4 STG.E.U16 [R22.64], R13 ;  /* 0x0000000d16004986 */ /* 0x0001e8000c101506 */
[----:B------:R1:W-:Y:S04]  /*84800*/  @P1 STG.E.U16 [R26.64], R21 ;  /* 0x000000151a001986 */ /* 0x0003e8000c101506 */
[----:B0-----:R-:W2:Y:S04]  /*84810*/  LDL.LU R13, [R1+0x386c] ;  /* 0x00386c00010d7983 */ /* 0x001ea80000300800 */
[----:B-1----:R-:W4:Y:S04]  /*84820*/  LDL.LU R21, [R1+0x3868] ;  /* 0x0038680001157983 */ /* 0x002f280000300800 */
[----:B------:R-:W2:Y:S04]  /*84830*/  LDL.LU R26, [R1+0x360c] ;  /* 0x00360c00011a7983 */ /* 0x000ea80000300800 */
[----:B------:R-:W3:Y:S04]  /*84840*/  LDL.LU R27, [R1+0x3608] ;  /* 0x00360800011b7983 */ /* 0x000ee80000300800 */
[----:B------:R-:W-:Y:S04]  /*84850*/  STL [R1+0x3854], R28 ;  /* 0x0038541c01007387 */ /* 0x000fe80000100800 */
[----:B-----5:R0:W-:Y:S04]  /*84860*/  @P5 STG.E.U16 [R28.64], R24 ;  /* 0x000000181c005986 */ /* 0x0201e8000c101506 */
[----:B0-----:R-:W5:Y:S04]  /*84870*/  LDL.LU R28, [R1+0x1f0] ;  /* 0x0001f000011c7983 */ /* 0x001f680000300800 */
[----:B------:R0:W-:Y:S04]  /*84880*/  STL [R1+0x3850], R29 ;  /* 0x0038501d01007387 */ /* 0x0001e80000100800 */
[----:B0-----:R-:W3:Y:S01]  /*84890*/  LDL.LU R29, [R1+0x1e0] ;  /* 0x0001e000011d7983 */ /* 0x001ee20000300800 */
[----:B----4-:R-:W-:Y:S01]  /*848a0*/  IMAD.WIDE R22, R12, 0x2, R20 ;  /* 0x000000020c167825 */ /* 0x010fe200078e0214 */
[----:B--2---:R-:W-:-:S02]  /*848b0*/  ISETP.LT.AND P4, PT, R25, c[0x0][0x178], !P2 ;  /* 0x00005e0019007a0c */ /* 0x004fc40005781270 */
[----:B------:R-:W-:Y:S01]  /*848c0*/  ISETP.LT.AND P3, PT, R13, c[0x0][0x178], !P2 ;  /* 0x00005e000d007a0c */ /* 0x000fe20005761270 */
[----:B------:R-:W-:Y:S01]  /*848d0*/  IMAD.WIDE R24, R12, 0x2, R4 ;  /* 0x000000020c187825 */ /* 0x000fe200078e0204 */
[----:B------:R0:W-:Y:S01]  /*848e0*/  STL [R1+0x3858], R13 ;  /* 0x0038580d01007387 */ /* 0x0001e20000100800 */
[----:B------:R-:W-:-:S03]  /*848f0*/  ISETP.LT.AND P5, PT, R19, c[0x0][0x178], !P2 ;  /* 0x00005e0013007a0c */ /* 0x000fc600057a1270 */
[----:B0-----:R-:W2:Y:S04]  /*84900*/  LDL R13, [R1+0x70] ;  /* 0x00007000010d7983 */ /* 0x001ea80000100800 */
[----:B------:R-:W4:Y:S04]  /*84910*/  LDL.LU R19, [R1+0x3864] ;  /* 0x0038640001137983 */ /* 0x000f280000300800 */
[----:B-----5:R4:W-:Y:S04]  /*84920*/  @P0 STG.E.U16 [R22.64], R28 ;  /* 0x0000001c16000986 */ /* 0x0209e8000c101506 */
[----:B---3--:R-:W-:Y:S01]  /*84930*/  @P6 STG.E.U16 [R24.64], R29 ;  /* 0x0000001d18006986 */ /* 0x008fe2000c101506 */
[----:B------:R-:W-:-:S02]  /*84940*/  ISETP.LT.AND P6, PT, R15, c[0x0][0x178], !P2 ;  /* 0x00005e000f007a0c */ /* 0x000fc400057c1270 */
[----:B------:R-:W-:Y:S02]  /*84950*/  ISETP.LT.AND P2, PT, R14, c[0x0][0x178], !P2 ;  /* 0x00005e000e007a0c */ /* 0x000fe40005741270 */
[----:B------:R-:W3:Y:S01]  /*84960*/  LDL.LU R14, [R1+0x3860] ;  /* 0x00386000010e7983 */ /* 0x000ee20000300800 */
[----:B----4-:R-:W-:-:S05]  /*84970*/  IMAD.WIDE R22, R12, 0x2, R18 ;  /* 0x000000020c167825 */ /* 0x010fca00078e0212 */
[----:B---3--:R0:W-:Y:S04]  /*84980*/  @P3 STG.E.U16 [R22.64], R14 ;  /* 0x0000000e16003986 */ /* 0x0081e8000c101506 */
[----:B0-----:R-:W3:Y:S04]  /*84990*/  LDL.LU R14, [R1+0x385c] ;  /* 0x00385c00010e7983 */ /* 0x001ee80000300800 */
[----:B------:R-:W4:Y:S04]  /*849a0*/  LDL R22, [R1+0x90] ;  /* 0x0000900001167983 */ /* 0x000f280000100800 */
[----:B------:R-:W5:Y:S01]  /*849b0*/  LDL R23, [R1+0x80] ;  /* 0x0000800001177983 */ /* 0x000f620000100800 */
[----:B------:R-:W-:Y:S01]  /*849c0*/  ISETP.GE.AND P1, PT, R26, c[0x0][0x17c], PT ;  /* 0x00005f001a007a0c */ /* 0x000fe20003f26270 */
[----:B------:R-:W-:Y:S01]  /*849d0*/  IMAD.WIDE R24, R12, 0x2, R16 ;  /* 0x000000020c187825 */ /* 0x000fe200078e0210 */
[----:B------:R-:W-:-:S03]  /*849e0*/  ISETP.GE.AND P0, PT, R27, c[0x0][0x17c], PT ;  /* 0x00005f001b007a0c */ /* 0x000fc60003f06270 */
[C---:B------:R-:W-:Y:S01]  /*849f0*/  IMAD.WIDE R26, R12.reuse, 0x2, R10 ;  /* 0x000000020c1a7825 */ /* 0x040fe200078e020a */
[----:B----4-:R0:W-:Y:S04]  /*84a00*/  @P4 STG.E.U16 [R24.64], R22 ;  /* 0x0000001618004986 */ /* 0x0101e8000c101506 */
[----:B-----5:R1:W-:Y:S04]  /*84a10*/  @P5 STG.E.U16 [R26.64], R23 ;  /* 0x000000171a005986 */ /* 0x0203e8000c101506 */
[----:B0-----:R-:W4:Y:S01]  /*84a20*/  LDL.LU R24, [R1+0x200] ;  /* 0x0002000001187983 */ /* 0x001f220000300800 */
[----:B-1----:R-:W-:-:S03]  /*84a30*/  IMAD.WIDE R22, R12, 0x2, R8 ;  /* 0x000000020c167825 */ /* 0x002fc600078e0208 */
[----:B------:R-:W5:Y:S04]  /*84a40*/  LDL R25, [R1+0x35dc] ;  /* 0x0035dc0001197983 */ /* 0x000f680000100800 */
[----:B--2---:R0:W-:Y:S04]  /*84a50*/  @P6 STG.E.U16 [R22.64], R13 ;  /* 0x0000000d16006986 */ /* 0x0041e8000c101506 */
[----:B0-----:R-:W2:Y:S04]  /*84a60*/  LDL.LU R13, [R1+0x3858] ;  /* 0x00385800010d7983 */ /* 0x001ea80000300800 */
[----:B------:R-:W2:Y:S01]  /*84a70*/  LDL R23, [R1+0x20] ;  /* 0x0000200001177983 */ /* 0x000ea20000100800 */
[----:B---3--:R-:W-:-:S02]  /*84a80*/  ISETP.LT.AND P3, PT, R14, c[0x0][0x178], !P1 ;  /* 0x00005e000e007a0c */ /* 0x008fc40004f61270 */
[----:B------:R-:W-:Y:S02]  /*84a90*/  ISETP.LT.AND P5, PT, R0, c[0x0][0x178], !P1 ;  /* 0x00005e0000007a0c */ /* 0x000fe40004fa1270 */
[C---:B------:R-:W-:Y:S01]  /*84aa0*/  IADD3 R0, R12.reuse, c[0x0][0x198], RZ ;  /* 0x000066000c007a10 */ /* 0x040fe20007ffe0ff */
[----:B------:R-:W-:Y:S01]  /*84ab0*/  IMAD.WIDE R26, R12, 0x2, R6 ;  /* 0x000000020c1a7825 */ /* 0x000fe200078e0206 */
[----:B----4-:R-:W-:Y:S02]  /*84ac0*/  PRMT R12, R24, 0x7632, R12 ;  /* 0x00007632180c7816 */ /* 0x010fe4000000000c */
[----:B-----5:R-:W-:Y:S01]  /*84ad0*/  ISETP.LT.AND P4, PT, R25, c[0x0][0x178], !P1 ;  /* 0x00005e0019007a0c */ /* 0x020fe20004f81270 */
[----:B------:R-:W-:Y:S01]  /*84ae0*/  IMAD.WIDE R24, R0, 0x2, R2 ;  /* 0x0000000200187825 */ /* 0x000fe200078e0202 */
[----:B--2---:R0:W-:Y:S04]  /*84af0*/  @P2 STG.E.U16 [R26.64], R23 ;  /* 0x000000171a002986 */ /* 0x0041e8000c101506 */
[----:B------:R1:W-:Y:S04]  /*84b00*/  @P3 STG.E.U16 [R24.64], R12 ;  /* 0x0000000c18003986 */ /* 0x0003e8000c101506 */
[----:B0-----:R-:W2:Y:S01]  /*84b10*/  LDL.LU R27, [R1+0x80] ;  /* 0x00008000011b7983 */ /* 0x001ea20000300800 */
[----:B------:R-:W-:-:S03]  /*84b20*/  PRMT R26, R28, 0x7632, R26 ;  /* 0x000076321c1a7816 */ /* 0x000fc6000000001a */
[----:B------:R-:W2:Y:S01]  /*84b30*/  LDL.LU R28, [R1+0x3854] ;  /* 0x00385400011c7983 */ /* 0x000ea20000300800 */
[----:B-1----:R-:W-:-:S03]  /*84b40*/  PRMT R12, R29, 0x7632, R12 ;  /* 0x000076321d0c7816 */ /* 0x002fc6000000000c */
[----:B------:R-:W3:Y:S01]  /*84b50*/  LDL.LU R29, [R1+0x3850] ;  /* 0x00385000011d7983 */ /* 0x000ee20000300800 */
[----:B------:R-:W-:-:S03]  /*84b60*/  IMAD.WIDE R24, R0, 0x2, R4 ;  /* 0x0000000200187825 */ /* 0x000fc600078e0204 */
[----:B------:R0:W-:Y:S04]  /*84b70*/  STL.64 [R1+0x3848], R6 ;  /* 0x0038480601007387 */ /* 0x0001e80000100a00 */
[----:B0-----:R-:W3:Y:S04]  /*84b80*/  LDL.LU R6, [R1+0x90] ;  /* 0x0000900001067983 */ /* 0x001ee80000300800 */
[----:B------:R-:W4:Y:S04]  /*84b90*/  LDL.LU R7, [R1+0x2a4] ;  /* 0x0002a40001077983 */ /* 0x000f280000300800 */
[----:B------:R0:W-:Y:S04]  /*84ba0*/  STL.64 [R1+0x3840], R4 ;  /* 0x0038400401007387 */ /* 0x0001e80000100a00 */
[----:B0-----:R-:W5:Y:S04]  /*84bb0*/  LDL.LU R4, [R1+0x3610] ;  /* 0x0036100001047983 */ /* 0x001f680000300800 */
[----:B------:R-:W2:Y:S01]  /*84bc0*/  LDL.LU R5, [R1+0x1d0] ;  /* 0x0001d00001057983 */ /* 0x000ea20000300800 */
[----:B------:R-:W-:-:S05]  /*84bd0*/  IMAD.WIDE R22, R0, 0x2, R20 ;  /* 0x0000000200167825 */ /* 0x000fca00078e0214 */
[----:B------:R0:W-:Y:S04]  /*84be0*/  @P5 STG.E.U16 [R22.64], R26 ;  /* 0x0000001a16005986 */ /* 0x0001e8000c101506 */
[----:B0-----:R-:W4:Y:S04]  /*84bf0*/  LDL R22, [R1+0x35e4] ;  /* 0x0035e40001167983 */ /* 0x001f280000100800 */
[----:B------:R-:W4:Y:S04]  /*84c00*/  LDL R23, [R1+0x35e8] ;  /* 0x0035e80001177983 */ /* 0x000f280000100800 */
[----:B------:R0:W-:Y:S01]  /*84c10*/  @P4 STG.E.U16 [R24.64], R12 ;  /* 0x0000000c18004986 */ /* 0x0001e2000c101506 */
[----:B------:R-:W-:-:S03]  /*84c20*/  ISETP.LT.AND P3, PT, R13, c[0x0][0x178], !P1 ;  /* 0x00005e000d007a0c */ /* 0x000fc60004f61270 */
[----:B------:R1:W-:Y:S01]  /*84c30*/  STL [R1+0x383c], R19 ;  /* 0x00383c1301007387 */ /* 0x0003e20000100800 */
[----:B0-----:R-:W-:Y:S01]  /*84c40*/  IMAD.WIDE R24, R0, 0x2, R16 ;  /* 0x0000000200187825 */ /* 0x001fe200078e0210 */
[----:B---3--:R-:W-:Y:S02]  /*84c50*/  PRMT R29, R6, 0x7632, R29 ;  /* 0x00007632061d7816 */ /* 0x008fe4000000001d */
[----:B-----5:R-:W-:Y:S02]  /*84c60*/  ISETP.GE.AND P2, PT, R4, c[0x0][0x17c], PT ;  /* 0x00005f0004007a0c */ /* 0x020fe40003f46270 */
[----:B--2---:R-:W-:Y:S02]  /*84c70*/  PRMT R12, R5, 0x7632, R12 ;  /* 0x00007632050c7816 */ /* 0x004fe4000000000c */
[----:B----4-:R-:W0:Y:S01]  /*84c80*/  LDS.128 R4, [R7] ;  /* 0x0000000007047984 */ /* 0x010e220000000c00 */
[----:B------:R-:W-:Y:S02]  /*84c90*/  ISETP.LT.AND P6, PT, R22, c[0x0][0x178], !P1 ;  /* 0x00005e0016007a0c */ /* 0x000fe40004fc1270 */
[----:B------:R-:W-:Y:S01]  /*84ca0*/  ISETP.LT.AND P5, PT, R23, c[0x0][0x178], !P1 ;  /* 0x00005e0017007a0c */ /* 0x000fe20004fa1270 */
[----:B------:R-:W-:-:S02]  /*84cb0*/  IMAD.WIDE R22, R0, 0x2, R18 ;  /* 0x0000000200167825 */ /* 0x000fc400078e0212 */
[----:B-1----:R-:W2:Y:S04]  /*84cc0*/  LDL R19, [R1+0x35ec] ;  /* 0x0035ec0001137983 */ /* 0x002ea80000100800 */
[----:B------:R1:W-:Y:S04]  /*84cd0*/  @P3 STG.E.U16 [R22.64], R12 ;  /* 0x0000000c16003986 */ /* 0x0003e8000c101506 */
[----:B------:R-:W-:Y:S04]  /*84ce0*/  @P6 STG.E.U16 [R24.64], R29 ;  /* 0x0000001d18006986 */ /* 0x000fe8000c101506 */
[----:B-1----:R-:W3:Y:S04]  /*84cf0*/  LDL.LU R22, [R1+0x70] ;  /* 0x0000700001167983 */ /* 0x002ee80000300800 */
[----:B------:R-:W4:Y:S04]  /*84d00*/  LDL R23, [R1+0x35d8] ;  /* 0x0035d80001177983 */ /* 0x000f280000100800 */
[----:B0-----:R-:W-:Y:S04]  /*84d10*/  STL.64 [R1+0x60], R4 ;  /* 0x0000600401007387 */ /* 0x001fe80000100a00 */
[----:B------:R0:W-:Y:S04]  /*84d20*/  STL.64 [R1+0x68], R6 ;  /* 0x0000680601007387 */ /* 0x0001e80000100a00 */
[----:B0-----:R-:W5:Y:S04]  /*84d30*/  LDL.LU.64 R6, [R1+0x3848] ;  /* 0x0038480001067983 */ /* 0x001f680000300a00 */
[----:B------:R-:W5:Y:S04]  /*84d40*/  LDL.LU.64 R4, [R1+0x3840] ;  /* 0x0038400001047983 */ /* 0x000f680000300a00 */
[----:B------:R-:W5:Y:S04]  /*84d50*/  LDL.LU R24, [R1+0x20] ;  /* 0x0000200001187983 */ /* 0x000f680000300800 */
[----:B------:R-:W5:Y:S01]  /*84d60*/  LDL R25, [R1+0x35dc] ;  /* 0x0035dc0001197983 */ /* 0x000f620000100800 */
[----:B------:R-:W-:Y:S01]  /*84d70*/  PRMT R28, R27, 0x7632, R28 ;  /* 0x000076321b1c7816 */ /* 0x000fe2000000001c */
[----:B------:R-:W-:Y:S01]  /*84d80*/  IMAD.WIDE R26, R0, 0x2, R10 ;  /* 0x00000002001a7825 */ /* 0x000fe200078e020a */
[----:B------:R-:W-:-:S04]  /*84d90*/  ISETP.LT.AND P3, PT, R15, c[0x0][0x178], !P1 ;  /* 0x00005e000f007a0c */ /* 0x000fc80004f61270 */
[----:B------:R3:W-:Y:S01]  /*84da0*/  @P5 STG.E.U16 [R26.64], R28 ;  /* 0x0000001c1a005986 */ /* 0x0007e2000c101506 */
[----:B------:R-:W-:Y:S02]  /*84db0*/  IADD3 R12, R0, c[0x0][0x198], RZ ;  /* 0x00006600000c7a10 */ /* 0x000fe40007ffe0ff */
[----:B--2---:R-:W-:Y:S02]  /*84dc0*/  ISETP.LT.AND P1, PT, R19, c[0x0][0x178], !P1 ;  /* 0x00005e0013007a0c */ /* 0x004fe40004f21270 */
[----:B------:R-:W2:Y:S01]  /*84dd0*/  LDL R19, [R1+0x230] ;  /* 0x0002300001137983 */ /* 0x000ea20000100800 */
[----:B---3--:R-:W-:Y:S02]  /*84de0*/  PRMT R28, R22, 0x7632, R28 ;  /* 0x00007632161c7816 */ /* 0x008fe4000000001c */
[----:B----4-:R-:W-:Y:S01]  /*84df0*/  ISETP.LT.AND P4, PT, R23, c[0x0][0x178], !P0 ;  /* 0x00005e0017007a0c */ /* 0x010fe20004781270 */
[----:B------:R-:W-:-:S05]  /*84e00*/  IMAD.WIDE R22, R0, 0x2, R8 ;  /* 0x0000000200167825 */ /* 0x000fca00078e0208 */
[----:B------:R0:W-:Y:S01]  /*84e10*/  @P3 STG.E.U16 [R22.64], R28 ;  /* 0x0000001c16003986 */ /* 0x0001e2000c101506 */
[----:B------:R-:W-:Y:S01]  /*84e20*/  ISETP.LT.AND P3, PT, R13, c[0x0][0x178], !P0 ;  /* 0x00005e000d007a0c */ /* 0x000fe20004761270 */
[----:B-----5:R-:W-:Y:S02]  /*84e30*/  IMAD.WIDE R26, R0, 0x2, R6 ;  /* 0x00000002001a7825 */ /* 0x020fe400078e0206 */
[----:B------:R-:W3:Y:S04]  /*84e40*/  LDL R0, [R1+0x35ec] ;  /* 0x0035ec0001007983 */ /* 0x000ee80000100800 */
[----:B------:R1:W-:Y:S01]  /*84e50*/  STL [R1+0x3838], R3 ;  /* 0x0038380301007387 */ /* 0x0003e20000100800 */
[----:B------:R-:W-:-:S03]  /*84e60*/  PRMT R29, R24, 0x7632, R29 ;  /* 0x00007632181d7816 */ /* 0x000fc6000000001d */
[----:B0-----:R-:W4:Y:S01]  /*84e70*/  LDL.LU R28, [R1+0xc0] ;  /* 0x0000c000011c7983 */ /* 0x001f220000300800 */
[----:B------:R-:W-:Y:S01]  /*84e80*/  ISETP.LT.AND P5, PT, R25, c[0x0][0x178], !P0 ;  /* 0x00005e0019007a0c */ /* 0x000fe200047a1270 */
[C---:B------:R-:W-:Y:S02]  /*84e90*/  IMAD.WIDE R24, R12.reuse, 0x2, R2 ;  /* 0x000000020c187825 */ /* 0x040fe400078e0202 */
[----:B------:R-:W5:Y:S02]  /*84ea0*/  LDL R13, [R1+0xb0] ;  /* 0x0000b000010d7983 */ /* 0x000f640000100800 */
[----:B------:R-:W-:Y:S02]  /*84eb0*/  IMAD.WIDE R22, R12, 0x2, R20 ;  /* 0x000000020c167825 */ /* 0x000fe400078e0214 */
[----:B-1----:R-:W2:Y:S04]  /*84ec0*/  LDL R3, [R1+0xa0] ;  /* 0x0000a00001037983 */ /* 0x002ea80000100800 */
[----:B------:R0:W-:Y:S04]  /*84ed0*/  STL [R1+0x3830], R20 ;  /* 0x0038301401007387 */ /* 0x0001e80000100800 */
[----:B0-----:R-:W2:Y:S04]  /*84ee0*/  LDL R20, [R1+0x35e4] ;  /* 0x0035e40001147983 */ /* 0x001ea80000100800 */
[----:B------:R0:W-:Y:S04]  /*84ef0*/  STL [R1+0x382c], R21 ;  /* 0x00382c1501007387 */ /* 0x0001e80000100800 */
[----:B------:R1:W-:Y:S04]  /*84f00*/  @P1 STG.E.U16 [R26.64], R29 ;  /* 0x0000001d1a001986 */ /* 0x0003e8000c101506 */
[----:B0-----:R-:W3:Y:S04]  /*84f10*/  LDL R21, [R1+0x240] ;  /* 0x0002400001157983 */ /* 0x001ee80000100800 */
[----:B-1----:R-:W4:Y:S04]  /*84f20*/  LDL R26, [R1+0x220] ;  /* 0x00022000011a7983 */ /* 0x002f280000100800 */
[----:B------:R-:W4:Y:S04]  /*84f30*/  LDL.LU R27, [R1+0x3614] ;  /* 0x00361400011b7983 */ /* 0x000f280000300800 */
[----:B------:R-:W4:Y:S01]  /*84f40*/  LDL.LU R29, [R1+0x210] ;  /* 0x00021000011d7983 */ /* 0x000f220000300800 */
[----:B--2---:R-:W-:-:S03]  /*84f50*/  ISETP.LT.AND P1, PT, R20, c[0x0][0x178], !P0 ;  /* 0x00005e0014007a0c */ /* 0x004fc60004721270 */
[----:B------:R-:W2:Y:S01]  /*84f60*/  LDL R20, [R1+0x35d8] ;  /* 0x0035d80001147983 */ /* 0x000ea20000100800 */
[----:B------:R-:W-:-:S13]  /*84f70*/  ISETP.LT.AND P6, PT, R14, c[0x0][0x178], !P0 ;  /* 0x00005e000e007a0c */ /* 0x000fda00047c1270 */
[----:B---3--:R0:W-:Y:S04]  /*84f80*/  @P6 STG.E.U16 [R24.64], R21 ;  /* 0x0000001518006986 */ /* 0x0081e8000c101506 */
[----:B------:R-:W-:Y:S04]  /*84f90*/  @P4 STG.E.U16 [R22.64], R19 ;  /* 0x0000001316004986 */ /* 0x000fe8000c101506 */
[----:B--2---:R1:W-:Y:S04]  /*84fa0*/  STL [R1+0x3834], R20 ;  /* 0x0038341401007387 */ /* 0x0043e80000100800 */
[----:B0-----:R-:W2:Y:S04]  /*84fb0*/  LDL R21, [R1+0x35dc] ;  /* 0x0035dc0001157983 */ /* 0x001ea80000100800 */
[----:B-1----:R-:W3:Y:S04]  /*84fc0*/  LDL R20, [R1+0x60] ;  /* 0x0000600001147983 */ /* 0x002ee80000100800 */
[----:B------:R-:W2:Y:S04]  /*84fd0*/  LDL.LU R19, [R1+0x383c] ;  /* 0x00383c0001137983 */ /* 0x000ea80000300800 */
[----:B------:R-:W2:Y:S01]  /*84fe0*/  LDL R23, [R1+0x35e8] ;  /* 0x0035e80001177983 */ /* 0x000ea20000100800 */
[----:B------:R-:W-:-:S05]  /*84ff0*/  IMAD.WIDE R24, R12, 0x2, R4 ;  /* 0x000000020c187825 */ /* 0x000fca00078e0204 */
[----:B----4-:R0:W-:Y:S01]  /*85000*/  @P5 STG.E.U16 [R24.64], R26 ;  /* 0x0000001a18005986 */ /* 0x0101e2000c101506 */
[----:B------:R-:W-:-:S03]  /*85010*/  ISETP.GE.AND P5, PT, R27, c[0x0][0x17c], PT ;  /* 0x00005f001b007a0c */ /* 0x000fc60003fa6270 */
[----:B------:R-:W-:Y:S01]  /*85020*/  STL [R1+0x3820], R15 ;  /* 0x0038200f01007387 */ /* 0x000fe20000100800 */
[----:B0-----:R-:W-:-:S03]  /*85030*/  IMAD.WIDE R26, R12, 0x2, R16 ;  /* 0x000000020c1a7825 */ /* 0x001fc600078e0210 */
[----:B------:R-:W-:Y:S04]  /*85040*/  STL [R1+0x3824], R14 ;  /* 0x0038240e01007387 */ /* 0x000fe80000100800 */
[----:B------:R-:W-:Y:S01]  /*85050*/  STL [R1+0x3828], R11 ;  /* 0x0038280b01007387 */ /* 0x000fe20000100800 */
[----:B--2---:R-:W-:Y:S01]  /*85060*/  ISETP.LT.AND P6, PT, R23, c[0x0][0x178], !P0 ;  /* 0x00005e0017007a0c */ /* 0x004fe200047c1270 */
[----:B------:R-:W-:-:S05]  /*85070*/  IMAD.WIDE R22, R12, 0x2, R18 ;  /* 0x000000020c167825 */ /* 0x000fca00078e0212 */
[----:B------:R0:W-:Y:S04]  /*85080*/  @P3 STG.E.U16 [R22.64], R29 ;  /* 0x0000001d16003986 */ /* 0x0001e8000c101506 */
[----:B------:R-:W-:Y:S01]  /*85090*/  @P1 STG.E.U16 [R26.64], R28 ;  /* 0x0000001c1a001986 */ /* 0x000fe2000c101506 */
[----:B0-----:R-:W-:-:S05]  /*850a0*/  IMAD.WIDE R22, R12, 0x2, R10 ;  /* 0x000000020c167825 */ /* 0x001fca00078e020a */
[----:B------:R0:W-:Y:S04]  /*850b0*/  @P6 STG.E.U16 [R22.64], R3 ;  /* 0x0000000316006986 */ /* 0x0001e8000c101506 */
[----:B0-----:R-:W2:Y:S01]  /*850c0*/  LDL.LU R3, [R1+0x3838] ;  /* 0x0038380001037983 */ /* 0x001ea20000300800 */
[----:B------:R-:W-:Y:S02]  /*850d0*/  ISETP.LT.AND P4, PT, R15, c[0x0][0x178], !P0 ;  /* 0x00005e000f007a0c */ /* 0x000fe40004781270 */
[----:B------:R-:W-:Y:S01]  /*850e0*/  ISETP.LT.AND P0, PT, R0, c[0x0][0x178], !P0 ;  /* 0x00005e0000007a0c */ /* 0x000fe20004701270 */
[C---:B------:R-:W-:Y:S01]  /*850f0*/  IMAD.WIDE R24, R12.reuse, 0x2, R8 ;  /* 0x000000020c187825 */ /* 0x040fe200078e0208 */
[----:B------:R-:W4:Y:S03]  /*85100*/  LDL.LU R23, [R1+0x240] ;  /* 0x0002400001177983 */ /* 0x000f260000300800 */
[----:B------:R-:W-:-:S06]  /*85110*/  IMAD.WIDE R26, R12, 0x2, R6 ;  /* 0x000000020c1a7825 */ /* 0x000fcc00078e0206 */
[----:B-----5:R0:W-:Y:S04]  /*85120*/  @P4 STG.E.U16 [R24.64], R13 ;  /* 0x0000000d18004986 */ /* 0x0201e8000c101506 */
[----:B---3--:R1:W-:Y:S04]  /*85130*/  @P0 STG.E.U16 [R26.64], R20 ;  /* 0x000000141a000986 */ /* 0x0083e8000c101506 */
[----:B0-----:R-:W3:Y:S04]  /*85140*/  LDL.LU R24, [R1+0x230] ;  /* 0x0002300001187983 */ /* 0x001ee80000300800 */
[----:B------:R-:W5:Y:S04]  /*85150*/  LDL.LU R25, [R1+0x220] ;  /* 0x0002200001197983 */ /* 0x000f680000300800 */
[----:B------:R-:W3:Y:S04]  /*85160*/  LDL.LU R13, [R1+0x2a8] ;  /* 0x0002a800010d7983 */ /* 0x000ee80000300800 */
[----:B--2---:R-:W-:Y:S04]  /*85170*/  STL [R1+0x381c], R3 ;  /* 0x00381c0301007387 */ /* 0x004fe80000100800 */
[----:B-1----:R-:W2:Y:S01]  /*85180*/  LDL.LU R20, [R1+0x3834] ;  /* 0x0038340001147983 */ /* 0x002ea20000300800 */
[----:B------:R-:W-:-:S03]  /*85190*/  ISETP.LT.AND P1, PT, R21, c[0x0][0x178], !P2 ;  /* 0x00005e0015007a0c */ /* 0x000fc60005721270 */
[----:B------:R-:W3:Y:S04]  /*851a0*/  LDL R26, [R1+0x35e0] ;  /* 0x0035e000011a7983 */ /* 0x000ee80000100800 */
[----:B------:R-:W3:Y:S01]  /*851b0*/  LDL R27, [R1+0x35e4] ;  /* 0x0035e400011b7983 */ /* 0x000ee20000100800 */
[----:B------:R-:W-:Y:S02]  /*851c0*/  ISETP.LT.AND P3, PT, R14, c[0x0][0x178], !P2 ;  /* 0x00005e000e007a0c */ /* 0x000fe40005761270 */
[----:B--2---:R-:W-:Y:S02]  /*851d0*/  ISETP.LT.AND P0, PT, R20, c[0x0][0x178], !P2 ;  /* 0x00005e0014007a0c */ /* 0x004fe40005701270 */
[----:B------:R-:W2:Y:S04]  /*851e0*/  LDL.LU R20, [R1+0x3830] ;  /* 0x0038300001147983 */ /* 0x000ea80000300800 */
[----:B------:R-:W2:Y:S01]  /*851f0*/  LDL.LU R21, [R1+0x382c] ;  /* 0x00382c0001157983 */ /* 0x000ea20000300800 */
[----:B------:R-:W-:-:S02]  /*85200*/  IADD3 R0, R12, c[0x0][0x198], RZ ;  /* 0x000066000c007a10 */ /* 0x000fc40007ffe0ff */
[----:B----4-:R-:W-:-:S03]  /*85210*/  PRMT R12, R23, 0x7632, R12 ;  /* 0x00007632170c7816 */ /* 0x010fc6000000000c */
[----:B------:R-:W-:Y:S01]  /*85220*/  IMAD.WIDE R22, R0, 0x2, R2 ;  /* 0x0000000200167825 */ /* 0x000fe200078e0202 */
[----:B---3--:R-:W-:-:S04]  /*85230*/  PRMT R11, R24, 0x7632, R11 ;  /* 0x00007632180b7816 */ /* 0x008fc8000000000b */
[----:B------:R-:W-:Y:S01]  /*85240*/  @P3 STG.E.U16 [R22.64], R12 ;  /* 0x0000000c16003986 */ /* 0x000fe2000c101506 */
[----:B-----5:R-:W-:Y:S01]  /*85250*/  PRMT R14, R25, 0x7632, R14 ;  /* 0x00007632190e7816 */ /* 0x020fe2000000000e */
[----:B------:R-:W-:Y:S01]  /*85260*/  IMAD.WIDE R24, R0, 0x2, R4 ;  /* 0x0000000200187825 */ /* 0x000fe200078e0204 */
[----:B------:R-:W-:Y:S01]  /*85270*/  ISETP.LT.AND P4, PT, R26, c[0x0][0x178], !P2 ;  /* 0x00005e001a007a0c */ /* 0x000fe20005781270 */
[----:B------:R0:W-:Y:S01]  /*85280*/  STL [R1+0x3818], R19 ;  /* 0x0038181301007387 */ /* 0x0001e20000100800 */
[----:B------:R-:W-:Y:S01]  /*85290*/  ISETP.LT.AND P3, PT, R27, c[0x0][0x178], !P2 ;  /* 0x00005e001b007a0c */ /* 0x000fe20005761270 */
[C---:B------:R-:W-:Y:S02]  /*852a0*/  IMAD.WIDE R26, R0.reuse, 0x2, R18 ;  /* 0x00000002001a7825 */ /* 0x040fe400078e0212 */
[----:B0-----:R-:W3:Y:S02]  /*852b0*/  LDL R19, [R1+0x35dc] ;  /* 0x0035dc0001137983 */ /* 0x001ee40000100800 */
[----:B--2---:R-:W-:-:S05]  /*852c0*/  IMAD.WIDE R22, R0, 0x2, R20 ;  /* 0x0000000200167825 */ /* 0x004fca00078e0214 */
[----:B------:R0:W-:Y:S04]  /*852d0*/  @P0 STG.E.U16 [R22.64], R11 ;  /* 0x0000000b16000986 */ /* 0x0001e8000c101506 */
[----:B------:R1:W-:Y:S04]  /*852e0*/  @P1 STG.E.U16 [R24.64], R14 ;  /* 0x0000000e18001986 */ /* 0x0003e8000c101506 */
[----:B0-----:R-:W2:Y:S04]  /*852f0*/  LDL.LU R11, [R1+0x3828] ;  /* 0x00382800010b7983 */ /* 0x001ea80000300800 */
[----:B------:R-:W4:Y:S04]  /*85300*/  LDL.LU R22, [R1+0xb0] ;  /* 0x0000b00001167983 */ /* 0x000f280000300800 */
[----:B------:R-:W5:Y:S04]  /*85310*/  LDL.LU R23, [R1+0x60] ;  /* 0x0000600001177983 */ /* 0x000f680000300800 */
[----:B-1----:R-:W2:Y:S04]  /*85320*/  LDL.LU R14, [R1+0x3824] ;  /* 0x00382400010e7983 */ /* 0x002ea80000300800 */
[----:B------:R-:W2:Y:S04]  /*85330*/  LDL.LU R24, [R1+0xa0] ;  /* 0x0000a00001187983 */ /* 0x000ea80000300800 */
[----:B------:R-:W3:Y:S01]  /*85340*/  LDL R25, [R1+0x35e8] ;  /* 0x0035e80001197983 */ /* 0x000ee20000100800 */
[----:B------:R-:W-:-:S05]  /*85350*/  PRMT R15, R29, 0x7632, R15 ;  /* 0x000076321d0f7816 */ /* 0x000fca000000000f */
[----:B------:R0:W-:Y:S01]  /*85360*/  @P4 STG.E.U16 [R26.64], R15 ;  /* 0x0000000f1a004986 */ /* 0x0001e2000c101506 */
[----:B------:R-:W-:Y:S01]  /*85370*/  PRMT R12, R28, 0x7632, R12 ;  /* 0x000076321c0c7816 */ /* 0x000fe2000000000c */
[----:B------:R-:W-:-:S05]  /*85380*/  IMAD.WIDE R28, R0, 0x2, R16 ;  /* 0x00000002001c7825 */ /* 0x000fca00078e0210 */
[----:B------:R1:W-:Y:S04]  /*85390*/  @P3 STG.E.U16 [R28.64], R12 ;  /* 0x0000000c1c003986 */ /* 0x0003e8000c101506 */
[----:B0-----:R-:W4:Y:S04]  /*853a0*/  LDL.LU R15, [R1+0x3820] ;  /* 0x00382000010f7983 */ /* 0x001f280000300800 */
[----:B-1----:R-:W4:Y:S01]  /*853b0*/  LDL R29, [R1+0x35ec] ;  /* 0x0035ec00011d7983 */ /* 0x002f220000100800 */
[----:B--2---:R-:W-:Y:S02]  /*853c0*/  PRMT R3, R24, 0x7632, R3 ;  /* 0x0000763218037816 */ /* 0x004fe40000000003 */
[----:B---3--:R-:W-:-:S02]  /*853d0*/  ISETP.LT.AND P1, PT, R25, c[0x0][0x178], !P2 ;  /* 0x00005e0019007a0c */ /* 0x008fc40005721270 */
[----:B------:R-:W0:Y:S02]  /*853e0*/  LDS.128 R24, [R13] ;  /* 0x000000000d187984 */ /* 0x000e240000000c00 */
[----:B0-----:R-:W-:Y:S02]  /*853f0*/  IMAD.MOV.U32 R13, RZ, RZ, R24 ;  /* 0x000000ffff0d7224 */ /* 0x001fe400078e0018 */
[----:B------:R-:W-:Y:S04]  /*85400*/  STL [R1+0x14], R25 ;  /* 0x0000141901007387 */ /* 0x000fe80000100800 */
[----:B------:R-:W-:Y:S04]  /*85410*/  STL.64 [R1+0x18], R26 ;  /* 0x0000181a01007387 */ /* 0x000fe80000100a00 */
[----:B------:R0:W-:Y:S04]  /*85420*/  STL [R1+0x380c], R13 ;  /* 0x00380c0d01007387 */ /* 0x0001e80000100800 */
[----:B0-----:R-:W2:Y:S01]  /*85430*/  LDL R13, [R1+0x35d8] ;  /* 0x0035d800010d7983 */ /* 0x001ea20000100800 */
[----:B----4-:R-:W-:-:S02]  /*85440*/  ISETP.LT.AND P0, PT, R15, c[0x0][0x178], !P2 ;  /* 0x00005e000f007a0c */ /* 0x010fc40005701270 */
[----:B------:R-:W-:Y:S01]  /*85450*/  ISETP.LT.AND P2, PT, R29, c[0x0][0x178], !P2 ;  /* 0x00005e001d007a0c */ /* 0x000fe20005741270 */
[----:B------:R-:W-:Y:S01]  /*85460*/  IMAD.WIDE R26, R0, 0x2, R10 ;  /* 0x00000002001a7825 */ /* 0x000fe200078e020a */
[----:B------:R-:W-:Y:S02]  /*85470*/  PRMT R28, R22, 0x7632, R28 ;  /* 0x00007632161c7816 */ /* 0x000fe4000000001c */
[----:B-----5:R-:W-:Y:S01]  /*85480*/  PRMT R12, R23, 0x7632, R12 ;  /* 0x00007632170c7816 */ /* 0x020fe2000000000c */
[----:B------:R-:W-:Y:S01]  /*85490*/  IMAD.WIDE R24, R0, 0x2, R8 ;  /* 0x0000000200187825 */ /* 0x000fe200078e0208 */
[----:B------:R-:W-:-:S03]  /*854a0*/  ISETP.LT.AND P6, PT, R19, c[0x0][0x178], !P5 ;  /* 0x00005e0013007a0c */ /* 0x000fc60006fc1270 */
[----:B------:R-:W-:Y:S01]  /*854b0*/  IMAD.WIDE R22, R0, 0x2, R6 ;  /* 0x0000000200167825 */ /* 0x000fe200078e0206 */
[----:B------:R-:W-:Y:S04]  /*854c0*/  @P1 STG.E.U16 [R26.64], R3 ;  /* 0x000000031a001986 */ /* 0x000fe8000c101506 */
[----:B------:R-:W-:Y:S04]  /*854d0*/  @P0 STG.E.U16 [R24.64], R28 ;  /* 0x0000001c18000986 */ /* 0x000fe8000c101506 */
[----:B------:R-:W-:Y:S01]  /*854e0*/  @P2 STG.E.U16 [R22.64], R12 ;  /* 0x0000000c16002986 */ /* 0x000fe2000c101506 */
[----:B--2---:R-:W-:-:S03]  /*854f0*/  ISETP.LT.AND P4, PT, R13, c[0x0][0x178], !P5 ;  /* 0x00005e000d007a0c */ /* 0x004fc60006f81270 */
[----:B------:R0:W-:Y:S04]  /*85500*/  STL [R1+0x3810], R13 ;  /* 0x0038100d01007387 */ /* 0x0001e80000100800 */
[----:B0-----:R-:W2:Y:S04]  /*85510*/  LDL R13, [R1+0x35e0] ;  /* 0x0035e000010d7983 */ /* 0x001ea80000100800 */
[----:B------:R-:W3:Y:S04]  /*85520*/  LDL.LU R19, [R1+0x3618] ;  /* 0x0036180001137983 */ /* 0x000ee80000300800 */
[----:B------:R-:W4:Y:S04]  /*85530*/  LDL.LU R3, [R1+0x381c] ;  /* 0x00381c0001037983 */ /* 0x000f280000300800 */
[----:B------:R-:W5:Y:S01]  /*85540*/  LDL R23, [R1+0x35e4] ;  /* 0x0035e40001177983 */ /* 0x000f620000100800 */
[----:B------:R-:W-:-:S03]  /*85550*/  IADD3 R0, R0, c[0x0][0x198], RZ ;  /* 0x0000660000007a10 */ /* 0x000fc60007ffe0ff */
[----:B------:R-:W3:Y:S02]  /*85560*/  LDL R28, [R1+0x260] ;  /* 0x00026000011c7983 */ /* 0x000ee40000100800 */
[C---:B------:R-:W-:Y:S01]  /*85570*/  IMAD.WIDE R26, R0.reuse, 0x2, R20 ;  /* 0x00000002001a7825 */ /* 0x040fe200078e0214 */
[----:B--2---:R-:W-:Y:S02]  /*85580*/  ISETP.LT.AND P2, PT, R13, c[0x0][0x178], !P5 ;  /* 0x00005e000d007a0c */ /* 0x004fe40006f41270 */
[----:B------:R-:W2:Y:S04]  /*85590*/  LDL R13, [R1+0xd0] ;  /* 0x0000d000010d7983 */ /* 0x000ea80000100800 */
[----:B------:R-:W-:Y:S04]  /*855a0*/  STL [R1+0x3808], R20 ;  /* 0x0038081401007387 */ /* 0x000fe80000100800 */
[----:B------:R0:W-:Y:S01]  /*855b0*/  STL [R1+0x3804], R21 ;  /* 0x0038041501007387 */ /* 0x0001e20000100800 */
[----:B-----5:R-:W-:Y:S01]  /*855c0*/  ISETP.LT.AND P1, PT, R23, c[0x0][0x178], !P5 ;  /* 0x00005e0017007a0c */ /* 0x020fe20006f21270 */
[----:B------:R-:W-:-:S02]  /*855d0*/  IMAD.WIDE R22, R0, 0x2, R4 ;  /* 0x0000000200167825 */ /* 0x000fc400078e0204 */
[----:B0-----:R-:W5:Y:S04]  /*855e0*/  LDL R21, [R1+0x270] ;  /* 0x0002700001157983 */ /* 0x001f680000100800 */
[----:B------:R-:W2:Y:S04]  /*855f0*/  LDL.LU R12, [R1+0x361c] ;  /* 0x00361c00010c7983 */ /* 0x000ea80000300800 */
[----:B------:R0:W-:Y:S04]  /*85600*/  STL [R1+0x3814], R5 ;  /* 0x0038140501007387 */ /* 0x0001e80000100800 */
[----:B0-----:R-:W2:Y:S01]  /*85610*/  LDL.LU R5, [R1+0x280] ;  /* 0x0002800001057983 */ /* 0x001ea20000300800 */
[----:B------:R-:W-:Y:S01]  /*85620*/  ISETP.LT.AND P3, PT, R14, c[0x0][0x178], !P5 ;  /* 0x00005e000e007a0c */ /* 0x000fe20006f61270 */
[----:B----4-:R-:W-:Y:S01]  /*85630*/  IMAD.WIDE R24, R0, 0x2, R2 ;  /* 0x0000000200187825 */ /* 0x010fe200078e0202 */
[----:B---3--:R-:W-:-:S02]  /*85640*/  ISETP.GE.AND P0, PT, R19, c[0x0][0x17c], PT ;  /* 0x00005f0013007a0c */ /* 0x008fc40003f06270 */
[----:B------:R-:W3:Y:S09]  /*85650*/  LDL.LU R19, [R1+0x3818] ;  /* 0x0038180001137983 */ /* 0x000ef20000300800 */
[----:B--2---:R0:W-:Y:S04]  /*85660*/  @P3 STG.E.U16 [R24.64], R5 ;  /* 0x0000000518003986 */ /* 0x0041e8000c101506 */
[----:B0-----:R-:W2:Y:S04]  /*85670*/  LDL R25, [R1+0x290] ;  /* 0x0002900001197983 */ /* 0x001ea80000100800 */
[----:B--2---:R0:W-:Y:S04]  /*85680*/  @P4 STG.E.U16 [R26.64], R25 ;  /* 0x000000191a004986 */ /* 0x0041e8000c101506 */
[----:B-----5:R1:W-:Y:S01]  /*85690*/  @P6 STG.E.U16 [R22.64], R21 ;  /* 0x0000001516006986 */ /* 0x0203e2000c101506 */
[----:B------:R-:W-:-:S03]  /*856a0*/  ISETP.LT.AND P6, PT, R14, c[0x0][0x178], !P0 ;  /* 0x00005e000e007a0c */ /* 0x000fc600047c1270 */
[----:B0-----:R-:W2:Y:S04]  /*856b0*/  LDL R27, [R1+0x35e8] ;  /* 0x0035e800011b7983 */ /* 0x001ea80000100800 */
[----:B-1----:R-:W4:Y:S04]  /*856c0*/  LDL R21, [R1+0x35dc] ;  /* 0x0035dc0001157983 */ /* 0x002f280000100800 */
[----:B------:R-:W-:Y:S04]  /*856d0*/  STL [R1+0x37fc], R15 ;  /* 0x0037fc0f01007387 */ /* 0x000fe80000100800 */
[----:B------:R0:W-:Y:S04]  /*856e0*/  STL [R1+0x3800], R14 ;  /* 0x0038000e01007387 */ /* 0x0001e80000100800 */
[----:B0-----:R-:W5:Y:S01]  /*856f0*/  LDL.LU R14, [R1+0x250] ;  /* 0x00025000010e7983 */ /* 0x001f620000300800 */
[----:B---3--:R-:W-:-:S04]  /*85700*/  IMAD.WIDE R24, R0, 0x2, R18 ;  /* 0x0000000200187825 */ /* 0x008fc800078e0212 */
[C---:B------:R-:W-:Y:S01]  /*85710*/  IMAD.WIDE R22, R0.reuse, 0x2, R16 ;  /* 0x0000000200167825 */ /* 0x040fe200078e0210 */
[----:B------:R-:W-:Y:S04]  /*85720*/  @P2 STG.E.U16 [R24.64], R28 ;  /* 0x0000001c18002986 */ /* 0x000fe8000c101506 */
[----:B------:R-:W-:Y:S04]  /*85730*/  STL [R1+0x37f8], R9 ;  /* 0x0037f80901007387 */ /* 0x000fe80000100800 */
[----:B-----5:R0:W-:Y:S02]  /*85740*/  @P1 STG.E.U16 [R22.64], R14 ;  /* 0x0000000e16001986 */ /* 0x0201e4000c101506 */
[----:B0-----:R-:W-:-:S02]  /*85750*/  IMAD.WIDE R22, R0, 0x2, R8 ;  /* 0x0000000200167825 */ /* 0x001fc400078e0208 */
[----:B------:R-:W3:Y:S01]  /*85760*/  LDL.LU R9, [R1+0xe0] ;  /* 0x0000e00001097983 */ /* 0x000ee20000300800 */
[----:B--2---:R-:W-:Y:S02]  /*85770*/  ISETP.LT.AND P3, PT, R27, c[0x0][0x178], !P5 ;  /* 0x00005e001b007a0c */ /* 0x004fe40006f61270 */
[----:B------:R-:W-:Y:S02]  /*85780*/  ISETP.LT.AND P4, PT, R15, c[0x0][0x178], !P5 ;  /* 0x00005e000f007a0c */ /* 0x000fe40006f81270 */
[----:B------:R-:W-:Y:S01]  /*85790*/  ISETP.LT.AND P5, PT, R29, c[0x0][0x178], !P5 ;  /* 0x00005e001d007a0c */ /* 0x000fe20006fa1270 */
[----:B------:R-:W-:Y:S01]  /*857a0*/  IMAD.WIDE R28, R0, 0x2, R10 ;  /* 0x00000002001c7825 */ /* 0x000fe200078e020a */
[----:B------:R-:W-:Y:S02]  /*857b0*/  PRMT R20, R5, 0x7632, R20 ;  /* 0x0000763205147816 */ /* 0x000fe40000000014 */
[----:B------:R-:W2:Y:S05]  /*857c0*/  LDL.LU R5, [R1+0x3814] ;  /* 0x0038140001057983 */ /* 0x000eaa0000300800 */
[----:B---3--:R-:W-:Y:S04]  /*857d0*/  @P3 STG.E.U16 [R28.64], R9 ;  /* 0x000000091c003986 */ /* 0x008fe8000c101506 */
[----:B------:R0:W-:Y:S04]  /*857e0*/  @P4 STG.E.U16 [R22.64], R13 ;  /* 0x0000000d16004986 */ /* 0x0001e8000c101506 */
[----:B0-----:R-:W3:Y:S04]  /*857f0*/  LDL.LU R13, [R1+0x3810] ;  /* 0x00381000010d7983 */ /* 0x001ee80000300800 */
[----:B------:R-:W5:Y:S04]  /*85800*/  LDL.LU R22, [R1+0x260] ;  /* 0x0002600001167983 */ /* 0x000f680000300800 */
[----:B------:R-:W2:Y:S01]  /*85810*/  LDL R23, [R1+0x35e8] ;  /* 0x0035e80001177983 */ /* 0x000ea20000100800 */
[----:B---3--:R-:W-:-:S03]  /*85820*/  ISETP.LT.AND P1, PT, R13, c[0x0][0x178], !P0 ;  /* 0x00005e000d007a0c */ /* 0x008fc60004721270 */
[----:B------:R-:W3:Y:S01]  /*85830*/  LDL.LU R13, [R1+0x380c] ;  /* 0x00380c00010d7983 */ /* 0x000ee20000300800 */
[----:B------:R-:W-:Y:S02]  /*85840*/  ISETP.GE.AND P2, PT, R12, c[0x0][0x17c], PT ;  /* 0x00005f000c007a0c */ /* 0x000fe40003f46270 */
[C---:B------:R-:W-:Y:S01]  /*85850*/  IADD3 R12, R0.reuse, c[0x0][0x198], RZ ;  /* 0x00006600000c7a10 */ /* 0x040fe20007ffe0ff */
[----:B------:R-:W-:-:S04]  /*85860*/  IMAD.WIDE R24, R0, 0x2, R6 ;  /* 0x0000000200187825 */ /* 0x000fc800078e0206 */
[----:B------:R-:W-:Y:S01]  /*85870*/  IMAD.WIDE R26, R12, 0x2, R2 ;  /* 0x000000020c1a7825 */ /* 0x000fe200078e0202 */
[----:B----4-:R-:W-:Y:S02]  /*85880*/  ISETP.LT.AND P4, PT, R21, c[0x0][0x178], !P0 ;  /* 0x00005e0015007a0c */ /* 0x010fe40004781270 */
[----:B------:R-:W-:Y:S01]  /*85890*/  PRMT R28, R14, 0x7632, R28 ;  /* 0x000076320e1c7816 */ /* 0x000fe2000000001c */
[----:B---3--:R0:W-:Y:S04]  /*858a0*/  @P5 STG.E.U16 [R24.64], R13 ;  /* 0x0000000d18005986 */ /* 0x0081e8000c101506 */
[----:B------:R1:W-:Y:S04]  /*858b0*/  @P6 STG.E.U16 [R26.64], R20 ;  /* 0x000000141a006986 */ /* 0x0003e8000c101506 */
[----:B0-----:R-:W3:Y:S04]  /*858c0*/  LDL.LU R24, [R1+0x270] ;  /* 0x0002700001187983 */ /* 0x001ee80000300800 */
[----:B------:R-:W4:Y:S04]  /*858d0*/  LDL R25, [R1+0x35e4] ;  /* 0x0035e40001197983 */ /* 0x000f280000100800 */
[----:B-1----:R-:W4:Y:S04]  /*858e0*/  LDL.LU R20, [R1+0x3808] ;  /* 0x0038080001147983 */ /* 0x002f280000300800 */
[----:B------:R-:W4:Y:S04]  /*858f0*/  LDL R26, [R1+0x35e0] ;  /* 0x0035e000011a7983 */ /* 0x000f280000100800 */
[----:B------:R-:W4:Y:S04]  /*85900*/  LDL.LU R27, [R1+0x290] ;  /* 0x00029000011b7983 */ /* 0x000f280000300800 */
[----:B------:R-:W4:Y:S04]  /*85910*/  LDL.LU R21, [R1+0x3804] ;  /* 0x0038040001157983 */ /* 0x000f280000300800 */
[----:B------:R-:W-:Y:S04]  /*85920*/  STL [R1+0x37f0], R4 ;  /* 0x0037f00401007387 */ /* 0x000fe80000100800 */
[----:B--2---:R-:W-:Y:S04]  /*85930*/  STL [R1+0x37ec], R5 ;  /* 0x0037ec0501007387 */ /* 0x004fe80000100800 */
[----:B------:R-:W-:Y:S04]  /*85940*/  STL [R1+0x37f4], R19 ;  /* 0x0037f41301007387 */ /* 0x000fe80000100800 */
[----:B------:R-:W2:Y:S01]  /*85950*/  LDL.LU R14, [R1+0x3800] ;  /* 0x00380000010e7983 */ /* 0x000ea20000300800 */
[----:B-----5:R-:W-:-:S02]  /*85960*/  PRMT R29, R22, 0x7632, R29 ;  /* 0x00007632161d7816 */ /* 0x020fc4000000001d */
[----:B------:R-:W-:Y:S01]  /*85970*/  ISETP.LT.AND P3, PT, R23, c[0x0][0x178], !P0 ;  /* 0x00005e0017007a0c */ /* 0x000fe20004761270 */
[----:B------:R-:W-:Y:S01]  /*85980*/  IMAD.WIDE R22, R12, 0x2, R4 ;  /* 0x000000020c167825 */ /* 0x000fe200078e0204 */
[----:B---3--:R-:W-:Y:S02]  /*85990*/  PRMT R15, R24, 0x7632, R15 ;  /* 0x00007632180f7816 */ /* 0x008fe4000000000f */
[----:B----4-:R-:W-:Y:S02]  /*859a0*/  ISETP.LT.AND P6, PT, R25, c[0x0][0x178], !P0 ;  /* 0x00005e0019007a0c */ /* 0x010fe400047c1270 */
[----:B------:R-:W-:Y:S01]  /*859b0*/  ISETP.LT.AND P5, PT, R26, c[0x0][0x178], !P0 ;  /* 0x00005e001a007a0c */ /* 0x000fe200047a1270 */
[----:B------:R-:W-:Y:S01]  /*859c0*/  IMAD.WIDE R24, R12, 0x2, R18 ;  /* 0x000000020c187825 */ /* 0x000fe200078e0212 */
[----:B------:R-:W-:-:S03]  /*859d0*/  PRMT R0, R27, 0x7632, R0 ;  /* 0x000076321b007816 */ /* 0x000fc60000000000 */
[----:B------:R-:W-:-:S05]  /*859e0*/  IMAD.WIDE R26, R12, 0x2, R20 ;  /* 0x000000020c1a7825 */ /* 0x000fca00078e0214 */
[----:B------:R0:W-:Y:S04]  /*859f0*/  @P1 STG.E.U16 [R26.64], R0 ;  /* 0x000000001a001986 */ /* 0x0001e8000c101506 */
[----:B------:R1:W-:Y:S04]  /*85a00*/  @P4 STG.E.U16 [R22.64], R15 ;  /* 0x0000000f16004986 */ /* 0x0003e8000c101506 */
[----:B------:R3:W-:Y:S01]  /*85a10*/  @P5 STG.E.U16 [R24.64], R29 ;  /* 0x0000001d18005986 */ /* 0x0007e2000c101506 */
[----:B0-----:R-:W-:Y:S01]  /*85a20*/  IMAD.WIDE R26, R12, 0x2, R16 ;  /* 0x000000020c1a7825 */ /* 0x001fe200078e0210 */
[----:B------:R-:W-:-:S02]  /*85a30*/  PRMT R0, R9, 0x7632, R0 ;  /* 0x0000763209007816 */ /* 0x000fc40000000000 */
[----:B-1----:R-:W4:Y:S04]  /*85a40*/  LDL.LU R15, [R1+0x37fc] ;  /* 0x0037fc00010f7983 */ /* 0x002f280000300800 */
[----:B------:R-:W5:Y:S04]  /*85a50*/  LDL R4, [R1+0x1c4] ;  /* 0x0001c40001047983 */ /* 0x000f680000100800 */
[----:B---3--:R-:W3:Y:S04]  /*85a60*/  LDL R24, [R1+0x35d8] ;  /* 0x0035d80001187983 */ /* 0x008ee80000100800 */
[----:B------:R-:W5:Y:S01]  /*85a70*/  LDL.LU R25, [R1+0xd0] ;  /* 0x0000d00001197983 */ /* 0x000f620000300800 */
[----:B--2---:R-:W-:-:S03]  /*85a80*/  ISETP.LT.AND P5, PT, R14, c[0x0][0x178], !P2 ;  /* 0x00005e000e007a0c */ /* 0x004fc600057a1270 */
[----:B------:R-:W2:Y:S04]  /*85a90*/  LDL R29, [R1+0x35dc] ;  /* 0x0035dc00011d7983 */ /* 0x000ea80000100800 */
[----:B------:R-:W2:Y:S04]  /*85aa0*/  LDL.LU R9, [R1+0x37f8] ;  /* 0x0037f80001097983 */ /* 0x000ea80000300800 */
[----:B------:R0:W-:Y:S04]  /*85ab0*/  @P6 STG.E.U16 [R26.64], R28 ;  /* 0x0000001c1a006986 */ /* 0x0001e8000c101506 */
[----:B------:R-:W2:Y:S04]  /*85ac0*/  LDL R5, [R1+0x35e0] ;  /* 0x0035e00001057983 */ /* 0x000ea80000100800 */
[----:B0-----:R-:W2:Y:S04]  /*85ad0*/  LDL R27, [R1+0x35ec] ;  /* 0x0035ec00011b7983 */ /* 0x001ea80000100800 */
[----:B------:R0:W-:Y:S04]  /*85ae0*/  STL [R1+0x37e4], R14 ;  /* 0x0037e40e01007387 */ /* 0x0001e80000100800 */
[----:B0-----:R-:W2:Y:S01]  /*85af0*/  LDL R14, [R1+0x34] ;  /* 0x00003400010e7983 */ /* 0x001ea20000100800 */
[----:B------:R-:W-:Y:S01]  /*85b00*/  IMAD.WIDE R22, R12, 0x2, R10 ;  /* 0x000000020c167825 */ /* 0x000fe200078e020a */
[----:B------:R-:W-:-:S04]  /*85b10*/  PRMT R19, R13, 0x7632, R19 ;  /* 0x000076320d137816 */ /* 0x000fc80000000013 */
[----:B------:R0:W-:Y:S02]  /*85b20*/  @P3 STG.E.U16 [R22.64], R0 ;  /* 0x0000000016003986 */ /* 0x0001e4000c101506 */
[----:B0-----:R-:W-:Y:S02]  /*85b30*/  IADD3 R0, R12, c[0x0][0x198], RZ ;  /* 0x000066000c007a10 */ /* 0x001fe40007ffe0ff */
[----:B----4-:R-:W-:Y:S02]  /*85b40*/  ISETP.LT.AND P4, PT, R15, c[0x0][0x178], !P0 ;  /* 0x00005e000f007a0c */ /* 0x010fe40004781270 */
[----:B---3--:R-:W-:Y:S02]  /*85b50*/  ISETP.LT.AND P6, PT, R24, c[0x0][0x178], !P2 ;  /* 0x00005e0018007a0c */ /* 0x008fe400057c1270 */
[----:B-----5:R-:W-:Y:S01]  /*85b60*/  PRMT R26, R25, 0x7632, R26 ;  /* 0x00007632191a7816 */ /* 0x020fe2000000001a */
[----:B------:R-:W-:-:S04]  /*85b70*/  IMAD.WIDE R24, R12, 0x2, R6 ;  /* 0x000000020c187825 */ /* 0x000fc800078e0206 */
[----:B--2---:R-:W-:Y:S01]  /*85b80*/  IMAD.WIDE R22, R12, 0x2, R8 ;  /* 0x000000020c167825 */ /* 0x004fe200078e0208 */
[----:B------:R0:W-:Y:S04]  /*85b90*/  STL [R1+0x37e8], R14 ;  /* 0x0037e80e01007387 */ /* 0x0001e80000100800 */
[----:B------:R-:W2:Y:S04]  /*85ba0*/  LDL R13, [R1+0x4] ;  /* 0x00000400010d7983 */ /* 0x000ea80000100800 */
[----:B0-----:R-:W3:Y:S04]  /*85bb0*/  LDL R14, [R1+0x44] ;  /* 0x00004400010e7983 */ /* 0x001ee80000100800 */
[----:B------:R0:W-:Y:S02]  /*85bc0*/  STL [R1+0x37dc], R12 ;  /* 0x0037dc0c01007387 */ /* 0x0001e40000100800 */
[----:B0-----:R-:W-:-:S05]  /*85bd0*/  PRMT R12, R26, 0x7610, R12 ;  /* 0x000076101a0c7816 */ /* 0x001fca000000000c */
[----:B------:R0:W-:Y:S04]  /*85be0*/  @P4 STG.E.U16 [R22.64], R12 ;  /* 0x0000000c16004986 */ /* 0x0001e8000c101506 */
[----:B0-----:R-:W4:Y:S01]  /*85bf0*/  LDL R22, [R1+0x1b4] ;  /* 0x0001b40001167983 */ /* 0x001f220000100800 */
[----:B------:R-:W-:Y:S01]  /*85c00*/  ISETP.LT.AND P1, PT, R27, c[0x0][0x178], !P0 ;  /* 0x00005e001b007a0c */ /* 0x000fe20004721270 */
[C---:B------:R-:W-:Y:S02]  /*85c10*/  IMAD.WIDE R26, R0.reuse, 0x2, R2 ;  /* 0x00000002001a7825 */ /* 0x040fe400078e0202 */
[----:B------:R-:W5:Y:S01]  /*85c20*/  LDL R23, [R1+0x35e4] ;  /* 0x0035e40001177983 */ /* 0x000f620000100800 */
[----:B------:R-:W-:Y:S01]  /*85c30*/  ISETP.LT.AND P0, PT, R29, c[0x0][0x178], !P2 ;  /* 0x00005e001d007a0c */ /* 0x000fe20005701270 */
[----:B------:R-:W-:Y:S01]  /*85c40*/  IMAD.WIDE R28, R0, 0x2, R20 ;  /* 0x00000002001c7825 */ /* 0x000fe200078e0214 */
[----:B------:R-:W-:-:S07]  /*85c50*/  ISETP.LT.AND P3, PT, R5, c[0x0][0x178], !P2 ;  /* 0x00005e0005007a0c */ /* 0x000fce0005761270 */
[----:B------:R0:W-:Y:S04]  /*85c60*/  @P1 STG.E.U16 [R24.64], R19 ;  /* 0x0000001318001986 */ /* 0x0001e8000c101506 */
[----:B------:R1:W-:Y:S04]  /*85c70*/  @P5 STG.E.U16 [R26.64], R4 ;  /* 0x000000041a005986 */ /* 0x0003e8000c101506 */
[----:B0-----:R-:W2:Y:S04]  /*85c80*/  LDL.LU R19, [R1+0x37f4] ;  /* 0x0037f40001137983 */ /* 0x001ea80000300800 */
[----:B------:R-:W2:Y:S04]  /*85c90*/  LDL R24, [R1+0x1a4] ;  /* 0x0001a40001187983 */ /* 0x000ea80000100800 */
[----:B------:R-:W2:Y:S04]  /*85ca0*/  LDL.LU R25, [R1+0x3624] ;  /* 0x0036240001197983 */ /* 0x000ea80000300800 */
[----:B------:R-:W2:Y:S04]  /*85cb0*/  LDL R12, [R1+0x35d8] ;  /* 0x0035d800010c7983 */ /* 0x000ea80000100800 */
[----:B-1----:R-:W2:Y:S04]  /*85cc0*/  LDL.LU R4, [R1+0x37f0] ;  /* 0x0037f00001047983 */ /* 0x002ea80000300800 */
[----:B------:R-:W2:Y:S04]  /*85cd0*/  LDL.LU R26, [R1+0x3620] ;  /* 0x00362000011a7983 */ /* 0x000ea80000300800 */
[----:B------:R-:W3:Y:S04]  /*85ce0*/  LDL R27, [R1+0x35ec] ;  /* 0x0035ec00011b7983 */ /* 0x000ee80000100800 */
[----:B------:R-:W3:Y:S04]  /*85cf0*/  LDL.LU R5, [R1+0x37ec] ;  /* 0x0037ec0001057983 */ /* 0x000ee80000300800 */
[----:B----4-:R0:W-:Y:S01]  /*85d00*/  @P6 STG.E.U16 [R28.64], R22 ;  /* 0x000000161c006986 */ /* 0x0101e2000c101506 */
[----:B------:R-:W-:-:S03]  /*85d10*/  ISETP.LT.AND P6, PT, R15, c[0x0][0x178], !P2 ;  /* 0x00005e000f007a0c */ /* 0x000fc600057c1270 */
[----:B0-----:R-:W4:Y:S04]  /*85d20*/  LDL R29, [R1+0x35e8] ;  /* 0x0035e800011d7983 */ /* 0x001f280000100800 */
[----:B------:R0:W-:Y:S04]  /*85d30*/  STL [R1+0x37d8], R15 ;  /* 0x0037d80f01007387 */ /* 0x0001e80000100800 */
[----:B0-----:R-:W4:Y:S01]  /*85d40*/  LDL.LU R15, [R1+0x54] ;  /* 0x00005400010f7983 */ /* 0x001f220000300800 */
[----:B-----5:R-:W-:Y:S02]  /*85d50*/  ISETP.LT.AND P4, PT, R23, c[0x0][0x178], !P2 ;  /* 0x00005e0017007a0c */ /* 0x020fe40005781270 */
[----:B--2---:R-:W-:Y:S01]  /*85d60*/  ISETP.GE.AND P1, PT, R26, c[0x0][0x17c], PT ;  /* 0x00005f001a007a0c */ /* 0x004fe20003f26270 */
[----:B---3--:R-:W-:-:S05]  /*85d70*/  IMAD.WIDE R22, R0, 0x2, R4 ;  /* 0x0000000200167825 */ /* 0x008fca00078e0204 */
[----:B------:R-:W-:Y:S01]  /*85d80*/  @P0 STG.E.U16 [R22.64], R24 ;  /* 0x0000001816000986 */ /* 0x000fe2000c101506 */
[----:B----4-:R-:W-:Y:S02]  /*85d90*/  ISETP.LT.AND P5, PT, R29, c[0x0][0x178], !P2 ;  /* 0x00005e001d007a0c */ /* 0x010fe400057a1270 */
[----:B------:R-:W-:Y:S01]  /*85da0*/  ISETP.LT.AND P2, PT, R27, c[0x0][0x178], !P2 ;  /* 0x00005e001b007a0c */ /* 0x000fe20005741270 */
[----:B------:R-:W-:-:S04]  /*85db0*/  IMAD.WIDE R26, R0, 0x2, R18 ;  /* 0x00000002001a7825 */ /* 0x000fc800078e0212 */
[C---:B------:R-:W-:Y:S01]  /*85dc0*/  IMAD.WIDE R28, R0.reuse, 0x2, R16 ;  /* 0x00000002001c7825 */ /* 0x040fe200078e0210 */
[----:B------:R-:W-:Y:S04]  /*85dd0*/  @P3 STG.E.U16 [R26.64], R15 ;  /* 0x0000000f1a003986 */ /* 0x000fe8000c101506 */
[----:B------:R0:W-:Y:S04]  /*85de0*/  @P4 STG.E.U16 [R28.64], R14 ;  /* 0x0000000e1c004986 */ /* 0x0001e8000c101506 */
[----:B0-----:R-:W2:Y:S01]  /*85df0*/  LDL.LU R14, [R1+0x37e8] ;  /* 0x0037e800010e7983 */ /* 0x001ea20000300800 */
[----:B------:R-:W-:Y:S01]  /*85e00*/  ISETP.GE.AND P0, PT, R25, c[0x0][0x17c], PT ;  /* 0x00005f0019007a0c */ /* 0x000fe20003f06270 */
[----:B------:R-:W-:-:S04]  /*85e10*/  IMAD.WIDE R24, R0, 0x2, R10 ;  /* 0x0000000200187825 */ /* 0x000fc800078e020a */
[C---:B------:R-:W-:Y:S01]  /*85e20*/  IMAD.WIDE R22, R0.reuse, 0x2, R8 ;  /* 0x0000000200167825 */ /* 0x040fe200078e0208 */
[----:B--2---:R0:W-:Y:S04]  /*85e30*/  @P5 STG.E.U16 [R24.64], R14 ;  /* 0x0000000e18005986 */ /* 0x0041e8000c101506 */
[----:B------:R1:W-:Y:S04]  /*85e40*/  @P6 STG.E.U16 [R22.64], R13 ;  /* 0x0000000d16006986 */ /* 0x0003e8000c101506 */
[----:B0-----:R-:W2:Y:S04]  /*85e50*/  LDL.LU R14, [R1+0x37e4] ;  /* 0x0037e400010e7983 */ /* 0x001ea80000300800 */
[----:B------:R-:W3:Y:S04]  /*85e60*/  LDL.LU R24, [R1+0x1a4] ;  /* 0x0001a40001187983 */ /* 0x000ee80000300800 */
[----:B------:R-:W4:Y:S04]  /*85e70*/  LDL R25, [R1+0x35e4] ;  /* 0x0035e40001197983 */ /* 0x000f280000100800 */
[----:B-1----:R-:W5:Y:S01]  /*85e80*/  LDL.LU R13, [R1+0x37e0] ;  /* 0x0037e000010d7983 */ /* 0x002f620000300800 */
[----:B------:R-:W-:-:S03]  /*85e90*/  IMAD.WIDE R26, R0, 0x2, R6 ;  /* 0x00000002001a7825 */ /* 0x000fc600078e0206 */
[----:B------:R-:W2:Y:S04]  /*85ea0*/  LDL.LU R22, [R1+0x1b4] ;  /* 0x0001b40001167983 */ /* 0x000ea80000300800 */
[----:B------:R-:W2:Y:S04]  /*85eb0*/  LDL R23, [R1+0x35e0] ;  /* 0x0035e00001177983 */ /* 0x000ea80000100800 */
[----:B-----5:R0:W-:Y:S01]  /*85ec0*/  @P2 STG.E.U16 [R26.64], R13 ;  /* 0x0000000d1a002986 */ /* 0x0201e2000c101506 */
[----:B------:R-:W-:-:S03]  /*85ed0*/  ISETP.LT.AND P2, PT, R12, c[0x0][0x178], !P1 ;  /* 0x00005e000c007a0c */ /* 0x000fc60004f41270 */
[----:B0-----:R-:W5:Y:S04]  /*85ee0*/  LDL R26, [R1+0x35dc] ;  /* 0x0035dc00011a7983 */ /* 0x001f680000100800 */
[----:B------:R-:W5:Y:S04]  /*85ef0*/  LDL.LU R27, [R1+0x1c4] ;  /* 0x0001c400011b7983 */ /* 0x000f680000300800 */
[----:B------:R-:W5:Y:S01]  /*85f00*/  LDL.LU R12, [R1+0x37dc] ;  /* 0x0037dc00010c7983 */ /* 0x000f620000300800 */
[----:B------:R-:W-:-:S03]  /*85f10*/  PRMT R13, R15, 0x7632, R13 ;  /* 0x000076320f0d7816 */ /* 0x000fc6000000000d */
[----:B------:R-:W5:Y:S01]  /*85f20*/  LDL.LU R15, [R1+0x37d8] ;  /* 0x0037d800010f7983 */ /* 0x000f620000300800 */
[----:B--2---:R-:W-:Y:S02]  /*85f30*/  ISETP.LT.AND P3, PT, R14, c[0x0][0x178], !P1 ;  /* 0x00005e000e007a0c */ /* 0x004fe40004f61270 */
[----:B------:R-:W-:Y:S02]  /*85f40*/  IADD3 R0, R0, c[0x0][0x198], RZ ;  /* 0x0000660000007a10 */ /* 0x000fe40007ffe0ff */
[----:B------:R-:W-:Y:S02]  /*85f50*/  ISETP.LT.AND P6, PT, R23, c[0x0][0x178], !P1 ;  /* 0x00005e0017007a0c */ /* 0x000fe40004fc1270 */
[----:B------:R-:W-:Y:S01]  /*85f60*/  PRMT R29, R22, 0x7632, R29 ;  /* 0x00007632161d7816 */ /* 0x000fe2000000001d */
[----:B------:R-:W-:Y:S01]  /*85f70*/  IMAD.WIDE R22, R0, 0x2, R20 ;  /* 0x0000000200167825 */ /* 0x000fe200078e0214 */
[----:B---3--:R-:W-:Y:S02]  /*85f80*/  PRMT R28, R24, 0x7632, R28 ;  /* 0x00007632181c7816 */ /* 0x008fe4000000001c */
[----:B----4-:R-:W-:Y:S01]  /*85f90*/  ISETP.LT.AND P4, PT, R25, c[0x0][0x178], !P1 ;  /* 0x00005e0019007a0c */ /* 0x010fe20004f81270 */
[----:B------:R-:W-:Y:S01]  /*85fa0*/  IMAD.WIDE R24, R0, 0x2, R4 ;  /* 0x0000000200187825 */ /* 0x000fe200078e0204 */
[----:B-----5:R-:W-:-:S02]  /*85fb0*/  ISETP.LT.AND P5, PT, R26, c[0x0][0x178], !P1 ;  /* 0x00005e001a007a0c */ /* 0x020fc40004fa1270 */
[----:B------:R-:W-:Y:S01]  /*85fc0*/  PRMT R12, R27, 0x7632, R12 ;  /* 0x000076321b0c7816 */ /* 0x000fe2000000000c */
[----:B------:R-:W-:-:S05]  /*85fd0*/  IMAD.WIDE R26, R0, 0x2, R2 ;  /* 0x00000002001a7825 */ /* 0x000fca00078e0202 */
[----:B------:R0:W-:Y:S04]  /*85fe0*/  @P3 STG.E.U16 [R26.64], R12 ;  /* 0x0000000c1a003986 */ /* 0x0001e8000c101506 */
[----:B------:R1:W-:Y:S04]  /*85ff0*/  @P2 STG.E.U16 [R22.64], R29 ;  /* 0x0000001d16002986 */ /* 0x0003e8000c101506 */
[----:B------:R2:W-:Y:S01]  /*86000*/  @P5 STG.E.U16 [R24.64], R28 ;  /* 0x0000001c18005986 */ /* 0x0005e2000c101506 */
[----:B0-----:R-:W-:-:S03]  /*86010*/  IMAD.WIDE R26, R0, 0x2, R18 ;  /* 0x00000002001a7825 */ /* 0x001fc600078e0212 */
[----:B-1----:R-:W3:Y:S04]  /*86020*/  LDL.LU R23, [R1+0x44] ;  /* 0x0000440001177983 */ /* 0x002ee80000300800 */
[----:B--2---:R-:W2:Y:S04]  /*86030*/  LDL.LU R24, [R1+0x34] ;  /* 0x0000340001187983 */ /* 0x004ea80000300800 */
[----:B------:R-:W4:Y:S04]  /*86040*/  LDL.LU R25, [R1+0x4] ;  /* 0x0000040001197983 */ /* 0x000f280000300800 */
[----:B------:R0:W-:Y:S04]  /*86050*/  @P6 STG.E.U16 [R26.64], R13 ;  /* 0x0000000d1a006986 */ /* 0x0001e8000c101506 */
[----:B0-----:R-:W5:Y:S01]  /*86060*/  LDL R26, [R1+0x35e8] ;  /* 0x0035e800011a7983 */ /* 0x001f620000100800 */
[----:B------:R-:W-:-:S03]  /*86070*/  ISETP.LT.AND P5, PT, R15, c[0x0][0x178], !P1 ;  /* 0x00005e000f007a0c */ /* 0x000fc60004fa1270 */
[----:B------:R-:W5:Y:S04]  /*86080*/  LDL R27, [R1+0x35ec] ;  /* 0x0035ec00011b7983 */ /* 0x000f680000100800 */
[----:B------:R0:W-:Y:S04]  /*86090*/  STL [R1+0x37d4], R15 ;  /* 0x0037d40f01007387 */ /* 0x0001e80000100800 */
[----:B0-----:R-:W5:Y:S04]  /*860a0*/  LDL R15, [R1+0x35d8] ;  /* 0x0035d800010f7983 */ /* 0x001f680000100800 */
[----:B------:R-:W-:Y:S04]  /*860b0*/  STL [R1+0x37c8], R14 ;  /* 0x0037c80e01007387 */ /* 0x000fe80000100800 */
[----:B------:R0:W-:Y:S04]  /*860c0*/  STL [R1+0x37d0], R8 ;  /* 0x0037d00801007387 */ /* 0x0001e80000100800 */
[----:B------:R1:W-:Y:S01]  /*860d0*/  STL [R1+0x37cc], R9 ;  /* 0x0037cc0901007387 */ /* 0x0003e20000100800 */
[----:B---3--:R-:W-:Y:S01]  /*860e0*/  PRMT R12, R23, 0x7632, R12 ;  /* 0x00007632170c7816 */ /* 0x008fe2000000000c */
[----:B------:R-:W-:Y:S01]  /*860f0*/  IMAD.WIDE R22, R0, 0x2, R16 ;  /* 0x0000000200167825 */ /* 0x000fe200078e0210 */
[----:B--2---:R-:W-:-:S04]  /*86100*/  PRMT R29, R24, 0x7632, R29 ;  /* 0x00007632181d7816 */ /* 0x004fc8000000001d */
[----:B------:R2:W-:Y:S01]  /*86110*/  @P4 STG.E.U16 [R22.64], R12 ;  /* 0x0000000c16004986 */ /* 0x0005e2000c101506 */
[----:B----4-:R-:W-:Y:S01]  /*86120*/  PRMT R28, R25, 0x7632, R28 ;  /* 0x00007632191c7816 */ /* 0x010fe2000000001c */
[----:B------:R-:W-:Y:S01]  /*86130*/  IMAD.WIDE R24, R0, 0x2, R8 ;  /* 0x0000000200187825 */ /* 0x000fe200078e0208 */
[----:B------:R-:W-:Y:S01]  /*86140*/  ISETP.LT.AND P4, PT, R14, c[0x0][0x178], !P0 ;  /* 0x00005e000e007a0c */ /* 0x000fe20004781270 */
[----:B0-----:R-:W3:Y:S04]  /*86150*/  LDL R8, [R1+0x1d4] ;  /* 0x0001d40001087983 */ /* 0x001ee80000100800 */
[----:B-1----:R-:W4:Y:S01]  /*86160*/  LDL R9, [R1+0x94] ;  /* 0x0000940001097983 */ /* 0x002f220000100800 */
[----:B-----5:R-:W-:-:S03]  /*86170*/  ISETP.LT.AND P3, PT, R26, c[0x0][0x178], !P1 ;  /* 0x00005e001a007a0c */ /* 0x020fc60004f61270 */
[----:B------:R-:W5:Y:S01]  /*86180*/  LDL R14, [R1+0x35ec] ;  /* 0x0035ec00010e7983 */ /* 0x000f620000100800 */
[----:B--2---:R-:W-:Y:S01]  /*86190*/  PRMT R23, R13, 0x7632, R23 ;  /* 0x000076320d177816 */ /* 0x004fe20000000017 */
[C---:B------:R-:W-:Y:S01]  /*861a0*/  IMAD.WIDE R12, R0.reuse, 0x2, R10 ;  /* 0x00000002000c7825 */ /* 0x040fe200078e020a */
[----:B------:R-:W-:Y:S02]  /*861b0*/  ISETP.LT.AND P2, PT, R27, c[0x0][0x178], !P1 ;  /* 0x00005e001b007a0c */ /* 0x000fe40004f41270 */
[C---:B------:R-:W-:Y:S01]  /*861c0*/  IADD3 R22, R0.reuse, c[0x0][0x198], RZ ;  /* 0x0000660000167a10 */ /* 0x040fe20007ffe0ff */
[----:B------:R-:W-:Y:S02]  /*861d0*/  IMAD.WIDE R26, R0, 0x2, R6 ;  /* 0x00000002001a7825 */ /* 0x000fe400078e0206 */
[----:B------:R-:W2:Y:S04]  /*861e0*/  LDL R0, [R1+0x35d8] ;  /* 0x0035d80001007983 */ /* 0x000ea80000100800 */
[----:B------:R0:W-:Y:S01]  /*861f0*/  @P3 STG.E.U16 [R12.64], R29 ;  /* 0x0000001d0c003986 */ /* 0x0001e2000c101506 */
[----:B------:R-:W-:-:S03]  /*86200*/  ISETP.LT.AND P1, PT, R15, c[0x0][0x178], !P0 ;  /* 0x00005e000f007a0c */ /* 0x000fc60004721270 */
[----:B------:R-:W2:Y:S04]  /*86210*/  LDL R15, [R1+0x1e4] ;  /* 0x0001e400010f7983 */ /* 0x000ea80000100800 */
[----:B0-----:R-:W2:Y:S04]  /*86220*/  LDL R13, [R1+0x35e4] ;  /* 0x0035e400010d7983 */ /* 0x001ea80000100800 */
[----:B------:R0:W-:Y:S04]  /*86230*/  STL [R1+0x37b4], R29 ;  /* 0x0037b41d01007387 */ /* 0x0001e80000100800 */
[----:B------:R-:W-:Y:S04]  /*86240*/  @P5 STG.E.U16 [R24.64], R28 ;  /* 0x0000001c18005986 */ /* 0x000fe8000c101506 */
[----:B0-----:R-:W2:Y:S04]  /*86250*/  LDL R29, [R1+0x35e0] ;  /* 0x0035e000011d7983 */ /* 0x001ea80000100800 */
[----:B------:R0:W-:Y:S04]  /*86260*/  STL [R1+0x37b8], R28 ;  /* 0x0037b81c01007387 */ /* 0x0001e80000100800 */
[----:B0-----:R-:W2:Y:S04]  /*86270*/  LDL R28, [R1+0x35dc] ;  /* 0x0035dc00011c7983 */ /* 0x001ea80000100800 */
[----:B------:R0:W-:Y:S04]  /*86280*/  @P2 STG.E.U16 [R26.64], R23 ;  /* 0x000000171a002986 */ /* 0x0001e8000c101506 */
[----:B0-----:R-:W3:Y:S04]  /*86290*/  LDL.LU R26, [R1+0x3628] ;  /* 0x00362800011a7983 */ /* 0x001ee80000300800 */
[----:B------:R-:W3:Y:S04]  /*862a0*/  LDL R27, [R1+0x35e8] ;  /* 0x0035e800011b7983 */ /* 0x000ee80000100800 */
[----:B------:R-:W3:Y:S01]  /*862b0*/  LDL.LU R23, [R1+0x204] ;  /* 0x0002040001177983 */ /* 0x000ee20000300800 */
[----:B--2---:R-:W-:-:S03]  /*862c0*/  ISETP.LT.AND P5, PT, R28, c[0x0][0x178], !P0 ;  /* 0x00005e001c007a0c */ /* 0x004fc600047a1270 */
[----:B------:R0:W-:Y:S04]  /*862d0*/  STL [R1+0x37bc], R28 ;  /* 0x0037bc1c01007387 */ /* 0x0001e80000100800 */
[----:B0-----:R-:W2:Y:S01]  /*862e0*/  LDL R28, [R1+0x24] ;  /* 0x00002400011c7983 */ /* 0x001ea20000100800 */
[----:B------:R-:W-:Y:S01]  /*862f0*/  IMAD.WIDE R24, R22, 0x2, R2 ;  /* 0x0000000216187825 */ /* 0x000fe200078e0202 */
[----:B------:R-:W-:-:S04]  /*86300*/  ISETP.LT.AND P3, PT, R29, c[0x0][0x178], !P0 ;  /* 0x00005e001d007a0c */ /* 0x000fc80004761270 */
[----:B---3--:R-:W-:Y:S04]  /*86310*/  @P4 STG.E.U16 [R24.64], R23 ;  /* 0x0000001718004986 */ /* 0x008fe8000c101506 */
[----:B--2---:R0:W-:Y:S04]  /*86320*/  STL [R1+0x37c4], R28 ;  /* 0x0037c41c01007387 */ /* 0x0041e80000100800 */
[----:B0-----:R-:W2:Y:S04]  /*86330*/  LDL R28, [R1+0x74] ;  /* 0x00007400011c7983 */ /* 0x001ea80000100800 */
[----:B------:R0:W-:Y:S04]  /*86340*/  STL [R1+0x37c0], R29 ;  /* 0x0037c01d01007387 */ /* 0x0001e80000100800 */
[----:B0-----:R-:W3:Y:S04]  /*86350*/  LDL.LU R29, [R1+0x1f4] ;  /* 0x0001f400011d7983 */ /* 0x001ee80000300800 */
[----:B------:R-:W2:Y:S01]  /*86360*/  LDL.LU R25, [R1+0x362c] ;  /* 0x00362c0001197983 */ /* 0x000ea20000300800 */
[----:B------:R-:W-:Y:S01]  /*86370*/  ISETP.LT.AND P6, PT, R13, c[0x0][0x178], !P0 ;  /* 0x00005e000d007a0c */ /* 0x000fe200047c1270 */
[----:B------:R-:W-:Y:S01]  /*86380*/  IMAD.WIDE R12, R22, 0x2, R20 ;  /* 0x00000002160c7825 */ /* 0x000fe200078e0214 */
[----:B------:R-:W-:-:S02]  /*86390*/  ISETP.GE.AND P2, PT, R26, c[0x0][0x17c], PT ;  /* 0x00005f001a007a0c */ /* 0x000fc40003f46270 */
[----:B------:R-:W-:Y:S01]  /*863a0*/  ISETP.LT.AND P4, PT, R27, c[0x0][0x178], !P0 ;  /* 0x00005e001b007a0c */ /* 0x000fe20004781270 */
[----:B------:R-:W-:Y:S01]  /*863b0*/  IMAD.WIDE R26, R22, 0x2, R4 ;  /* 0x00000002161a7825 */ /* 0x000fe200078e0204 */
[----:B---3--:R0:W-:Y:S01]  /*863c0*/  @P1 STG.E.U16 [R12.64], R29 ;  /* 0x0000001d0c001986 */ /* 0x0081e2000c101506 */
[----:B--2---:R-:W-:-:S03]  /*863d0*/  ISETP.GE.AND P1, PT, R25, c[0x0][0x17c], PT ;  /* 0x00005f0019007a0c */ /* 0x004fc60003f26270 */
[----:B------:R1:W-:Y:S01]  /*863e0*/  @P5 STG.E.U16 [R26.64], R15 ;  /* 0x0000000f1a005986 */ /* 0x0003e2000c101506 */
[----:B------:R-:W-:-:S04]  /*863f0*/  IMAD.WIDE R24, R22, 0x2, R16 ;  /* 0x0000000216187825 */ /* 0x000fc800078e0210 */
[----:B0-----:R-:W-:Y:S01]  /*86400*/  IMAD.WIDE R12, R22, 0x2, R18 ;  /* 0x00000002160c7825 */ /* 0x001fe200078e0212 */
[----:B-1----:R-:W2:Y:S04]  /*86410*/  LDL.LU R15, [R1+0x37d4] ;  /* 0x0037d400010f7983 */ /* 0x002ea80000300800 */
[----:B------:R0:W-:Y:S04]  /*86420*/  @P3 STG.E.U16 [R12.64], R8 ;  /* 0x000000080c003986 */ /* 0x0001e8000c101506 */
[----:B----4-:R1:W-:Y:S01]  /*86430*/  @P6 STG.E.U16 [R24.64], R9 ;  /* 0x0000000918006986 */ /* 0x0103e2000c101506 */
[----:B-----5:R-:W-:-:S03]  /*86440*/  ISETP.LT.AND P3, PT, R14, c[0x0][0x178], !P0 ;  /* 0x00005e000e007a0c */ /* 0x020fc60004761270 */
[----:B0-----:R-:W3:Y:S04]  /*86450*/  LDL.LU R8, [R1+0x37d0] ;  /* 0x0037d00001087983 */ /* 0x001ee80000300800 */
[----:B-1----:R-:W3:Y:S04]  /*86460*/  LDL.LU R9, [R1+0x37cc] ;  /* 0x0037cc0001097983 */ /* 0x002ee80000300800 */
[----:B------:R-:W4:Y:S04]  /*86470*/  LDL R24, [R1+0x84] ;  /* 0x0000840001187983 */ /* 0x000f280000100800 */
[----:B------:R-:W5:Y:S04]  /*86480*/  LDL.LU R25, [R1+0x3630] ;  /* 0x0036300001197983 */ /* 0x000f680000300800 */
[----:B------:R-:W3:Y:S01]  /*86490*/  LDL.LU R14, [R1+0x37c8] ;  /* 0x0037c800010e7983 */ /* 0x000ee20000300800 */
[----:B------:R-:W-:Y:S01]  /*864a0*/  IMAD.WIDE R26, R22, 0x2, R10 ;  /* 0x00000002161a7825 */ /* 0x000fe200078e020a */
[----:B--2---:R-:W-:-:S04]  /*864b0*/  ISETP.LT.AND P5, PT, R15, c[0x0][0x178], !P0 ;  /* 0x00005e000f007a0c */ /* 0x004fc800047a1270 */
[----:B----4-:R3:W-:Y:S02]  /*864c0*/  @P4 STG.E.U16 [R26.64], R24 ;  /* 0x000000181a004986 */ /* 0x0107e4000c101506 */
[----:B---3--:R-:W-:Y:S02]  /*864d0*/  IMAD.WIDE R26, R22, 0x2, R8 ;  /* 0x00000002161a7825 */ /* 0x008fe400078e0208 */
[----:B------:R-:W-:Y:S05]  /*864e0*/  STL [R1+0x37b0], R14 ;  /* 0x0037b00e01007387 */ /* 0x000fea0000100800 */
[----:B------:R0:W-:Y:S04]  /*864f0*/  @P5 STG.E.U16 [R26.64], R28 ;  /* 0x0000001c1a005986 */ /* 0x0001e8000c101506 */
[----:B0-----:R-:W2:Y:S01]  /*86500*/  LDL.LU R28, [R1+0x37c4] ;  /* 0x0037c400011c7983 */ /* 0x001ea20000300800 */
[----:B------:R-:W-:-:S02]  /*86510*/  ISETP.LT.AND P4, PT, R0, c[0x0][0x178], !P2 ;  /* 0x00005e0000007a0c */ /* 0x000fc40005781270 */
[C---:B------:R-:W-:Y:S02]  /*86520*/  IADD3 R0, R22.reuse, c[0x0][0x198], RZ ;  /* 0x0000660016007a10 */ /* 0x040fe40007ffe0ff */
[----:B------:R-:W-:Y:S01]  /*86530*/  PRMT R12, R23, 0x7632, R12 ;  /* 0x00007632170c7816 */ /* 0x000fe2000000000c */
[----:B------:R-:W-:Y:S01]  /*86540*/  IMAD.WIDE R22, R22, 0x2, R6 ;  /* 0x0000000216167825 */ /* 0x000fe200078e0206 */
[----:B------:R-:W-:Y:S02]  /*86550*/  PRMT R13, R29, 0x7632, R13 ;  /* 0x000076321d0d7816 */ /* 0x000fe4000000000d */
[----:B------:R-:W3:Y:S01]  /*86560*/  LDL.LU R29, [R1+0x37c0] ;  /* 0x0037c000011d7983 */ /* 0x000ee20000300800 */
[----:B------:R-:W-:-:S03]  /*86570*/  ISETP.LT.AND P6, PT, R14, c[0x0][0x178], !P2 ;  /* 0x00005e000e007a0c */ /* 0x000fc600057c1270 */
[----:B--2---:R0:W-:Y:S04]  /*86580*/  @P3 STG.E.U16 [R22.64], R28 ;  /* 0x0000001c16003986 */ /* 0x0041e8000c101506 */
[----:B0-----:R-:W2:Y:S01]  /*86590*/  LDL.LU R28, [R1+0x37bc] ;  /* 0x0037bc00011c7983 */ /* 0x001ea20000300800 */
[----:B-----5:R-:W-:Y:S01]  /*865a0*/  ISETP.GE.AND P0, PT, R25, c[0x0][0x17c], PT ;  /* 0x00005f0019007a0c */ /* 0x020fe20003f06270 */
[C---:B------:R-:W-:Y:S02]  /*865b0*/  IMAD.WIDE R24, R0.reuse, 0x2, R2 ;  /* 0x0000000200187825 */ /* 0x040fe400078e0202 */
[----:B------:R-:W4:Y:S02]  /*865c0*/  LDL.LU R22, [R1+0x1d4] ;  /* 0x0001d40001167983 */ /* 0x000f240000300800 */
[----:B------:R-:W-:-:S02]  /*865d0*/  IMAD.WIDE R26, R0, 0x2, R20 ;  /* 0x00000002001a7825 */ /* 0x000fc400078e0214 */
[----:B------:R-:W5:Y:S04]  /*865e0*/  LDL.LU R23, [R1+0x94] ;  /* 0x0000940001177983 */ /* 0x000f680000300800 */
[----:B------:R0:W-:Y:S01]  /*865f0*/  @P6 STG.E.U16 [R24.64], R12 ;  /* 0x0000000c18006986 */ /* 0x0001e2000c101506 */
[----:B---3--:R-:W-:-:S03]  /*86600*/  ISETP.LT.AND P6, PT, R29, c[0x0][0x178], !P2 ;  /* 0x00005e001d007a0c */ /* 0x008fc600057c1270 */
[----:B------:R1:W-:Y:S04]  /*86610*/  @P4 STG.E.U16 [R26.64], R13 ;  /* 0x0000000d1a004986 */ /* 0x0003e8000c101506 */
[----:B0-----:R-:W3:Y:S04]  /*86620*/  LDL.LU R12, [R1+0x1e4] ;  /* 0x0001e400010c7983 */ /* 0x001ee80000300800 */
[----:B------:R-:W5:Y:S01]  /*86630*/  LDL.LU R25, [R1+0x84] ;  /* 0x0000840001197983 */ /* 0x000f620000300800 */
[----:B--2---:R-:W-:-:S03]  /*86640*/  ISETP.LT.AND P3, PT, R28, c[0x0][0x178], !P2 ;  /* 0x00005e001c007a0c */ /* 0x004fc60005761270 */
[----:B------:R-:W5:Y:S04]  /*86650*/  LDL.LU R28, [R1+0x37b8] ;  /* 0x0037b800011c7983 */ /* 0x000f680000300800 */
[----:B------:R-:W2:Y:S04]  /*86660*/  LDL.LU R29, [R1+0x37b4] ;  /* 0x0037b400011d7983 */ /* 0x000ea80000300800 */
[----:B-1----:R-:W2:Y:S04]  /*86670*/  LDL R26, [R1+0x35e4] ;  /* 0x0035e400011a7983 */ /* 0x002ea80000100800 */
[----:B------:R-:W2:Y:S01]  /*86680*/  LDL R27, [R1+0x35e8] ;  /* 0x0035e800011b7983 */ /* 0x000ea20000100800 */
[----:B----4-:R-:W-:-:S03]  /*86690*/  PRMT R14, R22, 0x7632, R14 ;  /* 0x00007632160e7816 */ /* 0x010fc6000000000e */
[----:B------:R0:W-:Y:S01]  /*866a0*/  STL [R1+0x37ac], R19 ;  /* 0x0037ac1301007387 */ /* 0x0001e20000100800 */
[----:B---3--:R-:W-:Y:S01]  /*866b0*/  PRMT R24, R12, 0x7632, R24 ;  /* 0x000076320c187816 */ /* 0x008fe20000000018 */
[C---:B------:R-:W-:Y:S02]  /*866c0*/  IMAD.WIDE R12, R0.reuse, 0x2, R4 ;  /* 0x00000002000c7825 */ /* 0x040fe400078e0204 */
[----:B------:R1:W-:Y:S01]  /*866d0*/  STL [R1+0x37a8], R17 ;  /* 0x0037a81101007387 */ /* 0x0003e20000100800 */
[----:B-----5:R-:W-:Y:S01]  /*866e0*/  PRMT R28, R23, 0x7632, R28 ;  /* 0x00007632171c7816 */ /* 0x020fe2000000001c */
[----:B------:R-:W-:Y:S01]  /*866f0*/  IMAD.WIDE R22, R0, 0x2, R18 ;  /* 0x0000000200167825 */ /* 0x000fe200078e0212 */
[----:B0-----:R-:W-:Y:S02]  /*86700*/  PRMT R19, R24, 0x7610, R19 ;  /* 0x0000761018137816 */ /* 0x001fe40000000013 */
[----:B--2---:R-:W-:Y:S02]  /*86710*/  ISETP.LT.AND P4, PT, R26, c[0x0][0x178], !P2 ;  /* 0x00005e001a007a0c */ /* 0x004fe40005781270 */
[----:B------:R-:W-:Y:S01]  /*86720*/  PRMT R29, R25, 0x7632, R29 ;  /* 0x00007632191d7816 */ /* 0x000fe2000000001d */
[----:B------:R-:W-:Y:S01]  /*86730*/  IMAD.WIDE R24, R0, 0x2, R16 ;  /* 0x0000000200187825 */ /* 0x000fe200078e0210 */
[----:B------:R0:W-:Y:S01]  /*86740*/  @P3 STG.E.U16 [R12.64], R19 ;  /* 0x000000130c003986 */ /* 0x0001e2000c101506 */
[----:B------:R-:W-:-:S03]  /*86750*/  ISETP.LT.AND P5, PT, R27, c[0x0][0x178], !P2 ;  /* 0x00005e001b007a0c */ /* 0x000fc600057a1270 */
[----:B-1----:R-:W2:Y:S04]  /*86760*/  LDL R17, [R1+0x35d8] ;  /* 0x0035d80001117983 */ /* 0x002ea80000100800 */
[----:B------:R1:W-:Y:S04]  /*86770*/  @P6 STG.E.U16 [R22.64], R14 ;  /* 0x0000000e16006986 */ /* 0x0003e8000c101506 */
[----:B0-----:R-:W3:Y:S04]  /*86780*/  LDL.LU R12, [R1+0x74] ;  /* 0x00007400010c7983 */ /* 0x001ee80000300800 */
[----:B------:R0:W-:Y:S04]  /*86790*/  @P4 STG.E.U16 [R24.64], R28 ;  /* 0x0000001c18004986 */ /* 0x0001e8000c101506 */
[----:B-1----:R-:W4:Y:S04]  /*867a0*/  LDL.LU R14, [R1+0x37b0] ;  /* 0x0037b000010e7983 */ /* 0x002f280000300800 */
[----:B------:R-:W5:Y:S04]  /*867b0*/  LDL R23, [R1+0x35ec] ;  /* 0x0035ec0001177983 */ /* 0x000f680000100800 */
[----:B------:R-:W4:Y:S04]  /*867c0*/  LDL R19, [R1+0x234] ;  /* 0x0002340001137983 */ /* 0x000f280000100800 */
[----:B0-----:R-:W4:Y:S01]  /*867d0*/  LDL.LU R24, [R1+0x24] ;  /* 0x0000240001187983 */ /* 0x001f220000300800 */
[----:B------:R-:W-:-:S03]  /*867e0*/  IMAD.WIDE R26, R0, 0x2, R10 ;  /* 0x00000002001a7825 */ /* 0x000fc600078e020a */
[----:B------:R-:W4:Y:S04]  /*867f0*/  LDL R25, [R1+0x35dc] ;  /* 0x0035dc0001197983 */ /* 0x000f280000100800 */
[----:B------:R-:W-:Y:S04]  /*86800*/  @P5 STG.E.U16 [R26.64], R29 ;  /* 0x0000001d1a005986 */ /* 0x000fe8000c101506 */
[----:B------:R0:W-:Y:S04]  /*86810*/  STL [R1+0x3794], R29 ;  /* 0x0037941d01007387 */ /* 0x0001e80000100800 */
[----:B0-----:R-:W4:Y:S01]  /*86820*/  LDL R29, [R1+0x35e0] ;  /* 0x0035e000011d7983 */ /* 0x001f220000100800 */
[----:B------:R-:W-:-:S02]  /*86830*/  ISETP.LT.AND P3, PT, R15, c[0x0][0x178], !P2 ;  /* 0x00005e000f007a0c */ /* 0x000fc40005761270 */
[----:B--2---:R-:W-:Y:S02]  /*86840*/  ISETP.LT.AND P5, PT, R17, c[0x0][0x178], !P1 ;  /* 0x00005e0011007a0c */ /* 0x004fe40004fa1270 */
[----:B------:R-:W2:Y:S01]  /*86850*/  LDL R17, [R1+0x224] ;  /* 0x0002240001117983 */ /* 0x000ea20000100800 */
[----:B---3--:R-:W-:Y:S02]  /*86860*/  PRMT R28, R12, 0x7632, R28 ;  /* 0x000076320c1c7816 */ /* 0x008fe4000000001c */
[C---:B------:R-:W-:Y:S02]  /*86870*/  IADD3 R12, R0.reuse, c[0x0][0x198], RZ ;  /* 0x00006600000c7a10 */ /* 0x040fe40007ffe0ff */
[----:B-----5:R-:W-:Y:S01]  /*86880*/  ISETP.LT.AND P2, PT, R23, c[0x0][0x178], !P2 ;  /* 0x00005e0017007a0c */ /* 0x020fe20005741270 */
[----:B------:R-:W-:-:S04]  /*86890*/  IMAD.WIDE R22, R0, 0x2, R8 ;  /* 0x0000000200167825 */ /* 0x000fc800078e0208 */
[----:B------:R-:W-:Y:S01]  /*868a0*/  IMAD.WIDE R26, R12, 0x2, R2 ;  /* 0x000000020c1a7825 */ /* 0x000fe200078e0202 */
[----:B----4-:R-:W-:Y:S02]  /*868b0*/  PRMT R13, R24, 0x7632, R13 ;  /* 0x00007632180d7816 */ /* 0x010fe4000000000d */
[----:B------:R-:W-:Y:S01]  /*868c0*/  ISETP.LT.AND P4, PT, R25, c[0x0][0x178], !P1 ;  /* 0x00005e0019007a0c */ /* 0x000fe20004f81270 */
[----:B------:R-:W-:Y:S02]  /*868d0*/  IMAD.WIDE R24, R0, 0x2, R6 ;  /* 0x0000000200187825 */ /* 0x000fe400078e0206 */
[----:B------:R-:W3:Y:S04]  /*868e0*/  LDL R0, [R1+0xc4] ;  /* 0x0000c40001007983 */ /* 0x000ee80000100800 */
[----:B------:R0:W-:Y:S04]  /*868f0*/  STL [R1+0x37a4], R2 ;  /* 0x0037a40201007387 */ /* 0x0001e80000100800 */
[----:B------:R-:W-:Y:S04]  /*86900*/  @P3 STG.E.U16 [R22.64], R28 ;  /* 0x0000001c16003986 */ /* 0x000fe8000c101506 */
[----:B0-----:R-:W4:Y:S04]  /*86910*/  LDL R2, [R1+0xa4] ;  /* 0x0000a40001027983 */ /* 0x001f280000100800 */
[----:B------:R0:W-:Y:S04]  /*86920*/  STL [R1+0x37a0], R3 ;  /* 0x0037a00301007387 */ /* 0x0001e80000100800 */
[----:B------:R-:W-:Y:S04]  /*86930*/  @P2 STG.E.U16 [R24.64], R13 ;  /* 0x0000000d18002986 */ /* 0x000fe8000c101506 */
[----:B0-----:R-:W5:Y:S04]  /*86940*/  LDL R3, [R1+0xb4] ;  /* 0x0000b40001037983 */ /* 0x001f680000100800 */
[----:B------:R0:W-:Y:S04]  /*86950*/  STL [R1+0x3798], R28 ;  /* 0x0037981c01007387 */ /* 0x0001e80000100800 */
[----:B0-----:R-:W2:Y:S04]  /*86960*/  LDL R28, [R1+0x35e4] ;  /* 0x0035e400011c7983 */ /* 0x001ea80000100800 */
[----:B------:R0:W-:Y:S04]  /*86970*/  STL [R1+0x379c], R29 ;  /* 0x00379c1d01007387 */ /* 0x0001e80000100800 */
[----:B------:R-:W3:Y:S01]  /*86980*/  LDL R25, [R1+0x244] ;  /* 0x0002440001197983 */ /* 0x000ee20000100800 */
[----:B------:R-:W-:Y:S01]  /*86990*/  ISETP.LT.AND P6, PT, R14, c[0x0][0x178], !P1 ;  /* 0x00005e000e007a0c */ /* 0x000fe20004fc1270 */
[----:B------:R-:W-:Y:S01]  /*869a0*/  IMAD.WIDE R22, R12, 0x2, R20 ;  /* 0x000000020c167825 */ /* 0x000fe200078e0214 */
[----:B------:R-:W-:Y:S01]  /*869b0*/  ISETP.LT.AND P3, PT, R29, c[0x0][0x178], !P1 ;  /* 0x00005e001d007a0c */ /* 0x000fe20004f61270 */
[----:B------:R-:W4:Y:S04]  /*869c0*/  LDL R13, [R1+0x214] ;  /* 0x00021400010d7983 */ /* 0x000f280000100800 */
[----:B0-----:R-:W4:Y:S01]  /*869d0*/  LDL R29, [R1+0x64] ;  /* 0x00006400011d7983 */ /* 0x001f220000100800 */
[----:B--2---:R-:W-:-:S05]  /*869e0*/  ISETP.LT.AND P2, PT, R28, c[0x0][0x178], !P1 ;  /* 0x00005e001c007a0c */ /* 0x004fca0004f41270 */
[----:B---3--:R0:W-:Y:S04]  /*869f0*/  @P6 STG.E.U16 [R26.64], R25 ;  /* 0x000000191a006986 */ /* 0x0081e8000c101506 */
[----:B------:R1:W-:Y:S04]  /*86a00*/  @P5 STG.E.U16 [R22.64], R19 ;  /* 0x0000001316005986 */ /* 0x0003e8000c101506 */
[----:B0-----:R-:W2:Y:S01]  /*86a10*/  LDL.LU R26, [R1+0x3634] ;  /* 0x00363400011a7983 */ /* 0x001ea20000300800 */
[----:B------:R-:W-:-:S03]  /*86a20*/  IMAD.WIDE R24, R12, 0x2, R4 ;  /* 0x000000020c187825 */ /* 0x000fc600078e0204 */
[----:B------:R-:W3:Y:S04]  /*86a30*/  LDL R27, [R1+0x35ec] ;  /* 0x0035ec00011b7983 */ /* 0x000ee80000100800 */
[----:B------:R-:W3:Y:S04]  /*86a40*/  LDL R28, [R1+0x35d8] ;  /* 0x0035d800011c7983 */ /* 0x000ee80000100800 */
[----:B-1----:R-:W3:Y:S04]  /*86a50*/  LDL.LU R19, [R1+0x37ac] ;  /* 0x0037ac0001137983 */ /* 0x002ee80000300800 */
[----:B------:R-:W3:Y:S04]  /*86a60*/  LDL R23, [R1+0x35e8] ;  /* 0x0035e80001177983 */ /* 0x000ee80000100800 */
[----:B------:R-:W-:Y:S04]  /*86a70*/  STL [R1+0x378c], R15 ;  /* 0x00378c0f01007387 */ /* 0x000fe80000100800 */
[----:B------:R0:W-:Y:S04]  /*86a80*/  @P4 STG.E.U16 [R24.64], R17 ;  /* 0x0000001118004986 */ /* 0x0001e8000c101506 */
[----:B0-----:R-:W5:Y:S01]  /*86a90*/  LDL.LU R17, [R1+0x37a8] ;  /* 0x0037a80001117983 */ /* 0x001f620000300800 */
[----:B------:R-:W-:Y:S01]  /*86aa0*/  ISETP.LT.AND P5, PT, R15, c[0x0][0x178], !P1 ;  /* 0x00005e000f007a0c */ /* 0x000fe20004fa1270 */
[----:B------:R-:W-:-:S02]  /*86ab0*/  IMAD.WIDE R24, R12, 0x2, R10 ;  /* 0x000000020c187825 */ /* 0x000fc400078e020a */
[----:B------:R-:W-:Y:S01]  /*86ac0*/  STL [R1+0x3790], R14 ;  /* 0x0037900e01007387 */ /* 0x000fe20000100800 */
[----:B--2---:R-:W-:Y:S02]  /*86ad0*/  ISETP.GE.AND P4, PT, R26, c[0x0][0x17c], PT ;  /* 0x00005f001a007a0c */ /* 0x004fe40003f86270 */
[----:B---3--:R-:W-:Y:S01]  /*86ae0*/  ISETP.LT.AND P6, PT, R23, c[0x0][0x178], !P1 ;  /* 0x00005e0017007a0c */ /* 0x008fe20004fc1270 */
[----:B------:R-:W-:Y:S01]  /*86af0*/  IMAD.WIDE R22, R12, 0x2, R18 ;  /* 0x000000020c167825 */ /* 0x000fe200078e0212 */
[----:B------:R-:W-:-:S04]  /*86b00*/  ISETP.LT.AND P1, PT, R27, c[0x0][0x178], !P1 ;  /* 0x00005e001b007a0c */ /* 0x000fc80004f21270 */
[----:B----4-:R0:W-:Y:S01]  /*86b10*/  @P3 STG.E.U16 [R22.64], R13 ;  /* 0x0000000d16003986 */ /* 0x0101e2000c101506 */
[----:B-----5:R-:W-:-:S04]  /*86b20*/  IMAD.WIDE R26, R12, 0x2, R16 ;  /* 0x000000020c1a7825 */ /* 0x020fc800078e0210 */
[C---:B0-----:R-:W-:Y:S01]  /*86b30*/  IMAD.WIDE R22, R12.reuse, 0x2, R8 ;  /* 0x000000020c167825 */ /* 0x041fe200078e0208 */
[----:B------:R0:W-:Y:S04]  /*86b40*/  @P2 STG.E.U16 [R26.64], R0 ;  /* 0x000000001a002986 */ /* 0x0001e8000c101506 */
[----:B------:R1:W-:Y:S04]  /*86b50*/  @P6 STG.E.U16 [R24.64], R2 ;  /* 0x0000000218006986 */ /* 0x0003e8000c101506 */
[----:B------:R2:W-:Y:S04]  /*86b60*/  @P5 STG.E.U16 [R22.64], R3 ;  /* 0x0000000316005986 */ /* 0x0005e8000c101506 */
[----:B0-----:R-:W3:Y:S04]  /*86b70*/  LDL.LU R26, [R1+0x214] ;  /* 0x00021400011a7983 */ /* 0x001ee80000300800 */
[----:B------:R-:W4:Y:S04]  /*86b80*/  LDL.LU R27, [R1+0xc4] ;  /* 0x0000c400011b7983 */ /* 0x000f280000300800 */
[----:B-1----:R-:W5:Y:S04]  /*86b90*/  LDL.LU R2, [R1+0x37a4] ;  /* 0x0037a40001027983 */ /* 0x002f680000300800 */
[----:B------:R-:W3:Y:S04]  /*86ba0*/  LDL.LU R25, [R1+0x224] ;  /* 0x0002240001197983 */ /* 0x000ee80000300800 */
[----:B--2---:R-:W2:Y:S04]  /*86bb0*/  LDL.LU R3, [R1+0x37a0] ;  /* 0x0037a00001037983 */ /* 0x004ea80000300800 */
[----:B------:R-:W3:Y:S01]  /*86bc0*/  LDL.LU R23, [R1+0x244] ;  /* 0x0002440001177983 */ /* 0x000ee20000300800 */
[C---:B------:R-:W-:Y:S01]  /*86bd0*/  IADD3 R0, R12.reuse, c[0x0][0x198], RZ ;  /* 0x000066000c007a10 */ /* 0x040fe20007ffe0ff */
[----:B------:R-:W-:-:S05]  /*86be0*/  IMAD.WIDE R12, R12, 0x2, R6 ;  /* 0x000000020c0c7825 */ /* 0x000fca00078e0206 */
[----:B------:R-:W-:Y:S01]  /*86bf0*/  @P1 STG.E.U16 [R12.64], R29 ;  /* 0x0000001d0c001986 */ /* 0x000fe2000c101506 */
[----:B------:R-:W-:-:S03]  /*86c00*/  ISETP.LT.AND P1, PT, R28, c[0x0][0x178], !P0 ;  /* 0x00005e001c007a0c */ /* 0x000fc60004721270 */
[----:B--2---:R0:W-:Y:S01]  /*86c10*/  STL [R1+0x3788], R3 ;  /* 0x0037880301007387 */ /* 0x0041e20000100800 */
[----:B---3--:R-:W-:Y:S01]  /*86c20*/  PRMT R24, R23, 0x7632, R24 ;  /* 0x0000763217187816 */ /* 0x008fe20000000018 */
[----:B-----5:R-:W-:Y:S02]  /*86c30*/  IMAD.WIDE R22, R0, 0x2, R2 ;  /* 0x0000000200167825 */ /* 0x020fe400078e0202 */
[----:B0-----:R-:W2:Y:S04]  /*86c40*/  LDL R3, [R1+0x35dc] ;  /* 0x0035dc0001037983 */ /* 0x001ea80000100800 */
[----:B------:R-:W3:Y:S04]  /*86c50*/  LDL.LU R29, [R1+0x379c] ;  /* 0x00379c00011d7983 */ /* 0x000ee80000300800 */
[----:B------:R-:W5:Y:S04]  /*86c60*/  LDL R12, [R1+0x35e4] ;  /* 0x0035e400010c7983 */ /* 0x000f680000100800 */
[----:B------:R-:W4:Y:S04]  /*86c70*/  LDL.LU R13, [R1+0x234] ;  /* 0x00023400010d7983 */ /* 0x000f280000300800 */
[----:B------:R-:W4:Y:S01]  /*86c80*/  LDL.LU R28, [R1+0x3798] ;  /* 0x00379800011c7983 */ /* 0x000f220000300800 */
[----:B------:R-:W-:-:S02]  /*86c90*/  ISETP.LT.AND P3, PT, R14, c[0x0][0x178], !P0 ;  /* 0x00005e000e007a0c */ /* 0x000fc40004761270 */
[----:B------:R-:W-:-:S11]  /*86ca0*/  PRMT R15, R25, 0x7632, R15 ;  /* 0x00007632190f7816 */ /* 0x000fd6000000000f */
[----:B------:R0:W-:Y:S02]  /*86cb0*/  @P3 STG.E.U16 [R22.64], R24 ;  /* 0x0000001816003986 */ /* 0x0001e4000c101506 */
[----:B0-----:R-:W-:-:S04]  /*86cc0*/  IMAD.WIDE R22, R0, 0x2, R4 ;  /* 0x0000000200167825 */ /* 0x001fc800078e0204 */
[----:B------:R-:W-:Y:S01]  /*86cd0*/  IMAD.WIDE R24, R0, 0x2, R18 ;  /* 0x0000000200187825 */ /* 0x000fe200078e0212 */
[----:B--2---:R-:W-:Y:S02]  /*86ce0*/  ISETP.LT.AND P2, PT, R3, c[0x0][0x178], !P0 ;  /* 0x00005e0003007a0c */ /* 0x004fe40004741270 */
[----:B---3--:R-:W-:Y:S02]  /*86cf0*/  ISETP.LT.AND P5, PT, R29, c[0x0][0x178], !P0 ;  /* 0x00005e001d007a0c */ /* 0x008fe400047a1270 */
[----:B------:R-:W2:Y:S01]  /*86d00*/  LDL.LU R29, [R1+0x3794] ;  /* 0x00379400011d7983 */ /* 0x000ea20000300800 */
[----:B-----5:R-:W-:Y:S02]  /*86d10*/  ISETP.LT.AND P3, PT, R12, c[0x0][0x178], !P0 ;  /* 0x00005e000c007a0c */ /* 0x020fe40004761270 */
[----:B----4-:R-:W-:Y:S01]  /*86d20*/  PRMT R14, R13, 0x7632, R14 ;  /* 0x000076320d0e7816 */ /* 0x010fe2000000000e */
[----:B------:R-:W-:Y:S01]  /*86d30*/  IMAD.WIDE R12, R0, 0x2, R20 ;  /* 0x00000002000c7825 */ /* 0x000fe200078e0214 */
[----:B------:R-:W-:-:S04]  /*86d40*/  PRMT R28, R26, 0x7632, R28 ;  /* 0x000076321a1c7816 */ /* 0x000fc8000000001c */
[----:B------:R0:W-:Y:S04]  /*86d50*/  @P1 STG.E.U16 [R12.64], R14 ;  /* 0x0000000e0c001986 */ /* 0x0001e8000c101506 */
[----:B------:R1:W-:Y:S04]  /*86d60*/  @P2 STG.E.U16 [R22.64], R15 ;  /* 0x0000000f16002986 */ /* 0x0003e8000c101506 */
[----:B0-----:R-:W3:Y:S04]  /*86d70*/  LDL.LU R14, [R1+0x3790] ;  /* 0x00379000010e7983 */ /* 0x001ee80000300800 */
[----:B------:R-:W4:Y:S04]  /*86d80*/  LDL.LU R12, [R1+0x64] ;  /* 0x00006400010c7983 */ /* 0x000f280000300800 */
[----:B------:R-:W5:Y:S04]  /*86d90*/  LDL R13, [R1+0x35d8] ;  /* 0x0035d800010d7983 */ /* 0x000f680000100800 */
[----:B-1----:R-:W3:Y:S04]  /*86da0*/  LDL.LU R15, [R1+0x378c] ;  /* 0x00378c00010f7983 */ /* 0x002ee80000300800 */
[----:B------:R-:W3:Y:S04]  /*86db0*/  LDL.LU R22, [R1+0xa4] ;  /* 0x0000a40001167983 */ /* 0x000ee80000300800 */
[----:B------:R-:W3:Y:S04]  /*86dc0*/  LDL.LU R23, [R1+0xb4] ;  /* 0x0000b40001177983 */ /* 0x000ee80000300800 */
[----:B------:R0:W-:Y:S04]  /*86dd0*/  @P5 STG.E.U16 [R24.64], R28 ;  /* 0x0000001c18005986 */ /* 0x0001e8000c101506 */
[----:B0-----:R-:W3:Y:S04]  /*86de0*/  LDL R24, [R1+0x35e8] ;  /* 0x0035e80001187983 */ /* 0x001ee80000100800 */
[----:B------:R-:W3:Y:S01]  /*86df0*/  LDL R25, [R1+0x35ec] ;  /* 0x0035ec0001197983 */ /* 0x000ee20000100800 */
[----:B------:R-:W-:-:S02]  /*86e00*/  ISETP.LT.AND P6, PT, R3, c[0x0][0x178], !P4 ;  /* 0x00005e0003007a0c */ /* 0x000fc400067c1270 */
[----:B--2---:R-:W-:Y:S01]  /*86e10*/  PRMT R29, R27, 0x7632, R29 ;  /* 0x000076321b1d7816 */ /* 0x004fe2000000001d */
[----:B------:R-:W-:-:S05]  /*86e20*/  IMAD.WIDE R26, R0, 0x2, R16 ;  /* 0x00000002001a7825 */ /* 0x000fca00078e0210 */
[----:B------:R0:W-:Y:S04]  /*86e30*/  @P3 STG.E.U16 [R26.64], R29 ;  /* 0x0000001d1a003986 */ /* 0x0001e8000c101506 */
[----:B0-----:R-:W2:Y:S04]  /*86e40*/  LDL.LU R29, [R1+0x284] ;  /* 0x00028400011d7983 */ /* 0x001ea80000300800 */
[----:B------:R-:W2:Y:S01]  /*86e50*/  LDL.LU R3, [R1+0x3788] ;  /* 0x0037880001037983 */ /* 0x000ea20000300800 */
[----:B----4-:R-:W-:Y:S02]  /*86e60*/  PRMT R28, R12, 0x7632, R28 ;  /* 0x000076320c1c7816 */ /* 0x010fe4000000001c */
[----:B-----5:R-:W-:Y:S01]  /*86e70*/  ISETP.LT.AND P5, PT, R13, c[0x0][0x178], !P4 ;  /* 0x00005e000d007a0c */ /* 0x020fe200067a1270 */
[----:B------:R-:W-:Y:S01]  /*86e80*/  IMAD.WIDE R12, R0, 0x2, R10 ;  /* 0x00000002000c7825 */ /* 0x000fe200078e020a */
[----:B---3--:R-:W-:-:S02]  /*86e90*/  PRMT R26, R22, 0x7632, R26 ;  /* 0x00007632161a7816 */ /* 0x008fc4000000001a */
[----:B------:R-:W-:-:S13]  /*86ea0*/  ISETP.LT.AND P2, PT, R24, c[0x0][0x178], !P0 ;  /* 0x00005e0018007a0c */ /* 0x000fda0004741270 */
[----:B------:R0:W-:Y:S04]  /*86eb0*/  @P2 STG.E.U16 [R12.64], R26 ;  /* 0x0000001a0c002986 */ /* 0x0001e8000c101506 */
[----:B0-----:R-:W3:Y:S01]  /*86ec0*/  LDL R26, [R1+0x35e4] ;  /* 0x0035e400011a7983 */ /* 0x001ee20000100800 */
[----:B------:R-:W-:Y:S02]  /*86ed0*/  ISETP.LT.AND P1, PT, R15, c[0x0][0x178], !P0 ;  /* 0x00005e000f007a0c */ /* 0x000fe40004721270 */
[----:B------:R-:W-:Y:S02]  /*86ee0*/  ISETP.LT.AND P0, PT, R25, c[0x0][0x178], !P0 ;  /* 0x00005e0019007a0c */ /* 0x000fe40004701270 */
[----:B------:R-:W-:Y:S01]  /*86ef0*/  PRMT R27, R23, 0x7632, R27 ;  /* 0x00007632171b7816 */ /* 0x000fe2000000001b */
[C---:B------:R-:W-:Y:S01]  /*86f00*/  IMAD.WIDE R22, R0.reuse, 0x2, R8 ;  /* 0x0000000200167825 */ /* 0x040fe200078e0208 */
[----:B------:R-:W4:Y:S03]  /*86f10*/  LDL R13, [R1+0x35e0] ;  /* 0x0035e000010d7983 */ /* 0x000f260000100800 */
[C---:B------:R-:W-:Y:S01]  /*86f20*/  IMAD.WIDE R24, R0.reuse, 0x2, R6 ;  /* 0x0000000200187825 */ /* 0x040fe200078e0206 */
[----:B------:R-:W-:-:S03]  /*86f30*/  IADD3 R0, R0, c[0x0][0x198], RZ ;  /* 0x0000660000007a10 */ /* 0x000fc60007ffe0ff */
[----:B------:R0:W-:Y:S04]  /*86f40*/  @P1 STG.E.U16 [R22.64], R27 ;  /* 0x0000001b16001986 */ /* 0x0001e8000c101506 */
[----:B------:R1:W-:Y:S04]  /*86f50*/  @P0 STG.E.U16 [R24.64], R28 ;  /* 0x0000001c18000986 */ /* 0x0003e8000c101506 */
[----:B0-----:R-:W5:Y:S01]  /*86f60*/  LDL R27, [R1+0x35ec] ;  /* 0x0035ec00011b7983 */ /* 0x001f620000100800 */
[----:B------:R-:W-:-:S03]  /*86f70*/  IMAD.WIDE R22, R0, 0x2, R20 ;  /* 0x0000000200167825 */ /* 0x000fc600078e0214 */
[----:B-1----:R-:W2:Y:S04]  /*86f80*/  LDL R28, [R1+0x264] ;  /* 0x00026400011c7983 */ /* 0x002ea80000100800 */
[----:B------:R-:W-:Y:S04]  /*86f90*/  STL [R1+0x3778], R20 ;  /* 0x0037781401007387 */ /* 0x000fe80000100800 */
[----:B------:R0:W-:Y:S04]  /*86fa0*/  STL [R1+0x3774], R21 ;  /* 0x0037741501007387 */ /* 0x0001e80000100800 */
[----:B0-----:R-:W2:Y:S01]  /*86fb0*/  LDL.LU R21, [R1+0x3638] ;  /* 0x0036380001157983 */ /* 0x001ea20000300800 */
[----:B---3--:R-:W-:-:S03]  /*86fc0*/  ISETP.LT.AND P2, PT, R26, c[0x0][0x178], !P4 ;  /* 0x00005e001a007a0c */ /* 0x008fc60006741270 */
[----:B------:R-:W3:Y:S04]  /*86fd0*/  LDL.LU R26, [R1+0x363c] ;  /* 0x00363c00011a7983 */ /* 0x000ee80000300800 */
[----:B------:R-:W2:Y:S04]  /*86fe0*/  LDL R20, [R1+0x14] ;  /* 0x0000140001147983 */ /* 0x000ea80000100800 */
[----:B--2---:R0:W-:Y:S04]  /*86ff0*/  STL [R1+0x377c], R20 ;  /* 0x00377c1401007387 */ /* 0x0041e80000100800 */
[----:B0-----:R-:W2:Y:S01]  /*87000*/  LDL R20, [R1+0x35d8] ;  /* 0x0035d80001147983 */ /* 0x001ea20000100800 */
[----:B------:R-:W-:-:S02]  /*87010*/  ISETP.LT.AND P3, PT, R14, c[0x0][0x178], !P4 ;  /* 0x00005e000e007a0c */ /* 0x000fc40006761270 */
[----:B----4-:R-:W-:Y:S01]  /*87020*/  ISETP.LT.AND P1, PT, R13, c[0x0][0x178], !P4 ;  /* 0x00005e000d007a0c */ /* 0x010fe20006721270 */
[----:B------:R-:W-:Y:S01]  /*87030*/  IMAD.WIDE R12, R0, 0x2, R2 ;  /* 0x00000002000c7825 */ /* 0x000fe200078e0202 */
[----:B--2---:R0:W-:Y:S04]  /*87040*/  STL [R1+0x3780], R20 ;  /* 0x0037801401007387 */ /* 0x0041e80000100800 */
[----:B0-----:R-:W2:Y:S05]  /*87050*/  LDL R20, [R1+0xd4] ;  /* 0x0000d40001147983 */ /* 0x001eaa0000100800 */
[----:B------:R0:W-:Y:S04]  /*87060*/  @P3 STG.E.U16 [R12.64], R29 ;  /* 0x0000001d0c003986 */ /* 0x0001e8000c101506 */
[----:B--2---:R1:W-:Y:S04]  /*87070*/  STL [R1+0x3784], R20 ;  /* 0x0037841401007387 */ /* 0x0043e80000100800 */
[----:B0-----:R-:W2:Y:S01]  /*87080*/  LDL R13, [R1+0x294] ;  /* 0x00029400010d7983 */ /* 0x001ea20000100800 */
[----:B------:R-:W-:-:S03]  /*87090*/  ISETP.GE.AND P0, PT, R21, c[0x0][0x17c], PT ;  /* 0x00005f0015007a0c */ /* 0x000fc60003f06270 */
[----:B------:R-:W4:Y:S04]  /*870a0*/  LDL R21, [R1+0x35dc] ;  /* 0x0035dc0001157983 */ /* 0x000f280000100800 */
[----:B-1----:R-:W3:Y:S04]  /*870b0*/  LDL R20, [R1+0xe4] ;  /* 0x0000e40001147983 */ /* 0x002ee80000100800 */
[----:B--2---:R0:W-:Y:S01]  /*870c0*/  @P5 STG.E.U16 [R22.64], R13 ;  /* 0x0000000d16005986 */ /* 0x0041e2000c101506 */
[----:B------:R-:W-:-:S03]  /*870d0*/  ISETP.LT.AND P5, PT, R15, c[0x0][0x178], !P4 ;  /* 0x00005e000f007a0c */ /* 0x000fc600067a1270 */
[----:B0-----:R-:W2:Y:S04]  /*870e0*/  LDL R23, [R1+0x35e8] ;  /* 0x0035e80001177983 */ /* 0x001ea80000100800 */
[----:B------:R-:W3:Y:S04]  /*870f0*/  LDL R22, [R1+0x274] ;  /* 0x0002740001167983 */ /* 0x000ee80000100800 */
[----:B------:R0:W-:Y:S04]  /*87100*/  STL [R1+0x3770], R15 ;  /* 0x0037700f01007387 */ /* 0x0001e80000100800 */
[----:B0-----:R-:W4:Y:S01]  /*87110*/  LDL.LU R15, [R1+0x254] ;  /* 0x00025400010f7983 */ /* 0x001f220000300800 */
[----:B------:R-:W-:-:S04]  /*87120*/  IMAD.WIDE R24, R0, 0x2, R4 ;  /* 0x0000000200187825 */ /* 0x000fc800078e0204 */
[C---:B------:R-:W-:Y:S01]  /*87130*/  IMAD.WIDE R12, R0.reuse, 0x2, R18 ;  /* 0x00000002000c7825 */ /* 0x040fe200078e0212 */
[----:B--2---:R-:W-:Y:S01]  /*87140*/  ISETP.LT.AND P3, PT, R23, c[0x0][0x178], !P4 ;  /* 0x00005e0017007a0c */ /* 0x004fe20006761270 */
[----:B---3--:R0:W-:Y:S04]  /*87150*/  @P6 STG.E.U16 [R24.64], R22 ;  /* 0x0000001618006986 */ /* 0x0081e8000c101506 */
[----:B------:R-:W-:Y:S01]  /*87160*/  @P1 STG.E.U16 [R12.64], R28 ;  /* 0x0000001c0c001986 */ /* 0x000fe2000c101506 */
[----:B0-----:R-:W-:-:S04]  /*87170*/  IMAD.WIDE R22, R0, 0x2, R16 ;  /* 0x0000000200167825 */ /* 0x001fc800078e0210 */
[C---:B------:R-:W-:Y:S01]  /*87180*/  IMAD.WIDE R24, R0.reuse, 0x2, R10 ;  /* 0x0000000200187825 */ /* 0x040fe200078e020a */
[----:B----4-:R-:W-:Y:S04]  /*87190*/  @P2 STG.E.U16 [R22.64], R15 ;  /* 0x0000000f16002986 */ /* 0x010fe8000c101506 */
[----:B------:R0:W-:Y:S04]  /*871a0*/  @P3 STG.E.U16 [R24.64], R20 ;  /* 0x0000001418003986 */ /* 0x0001e8000c101506 */
[----:B0-----:R-:W2:Y:S01]  /*871b0*/  LDL.LU R20, [R1+0x3784] ;  /* 0x0037840001147983 */ /* 0x001ea20000300800 */
[----:B------:R-:W-:-:S03]  /*871c0*/  IMAD.WIDE R12, R0, 0x2, R8 ;  /* 0x00000002000c7825 */ /* 0x000fc600078e0208 */
[----:B------:R-:W3:Y:S04]  /*871d0*/  LDL.LU R24, [R1+0x264] ;  /* 0x0002640001187983 */ /* 0x000ee80000300800 */
[----:B------:R-:W4:Y:S04]  /*871e0*/  LDL R25, [R1+0x35e8] ;  /* 0x0035e80001197983 */ /* 0x000f280000100800 */
[----:B--2---:R0:W-:Y:S04]  /*871f0*/  @P5 STG.E.U16 [R12.64], R20 ;  /* 0x000000140c005986 */ /* 0x0041e8000c101506 */
[----:B0-----:R-:W2:Y:S04]  /*87200*/  LDL.LU R20, [R1+0x3780] ;  /* 0x0037800001147983 */ /* 0x001ea80000300800 */
[----:B------:R-:W3:Y:S04]  /*87210*/  LDL.LU R12, [R1+0x274] ;  /* 0x00027400010c7983 */ /* 0x000ee80000300800 */
[----:B------:R-:W3:Y:S01]  /*87220*/  LDL R13, [R1+0x35e4] ;  /* 0x0035e400010d7983 */ /* 0x000ee20000100800 */
[----:B-----5:R-:W-:-:S02]  /*87230*/  ISETP.LT.AND P4, PT, R27, c[0x0][0x178], !P4 ;  /* 0x00005e001b007a0c */ /* 0x020fc40006781270 */
[----:B--2---:R-:W-:Y:S02]  /*87240*/  ISETP.LT.AND P2, PT, R20, c[0x0][0x178], !P0 ;  /* 0x00005e0014007a0c */ /* 0x004fe40004741270 */
[----:B------:R-:W2:Y:S01]  /*87250*/  LDL.LU R20, [R1+0x377c] ;  /* 0x00377c0001147983 */ /* 0x000ea20000300800 */
[----:B------:R-:W-:Y:S01]  /*87260*/  ISETP.GE.AND P1, PT, R26, c[0x0][0x17c], PT ;  /* 0x00005f001a007a0c */ /* 0x000fe20003f26270 */
[----:B------:R-:W-:Y:S01]  /*87270*/  IMAD.WIDE R26, R0, 0x2, R6 ;  /* 0x00000002001a7825 */ /* 0x000fe200078e0206 */
[----:B------:R-:W-:Y:S02]  /*87280*/  ISETP.LT.AND P6, PT, R14, c[0x0][0x178], !P0 ;  /* 0x00005e000e007a0c */ /* 0x000fe400047c1270 */
[----:B------:R-:W-:-:S04]  /*87290*/  IADD3 R22, R0, c[0x0][0x198], RZ ;  /* 0x0000660000167a10 */ /* 0x000fc80007ffe0ff */
[----:B--2---:R0:W-:Y:S01]  /*872a0*/  @P4 STG.E.U16 [R26.64], R20 ;  /* 0x000000141a004986 */ /* 0x0041e2000c101506 */
[----:B------:R-:W-:-:S03]  /*872b0*/  ISETP.LT.AND P4, PT, R21, c[0x0][0x178], !P0 ;  /* 0x00005e0015007a0c */ /* 0x000fc60004781270 */
[----:B0-----:R-:W2:Y:S04]  /*872c0*/  LDL.LU R20, [R1+0x3778] ;  /* 0x0037780001147983 */ /* 0x001ea80000300800 */
[----:B------:R-:W5:Y:S04]  /*872d0*/  LDL R26, [R1+0x35e0] ;  /* 0x0035e000011a7983 */ /* 0x000f680000100800 */
[----:B------:R-:W2:Y:S04]  /*872e0*/  LDL.LU R27, [R1+0x294] ;  /* 0x00029400011b7983 */ /* 0x000ea80000300800 */
[----:B------:R-:W2:Y:S01]  /*872f0*/  LDL.LU R21, [R1+0x3774] ;  /* 0x0037740001157983 */ /* 0x000ea20000300800 */
[----:B------:R-:W-:Y:S01]  /*87300*/  PRMT R23, R29, 0x7632, R23 ;  /* 0x000076321d177816 */ /* 0x000fe20000000017 */
[----:B------:R-:W-:Y:S01]  /*87310*/  IMAD.WIDE R28, R22, 0x2, R2 ;  /* 0x00000002161c7825 */ /* 0x000fe200078e0202 */
[----:B---3--:R-:W-:-:S04]  /*87320*/  PRMT R0, R24, 0x7632, R0 ;  /* 0x0000763218007816 */ /* 0x008fc80000000000 */
[----:B------:R0:W-:Y:S01]  /*87330*/  @P6 STG.E.U16 [R28.64], R23 ;  /* 0x000000171c006986 */ /* 0x0001e2000c101506 */
[----:B----4-:R-:W-:Y:S01]  /*87340*/  ISETP.LT.AND P3, PT, R25, c[0x0][0x178], !P0 ;  /* 0x00005e0019007a0c */ /* 0x010fe20004761270 */
[----:B------:R-:W-:Y:S01]  /*87350*/  IMAD.WIDE R24, R22, 0x2, R4 ;  /* 0x0000000216187825 */ /* 0x000fe200078e0204 */
[----:B------:R-:W-:Y:S01]  /*87360*/  ISETP.LT.AND P6, PT, R13, c[0x0][0x178], !P0 ;  /* 0x00005e000d007a0c */ /* 0x000fe200047c1270 */
[----:B------:R-:W-:Y:S01]  /*87370*/  STL [R1+0x376c], R5 ;  /* 0x00376c0501007387 */ /* 0x000fe20000100800 */
[----:B0-----:R-:W-:Y:S01]  /*87380*/  PRMT R23, R12, 0x7632, R23 ;  /* 0x000076320c177816 */ /* 0x001fe20000000017 */
[----:B------:R-:W-:Y:S01]  /*87390*/  IMAD.WIDE R12, R22, 0x2, R18 ;  /* 0x00000002160c7825 */ /* 0x000fe200078e0212 */
[----:B-----5:R-:W-:Y:S02]  /*873a0*/  ISETP.LT.AND P5, PT, R26, c[0x0][0x178], !P0 ;  /* 0x00005e001a007a0c */ /* 0x020fe400047a1270 */
[----:B--2---:R-:W-:Y:S01]  /*873b0*/  PRMT R28, R27, 0x7632, R28 ;  /* 0x000076321b1c7816 */ /* 0x004fe2000000001c */
[----:B------:R-:W-:-:S05]  /*873c0*/  IMAD.WIDE R26, R22, 0x2, R20 ;  /* 0x00000002161a7825 */ /* 0x000fca00078e0214 */
[----:B------:R0:W-:Y:S04]  /*873d0*/  @P2 STG.E.U16 [R26.64], R28 ;  /* 0x0000001c1a002986 */ /* 0x0001e8000c101506 */
[----:B------:R1:W-:Y:S04]  /*873e0*/  @P4 STG.E.U16 [R24.64], R23 ;  /* 0x0000001718004986 */ /* 0x0003e8000c101506 */
[----:B------:R2:W-:Y:S01]  /*873f0*/  @P5 STG.E.U16 [R12.64], R0 ;  /* 0x000000000c005986 */ /* 0x0005e2000c101506 */
[----:B0-----:R-:W-:-:S03]  /*87400*/  PRMT R28, R15, 0x7632, R28 ;  /* 0x000076320f1c7816 */ /* 0x001fc6000000001c */
[----:B------:R-:W3:Y:S04]  /*87410*/  LDL.LU R15, [R1+0x3770] ;  /* 0x00377000010f7983 */ /* 0x000ee80000300800 */
[----:B------:R-:W4:Y:S04]  /*87420*/  LDL R5, [R1+0x1c8] ;  /* 0x0001c80001057983 */ /* 0x000f280000100800 */
[----:B-1----:R-:W5:Y:S04]  /*87430*/  LDL R23, [R1+0x35d8] ;  /* 0x0035d80001177983 */ /* 0x002f680000100800 */
[----:B------:R-:W4:Y:S04]  /*87440*/  LDL.LU R24, [R1+0xd4] ;  /* 0x0000d40001187983 */ /* 0x000f280000300800 */
[----:B------:R-:W5:Y:S04]  /*87450*/  LDL.LU R25, [R1+0x14] ;  /* 0x0000140001197983 */ /* 0x000f680000300800 */
[----:B--2---:R-:W2:Y:S01]  /*87460*/  LDL.LU R13, [R1+0xe4] ;  /* 0x0000e400010d7983 */ /* 0x004ea20000300800 */
[----:B------:R-:W-:-:S05]  /*87470*/  IMAD.WIDE R26, R22, 0x2, R16 ;  /* 0x00000002161a7825 */ /* 0x000fca00078e0210 */
[----:B------:R0:W-:Y:S04]  /*87480*/  @P6 STG.E.U16 [R26.64], R28 ;  /* 0x0000001c1a006986 */ /* 0x0001e8000c101506 */
[----:B0-----:R-:W5:Y:S04]  /*87490*/  LDL R26, [R1+0x35ec] ;  /* 0x0035ec00011a7983 */ /* 0x001f680000100800 */
[----:B------:R-:W5:Y:S04]  /*874a0*/  LDL R27, [R1+0x35dc] ;  /* 0x0035dc00011b7983 */ /* 0x000f680000100800 */
[----:B------:R-:W-:Y:S04]  /*874b0*/  STL [R1+0x3764], R14 ;  /* 0x0037640e01007387 */ /* 0x000fe80000100800 */
[----:B------:R-:W-:Y:S01]  /*874c0*/  STL [R1+0x3768], R3 ;  /* 0x0037680301007387 */ /* 0x000fe20000100800 */
[----:B---3--:R-:W-:-:S02]  /*874d0*/  ISETP.LT.AND P4, PT, R15, c[0x0][0x178], !P0 ;  /* 0x00005e000f007a0c */ /* 0x008fc40004781270 */
[----:B----4-:R-:W-:Y:S02]  /*874e0*/  PRMT R28, R24, 0x7632, R28 ;  /* 0x00007632181c7816 */ /* 0x010fe4000000001c */
[----:B--2---:R-:W-:Y:S01]  /*874f0*/  PRMT R0, R13, 0x7632, R0 ;  /* 0x000076320d007816 */ /* 0x004fe20000000000 */
[----:B------:R-:W-:-:S05]  /*87500*/  IMAD.WIDE R12, R22, 0x2, R10 ;  /* 0x00000002160c7825 */ /* 0x000fca00078e020a */
[----:B------:R0:W-:Y:S02]  /*87510*/  @P3 STG.E.U16 [R12.64], R0 ;  /* 0x000000000c003986 */ /* 0x0001e4000c101506 */
[----:B0-----:R-:W-:-:S05]  /*87520*/  IMAD.WIDE R12, R22, 0x2, R8 ;  /* 0x00000002160c7825 */ /* 0x001fca00078e0208 */
[----:B------:R0:W-:Y:S04]  /*87530*/  @P4 STG.E.U16 [R12.64], R28 ;  /* 0x0000001c0c004986 */ /* 0x0001e8000c101506 */
[----:B0-----:R-:W2:Y:S01]  /*87540*/  LDL R12, [R1+0x1b8] ;  /* 0x0001b800010c7983 */ /* 0x001ea20000100800 */
[----:B-----5:R-:W-:Y:S02]  /*87550*/  ISETP.LT.AND P0, PT, R26, c[0x0][0x178], !P0 ;  /* 0x00005e001a007a0c */ /* 0x020fe40004701270 */
[----:B------:R-:W-:Y:S01]  /*87560*/  ISETP.LT.AND P5, PT, R14, c[0x0][0x178], !P1 ;  /* 0x00005e000e007a0c */ /* 0x000fe20004fa1270 */
[----:B------:R-:W3:Y:S01]  /*87570*/  LDL R13, [R1+0x35e4] ;  /* 0x0035e400010d7983 */ /* 0x000ee20000100800 */
[C---:B------:R-:W-:Y:S02]  /*87580*/  IADD3 R0, R22.reuse, c[0x0][0x198], RZ ;  /* 0x0000660016007a10 */ /* 0x040fe40007ffe0ff */
[----:B------:R-:W-:Y:S01]  /*87590*/  ISETP.LT.AND P6, PT, R23, c[0x0][0x178], !P1 ;  /* 0x00005e0017007a0c */ /* 0x000fe20004fc1270 */
[----:B------:R-:W-:Y:S01]  /*875a0*/  IMAD.WIDE R22, R22, 0x2, R6 ;  /* 0x0000000216167825 */ /* 0x000fe200078e0206 */
[----:B------:R-:W-:Y:S01]  /*875b0*/  PRMT R29, R25, 0x7632, R29 ;  /* 0x00007632191d7816 */ /* 0x000fe2000000001d */
[----:B------:R-:W4:Y:S02]  /*875c0*/  LDL R14, [R1+0x8] ;  /* 0x00000800010e7983 */ /* 0x000f240000100800 */
[----:B------:R-:W-:-:S02]  /*875d0*/  IMAD.WIDE R24, R0, 0x2, R2 ;  /* 0x0000000200187825 */ /* 0x000fc400078e0202 */
[----:B------:R-:W5:Y:S01]  /*875e0*/  LDL R3, [R1+0x38] ;  /* 0x0000380001037983 */ /* 0x000f620000100800 */
[----:B------:R-:W-:Y:S01]  /*875f0*/  ISETP.LT.AND P2, PT, R27, c[0x0][0x178], !P1 ;  /* 0x00005e001b007a0c */ /* 0x000fe20004f41270 */
[----:B------:R-:W-:Y:S02]  /*87600*/  IMAD.WIDE R26, R0, 0x2, R20 ;  /* 0x00000002001a7825 */ /* 0x000fe400078e0214 */
[----:B------:R0:W-:Y:S04]  /*87610*/  STL [R1+0x3758], R28 ;  /* 0x0037581c01007387 */ /* 0x0001e80000100800 */
[----:B------:R1:W-:Y:S04]  /*87620*/  @P0 STG.E.U16 [R22.64], R29 ;  /* 0x0000001d16000986 */ /* 0x0003e8000c101506 */
[----:B0-----:R-:W4:Y:S04]  /*87630*/  LDL.LU R28, [R1+0x48] ;  /* 0x00004800011c7983 */ /* 0x001f280000300800 */
[----:B-1----:R-:W4:Y:S04]  /*87640*/  LDL R22, [R1+0x1a8] ;  /* 0x0001a80001167983 */ /* 0x002f280000100800 */
[----:B------:R-:W4:Y:S04]  /*87650*/  LDL.LU R23, [R1+0x3644] ;  /* 0x0036440001177983 */ /* 0x000f280000300800 */
[----:B------:R0:W-:Y:S04]  /*87660*/  STL [R1+0x3734], R29 ;  /* 0x0037341d01007387 */ /* 0x0001e80000100800 */
[----:B------:R1:W-:Y:S04]  /*87670*/  @P5 STG.E.U16 [R24.64], R5 ;  /* 0x0000000518005986 */ /* 0x0003e8000c101506 */
[----:B0-----:R-:W4:Y:S04]  /*87680*/  LDL R29, [R1+0x35e0] ;  /* 0x0035e000011d7983 */ /* 0x001f280000100800 */
[----:B-1----:R-:W5:Y:S04]  /*87690*/  LDL.LU R5, [R1+0x376c] ;  /* 0x00376c0001057983 */ /* 0x002f680000300800 */
[----:B------:R-:W5:Y:S04]  /*876a0*/  LDL.LU R24, [R1+0x3640] ;  /* 0x0036400001187983 */ /* 0x000f680000300800 */
[----:B------:R-:W5:Y:S04]  /*876b0*/  LDL R25, [R1+0x35ec] ;  /* 0x0035ec0001197983 */ /* 0x000f680000100800 */
[----:B--2---:R0:W-:Y:S01]  /*876c0*/  @P6 STG.E.U16 [R26.64], R12 ;  /* 0x0000000c1a006986 */ /* 0x0041e2000c101506 */
[----:B------:R-:W-:-:S03]  /*876d0*/  ISETP.LT.AND P6, PT, R15, c[0x0][0x178], !P1 ;  /* 0x00005e000f007a0c */ /* 0x000fc60004fc1270 */
[----:B0-----:R-:W2:Y:S04]  /*876e0*/  LDL R27, [R1+0x35e8] ;  /* 0x0035e800011b7983 */ /* 0x001ea80000100800 */
[----:B------:R0:W-:Y:S04]  /*876f0*/  STL [R1+0x375c], R15 ;  /* 0x00375c0f01007387 */ /* 0x0001e80000100800 */
[----:B0-----:R-:W2:Y:S01]  /*87700*/  LDL.LU R15, [R1+0x58] ;  /* 0x00005800010f7983 */ /* 0x001ea20000300800 */
[----:B---3--:R-:W-:Y:S02]  /*87710*/  ISETP.LT.AND P4, PT, R13, c[0x0][0x178], !P1 ;  /* 0x00005e000d007a0c */ /* 0x008fe40004f81270 */
[----:B----4-:R-:W-:Y:S01]  /*87720*/  ISETP.LT.AND P3, PT, R29, c[0x0][0x178], !P1 ;  /* 0x00005e001d007a0c */ /* 0x010fe20004f61270 */
[----:B-----5:R-:W-:Y:S01]  /*87730*/  IMAD.WIDE R12, R0, 0x2, R4 ;  /* 0x00000002000c7825 */ /* 0x020fe200078e0204 */
[----:B------:R-:W-:-:S04]  /*87740*/  ISETP.GE.AND P0, PT, R24, c[0x0][0x17c], PT ;  /* 0x00005f0018007a0c */ /* 0x000fc80003f06270 */
[----:B------:R0:W-:Y:S01]  /*87750*/  @P2 STG.E.U16 [R12.64], R22 ;  /* 0x000000160c002986 */ /* 0x0001e2000c101506 */
[----:B------:R-:W-:Y:S01]  /*87760*/  ISETP.GE.AND P2, PT, R23, c[0x0][0x17c], PT ;  /* 0x00005f0017007a0c */ /* 0x000fe20003f46270 */
[----:B0-----:R-:W-:-:S04]  /*87770*/  IMAD.WIDE R22, R0, 0x2, R10 ;  /* 0x0000000200167825 */ /* 0x001fc800078e020a */
[----:B------:R-:W-:Y:S01]  /*87780*/  IMAD.WIDE R12, R0, 0x2, R8 ;  /* 0x00000002000c7825 */ /* 0x000fe200078e0208 */
[----:B--2---:R-:W-:-:S03]  /*87790*/  ISETP.LT.AND P5, PT, R27, c[0x0][0x178], !P1 ;  /* 0x00005e001b007a0c */ /* 0x004fc60004fa1270 */
[----:B------:R-:W-:Y:S01]  /*877a0*/  IMAD.WIDE R26, R0, 0x2, R18 ;  /* 0x00000002001a7825 */ /* 0x000fe200078e0212 */
[----:B------:R-:W-:-:S03]  /*877b0*/  ISETP.LT.AND P1, PT, R25, c[0x0][0x178], !P1 ;  /* 0x00005e0019007a0c */ /* 0x000fc60004f21270 */
[C---:B------:R-:W-:Y:S01]  /*877c0*/  IMAD.WIDE R24, R0.reuse, 0x2, R16 ;  /* 0x0000000200187825 */ /* 0x040fe200078e0210 */
[----:B------:R-:W-:Y:S04]  /*877d0*/  @P3 STG.E.U16 [R26.64], R15 ;  /* 0x0000000f1a003986 */ /* 0x000fe8000c101506 */
[----:B------:R0:W-:Y:S04]  /*877e0*/  @P4 STG.E.U16 [R24.64], R28 ;  /* 0x0000001c18004986 */ /* 0x0001e8000c101506 */
[----:B------:R1:W-:Y:S04]  /*877f0*/  @P5 STG.E.U16 [R22.64], R3 ;  /* 0x0000000316005986 */ /* 0x0003e8000c101506 */
[----:B------:R2:W-:Y:S04]  /*87800*/  @P6 STG.E.U16 [R12.64], R14 ;  /* 0x0000000e0c006986 */ /* 0x0005e8000c101506 */
[----:B0-----:R-:W3:Y:S04]  /*87810*/  LDL.LU R24, [R1+0x1a8] ;  /* 0x0001a80001187983 */ /* 0x001ee80000300800 */
[----:B------:R-:W4:Y:S04]  /*87820*/  LDL R25, [R1+0x35e4] ;  /* 0x0035e40001197983 */ /* 0x000f280000100800 */
[----:B-1----:R-:W5:Y:S04]  /*87830*/  LDL.LU R3, [R1+0x3768] ;  /* 0x0037680001037983 */ /* 0x002f680000300800 */
[----:B------:R-:W3:Y:S04]  /*87840*/  LDL.LU R22, [R1+0x1c8] ;  /* 0x0001c80001167983 */ /* 0x000ee80000300800 */
[----:B------:R-:W3:Y:S04]  /*87850*/  LDL.LU R23, [R1+0x1b8] ;  /* 0x0001b80001177983 */ /* 0x000ee80000300800 */
[----:B--2---:R-:W2:Y:S01]  /*87860*/  LDL.LU R14, [R1+0x3764] ;  /* 0x00376400010e7983 */ /* 0x004ea20000300800 */
[----:B------:R-:W-:Y:S01]  /*87870*/  IMAD.WIDE R26, R0, 0x2, R6 ;  /* 0x00000002001a7825 */ /* 0x000fe200078e0206 */
[----:B--2---:R-:W-:-:S02]  /*87880*/  ISETP.LT.AND P3, PT, R14, c[0x0][0x178], !P0 ;  /* 0x00005e000e007a0c */ /* 0x004fc40004761270 */
[----:B------:R-:W2:Y:S01]  /*87890*/  LDL.LU R14, [R1+0x3760] ;  /* 0x00376000010e7983 */ /* 0x000ea20000300800 */
[----:B------:R-:W-:-:S03]  /*878a0*/  IADD3 R0, R0, c[0x0][0x198], RZ ;  /* 0x0000660000007a10 */ /* 0x000fc60007ffe0ff */
[----:B--2---:R0:W-:Y:S04]  /*878b0*/  @P1 STG.E.U16 [R26.64], R14 ;  /* 0x0000000e1a001986 */ /* 0x0041e8000c101506 */
[----:B0-----:R-:W2:Y:S04]  /*878c0*/  LDL R26, [R1+0x35d8] ;  /* 0x0035d800011a7983 */ /* 0x001ea80000100800 */
[----:B------:R-:W5:Y:S01]  /*878d0*/  LDL R27, [R1+0x35dc] ;  /* 0x0035dc00011b7983 */ /* 0x000f620000100800 */
[----:B---3--:R-:W-:Y:S02]  /*878e0*/  PRMT R14, R22, 0x7632, R14 ;  /* 0x00007632160e7816 */ /* 0x008fe4000000000e */
[----:B------:R-:W-:-:S02]  /*878f0*/  ISETP.LT.AND P6, PT, R29, c[0x0][0x178], !P0 ;  /* 0x00005e001d007a0c */ /* 0x000fc400047c1270 */
[----:B------:R-:W-:Y:S02]  /*87900*/  PRMT R13, R24, 0x7632, R13 ;  /* 0x00007632180d7816 */ /* 0x000fe4000000000d */
[----:B----4-:R-:W-:Y:S01]  /*87910*/  ISETP.LT.AND P1, PT, R25, c[0x0][0x178], !P0 ;  /* 0x00005e0019007a0c */ /* 0x010fe20004721270 */
[----:B------:R-:W-:Y:S01]  /*87920*/  IMAD.WIDE R24, R0, 0x2, R20 ;  /* 0x0000000200187825 */ /* 0x000fe200078e0214 */
[----:B------:R-:W-:Y:S02]  /*87930*/  PRMT R12, R23, 0x7632, R12 ;  /* 0x00007632170c7816 */ /* 0x000fe4000000000c */
[----:B--2---:R-:W-:Y:S02]  /*87940*/  ISETP.LT.AND P4, PT, R26, c[0x0][0x178], !P0 ;  /* 0x00005e001a007a0c */ /* 0x004fe40004781270 */
[----:B-----5:R-:W-:Y:S01]  /*87950*/  ISETP.LT.AND P5, PT, R27, c[0x0][0x178], !P0 ;  /* 0x00005e001b007a0c */ /* 0x020fe200047a1270 */
[----:B------:R-:W-:-:S05]  /*87960*/  IMAD.WIDE R26, R0, 0x2, R2 ;  /* 0x00000002001a7825 */ /* 0x000fca00078e0202 */
[----:B------:R0:W-:Y:S02]  /*87970*/  @P3 STG.E.U16 [R26.64], R14 ;  /* 0x0000000e1a003986 */ /* 0x0001e4000c101506 */
[----:B0-----:R-:W-:Y:S02]  /*87980*/  PRMT R14, R15, 0x7632, R14 ;  /* 0x000076320f0e7816 */ /* 0x001fe4000000000e */
[----:B------:R-:W2:Y:S01]  /*87990*/  LDL.LU R15, [R1+0x375c] ;  /* 0x00375c00010f7983 */ /* 0x000ea20000300800 */
[----:B------:R-:W-:-:S03]  /*879a0*/  IMAD.WIDE R22, R0, 0x2, R4 ;  /* 0x0000000200167825 */ /* 0x000fc600078e0204 */
[----:B------:R0:W-:Y:S01]  /*879b0*/  @P4 STG.E.U16 [R24.64], R12 ;  /* 0x0000000c18004986 */ /* 0x0001e2000c101506 */
[----:B------:R-:W-:-:S03]  /*879c0*/  IMAD.WIDE R26, R0, 0x2, R18 ;  /* 0x00000002001a7825 */ /* 0x000fc600078e0212 */
[----:B------:R1:W-:Y:S04]  /*879d0*/  @P5 STG.E.U16 [R22.64], R13 ;  /* 0x0000000d16005986 */ /* 0x0003e8000c101506 */
[----:B------:R3:W-:Y:S04]  /*879e0*/  @P6 STG.E.U16 [R26.64], R14 ;  /* 0x0000000e1a006986 */ /* 0x0007e8000c101506 */
[----:B0-----:R-:W4:Y:S04]  /*879f0*/  LDL.LU R24, [R1+0x8] ;  /* 0x0000080001187983 */ /* 0x001f280000300800 */
[----:B------:R-:W5:Y:S01]  /*87a00*/  LDL R25, [R1+0x35d0] ;  /* 0x0035d00001197983 */ /* 0x000f620000100800 */
[----:B-1----:R-:W-:-:S03]  /*87a10*/  PRMT R22, R28, 0x7632, R22 ;  /* 0x000076321c167816 */ /* 0x002fc60000000016 */
[----:B------:R-:W5:Y:S04]  /*87a20*/  LDL.LU R23, [R1+0x38] ;  /* 0x0000380001177983 */ /* 0x000f680000300800 */
[----:B------:R-:W5:Y:S04]  /*87a30*/  LDL.LU R28, [R1+0x3758] ;  /* 0x00375800011c7983 */ /* 0x000f680000300800 */
[----:B---3--:R-:W3:Y:S04]  /*87a40*/  LDL R26, [R1+0x35e8] ;  /* 0x0035e800011a7983 */ /* 0x008ee80000100800 */
[----:B------:R-:W3:Y:S01]  /*87a50*/  LDL R27, [R1+0x35ec] ;  /* 0x0035ec00011b7983 */ /* 0x000ee20000100800 */
[----:B--2---:R-:W-:-:S03]  /*87a60*/  ISETP.LT.AND P4, PT, R15, c[0x0][0x178], !P0 ;  /* 0x00005e000f007a0c */ /* 0x004fc60004781270 */
[----:B------:R0:W-:Y:S04]  /*87a70*/  STL [R1+0x3754], R15 ;  /* 0x0037540f01007387 */ /* 0x0001e80000100800 */
[----:B0-----:R-:W2:Y:S01]  /*87a80*/  LDL R15, [R1+0x35d8] ;  /* 0x0035d800010f7983 */ /* 0x001ea20000100800 */
[----:B------:R-:W-:Y:S01]  /*87a90*/  IMAD.WIDE R12, R0, 0x2, R16 ;  /* 0x00000002000c7825 */ /* 0x000fe200078e0210 */
[----:B----4-:R-:W-:-:S04]  /*87aa0*/  PRMT R14, R24, 0x7632, R14 ;  /* 0x00007632180e7816 */ /* 0x010fc8000000000e */
[----:B------:R0:W-:Y:S01]  /*87ab0*/  @P1 STG.E.U16 [R12.64], R22 ;  /* 0x000000160c001986 */ /* 0x0001e2000c101506 */
[----:B-----5:R-:W-:Y:S01]  /*87ac0*/  ISETP.LT.AND P5, PT, R25, c[0x0][0x178], !P2 ;  /* 0x00005e0019007a0c */ /* 0x020fe200057a1270 */
[----:B------:R-:W-:Y:S01]  /*87ad0*/  IMAD.WIDE R24, R0, 0x2, R8 ;  /* 0x0000000200187825 */ /* 0x000fe200078e0208 */
[----:B---3--:R-:W-:Y:S02]  /*87ae0*/  ISETP.LT.AND P3, PT, R26, c[0x0][0x178], !P0 ;  /* 0x00005e001a007a0c */ /* 0x008fe40004761270 */
[----:B------:R-:W-:Y:S02]  /*87af0*/  ISETP.LT.AND P0, PT, R27, c[0x0][0x178], !P0 ;  /* 0x00005e001b007a0c */ /* 0x000fe40004701270 */
[----:B0-----:R-:W-:Y:S01]  /*87b00*/  PRMT R13, R23, 0x7632, R13 ;  /* 0x00007632170d7816 */ /* 0x001fe2000000000d */
[----:B------:R-:W-:Y:S01]  /*87b10*/  IMAD.WIDE R22, R0, 0x2, R10 ;  /* 0x0000000200167825 */ /* 0x000fe200078e020a */
[----:B------:R-:W-:Y:S01]  /*87b20*/  PRMT R28, R14, 0x7632, R28 ;  /* 0x000076320e1c7816 */ /* 0x000fe2000000001c */
[----:B------:R0:W-:Y:S02]  /*87b30*/  STL [R1+0x3750], R8 ;  /* 0x0037500801007387 */ /* 0x0001e40000100800 */
[C---:B------:R-:W-:Y:S01]  /*87b40*/  IMAD.WIDE R26, R0.reuse, 0x2, R6 ;  /* 0x00000002001a7825 */ /* 0x040fe200078e0206 */
[----:B------:R-:W-:Y:S01]  /*87b50*/  IADD3 R12, R0, c[0x0][0x198], RZ ;  /* 0x00006600000c7a10 */ /* 0x000fe20007ffe0ff */
[----:B------:R1:W-:Y:S04]  /*87b60*/  STL [R1+0x374c], R9 ;  /* 0x00374c0901007387 */ /* 0x0003e80000100800 */
[----:B------:R3:W-:Y:S04]  /*87b70*/  @P3 STG.E.U16 [R22.64], R13 ;  /* 0x0000000d16003986 */ /* 0x0007e8000c101506 */
[----:B0-----:R-:W4:Y:S04]  /*87b80*/  LDL R8, [R1+0x1d8] ;  /* 0x0001d80001087983 */ /* 0x001f280000100800 */
[----:B-1----:R-:W5:Y:S04]  /*87b90*/  LDL R9, [R1+0x98] ;  /* 0x0000980001097983 */ /* 0x002f680000100800 */
[----:B------:R-:W4:Y:S04]  /*87ba0*/  LDL R0, [R1+0x35d8] ;  /* 0x0035d80001007983 */ /* 0x000f280000100800 */
[----:B---3--:R-:W3:Y:S04]  /*87bb0*/  LDL R23, [R1+0x35e4] ;  /* 0x0035e40001177983 */ /* 0x008ee80000100800 */
[----:B------:R-:W-:Y:S04]  /*87bc0*/  @P4 STG.E.U16 [R24.64], R14 ;  /* 0x0000000e18004986 */ /* 0x000fe8000c101506 */
[----:B------:R-:W-:Y:S01]  /*87bd0*/  @P0 STG.E.U16 [R26.64], R28 ;  /* 0x0000001c1a000986 */ /* 0x000fe2000c101506 */
[----:B--2---:R-:W-:-:S03]  /*87be0*/  ISETP.LT.AND P1, PT, R15, c[0x0][0x178], !P2 ;  /* 0x00005e000f007a0c */ /* 0x004fc60005721270 */
[----:B------:R-:W2:Y:S04]  /*87bf0*/  LDL R15, [R1+0x1e8] ;  /* 0x0001e800010f7983 */ /* 0x000ea80000100800 */
[----:B------:R0:W-:Y:S04]  /*87c00*/  STL [R1+0x3738], R14 ;  /* 0x0037380e01007387 */ /* 0x0001e80000100800 */
[----:B0-----:R-:W2:Y:S04]  /*87c10*/  LDL R14, [R1+0x35dc] ;  /* 0x0035dc00010e7983 */ /* 0x001ea80000100800 */
[----:B------:R-:W3:Y:S04]  /*87c20*/  LDL.LU R26, [R1+0x3648] ;  /* 0x00364800011a7983 */ /* 0x000ee80000300800 */
[----:B------:R-:W3:Y:S04]  /*87c30*/  LDL R27, [R1+0x35e8] ;  /* 0x0035e800011b7983 */ /* 0x000ee80000100800 */
[----:B------:R0:W-:Y:S04]  /*87c40*/  STL [R1+0x373c], R28 ;  /* 0x00373c1c01007387 */ /* 0x0001e80000100800 */
[----:B0-----:R-:W3:Y:S01]  /*87c50*/  LDL R28, [R1+0x28] ;  /* 0x00002800011c7983 */ /* 0x001ee20000100800 */
[----:B--2---:R-:W-:-:S03]  /*87c60*/  ISETP.LT.AND P4, PT, R14, c[0x0][0x178], !P2 ;  /* 0x00005e000e007a0c */ /* 0x004fc60005781270 */
[----:B---3--:R0:W-:Y:S04]  /*87c70*/  STL [R1+0x3744], R28 ;  /* 0x0037441c01007387 */ /* 0x0081e80000100800 */
[----:B0-----:R-:W2:Y:S04]  /*87c80*/  LDL R28, [R1+0x78] ;  /* 0x00007800011c7983 */ /* 0x001ea80000100800 */
[----:B------:R0:W-:Y:S04]  /*87c90*/  STL [R1+0x3748], R14 ;  /* 0x0037480e01007387 */ /* 0x0001e80000100800 */
[----:B0-----:R-:W3:Y:S01]  /*87ca0*/  LDL.LU R14, [R1+0x208] ;  /* 0x00020800010e7983 */ /* 0x001ee20000300800 */
[----:B------:R-:W-:Y:S01]  /*87cb0*/  IMAD.WIDE R24, R12, 0x2, R2 ;  /* 0x000000020c187825 */ /* 0x000fe200078e0202 */
[----:B------:R-:W-:-:S02]  /*87cc0*/  ISETP.LT.AND P3, PT, R29, c[0x0][0x178], !P2 ;  /* 0x00005e001d007a0c */ /* 0x000fc40005761270 */
[----:B------:R0:W-:Y:S04]  /*87cd0*/  STL [R1+0x3740], R29 ;  /* 0x0037401d01007387 */ /* 0x0001e80000100800 */
[----:B0-----:R-:W2:Y:S04]  /*87ce0*/  LDL.LU R29, [R1+0x1f8] ;  /* 0x0001f800011d7983 */ /* 0x001ea80000300800 */
[----:B---3--:R0:W-:Y:S04]  /*87cf0*/  @P5 STG.E.U16 [R24.64], R14 ;  /* 0x0000000e18005986 */ /* 0x0081e8000c101506 */
[----:B0-----:R-:W3:Y:S01]  /*87d00*/  LDL.LU R25, [R1+0x364c] ;  /* 0x00364c0001197983 */ /* 0x001ee20000300800 */
[----:B------:R-:W-:Y:S01]  /*87d10*/  ISETP.LT.AND P6, PT, R23, c[0x0][0x178], !P2 ;  /* 0x00005e0017007a0c */ /* 0x000fe200057c1270 */
[----:B------:R-:W-:Y:S01]  /*87d20*/  IMAD.WIDE R22, R12, 0x2, R20 ;  /* 0x000000020c167825 */ /* 0x000fe200078e0214 */
[----:B------:R-:W-:-:S02]  /*87d30*/  ISETP.GE.AND P0, PT, R26, c[0x0][0x17c], PT ;  /* 0x00005f001a007a0c */ /* 0x000fc40003f06270 */
[----:B------:R-:W-:Y:S01]  /*87d40*/  ISETP.LT.AND P5, PT, R27, c[0x0][0x178], !P2 ;  /* 0x00005e001b007a0c */ /* 0x000fe200057a1270 */
[C---:B------:R-:W-:Y:S01]  /*87d50*/  IMAD.WIDE R26, R12.reuse, 0x2, R4 ;  /* 0x000000020c1a7825 */ /* 0x040fe200078e0204 */
[----:B--2---:R0:W-:Y:S04]  /*87d60*/  @P1 STG.E.U16 [R22.64], R29 ;  /* 0x0000001d16001986 */ /* 0x0041e8000c101506 */
[----:B------:R1:W-:Y:S01]  /*87d70*/  @P4 STG.E.U16 [R26.64], R15 ;  /* 0x0000000f1a004986 */ /* 0x0003e2000c101506 */
[----:B0-----:R-:W-:-:S03]  /*87d80*/  IMAD.WIDE R22, R12, 0x2, R16 ;  /* 0x000000020c167825 */ /* 0x001fc600078e0210 */
[----:B-1----:R-:W2:Y:S01]  /*87d90*/  LDL.LU R15, [R1+0x3754] ;  /* 0x00375400010f7983 */ /* 0x002ea20000300800 */
[----:B---3--:R-:W-:Y:S01]  /*87da0*/  ISETP.GE.AND P1, PT, R25, c[0x0][0x17c], PT ;  /* 0x00005f0019007a0c */ /* 0x008fe20003f26270 */
[----:B------:R-:W-:-:S05]  /*87db0*/  IMAD.WIDE R24, R12, 0x2, R18 ;  /* 0x000000020c187825 */ /* 0x000fca00078e0212 */
[----:B----4-:R0:W-:Y:S04]  /*87dc0*/  @P3 STG.E.U16 [R24.64], R8 ;  /* 0x0000000818003986 */ /* 0x0101e8000c101506 */
[----:B-----5:R1:W-:Y:S04]  /*87dd0*/  @P6 STG.E.U16 [R22.64], R9 ;  /* 0x0000000916006986 */ /* 0x0203e8000c101506 */
[----:B0-----:R-:W3:Y:S04]  /*87de0*/  LDL.LU R8, [R1+0x3750] ;  /* 0x0037500001087983 */ /* 0x001ee80000300800 */
[----:B------:R-:W4:Y:S04]  /*87df0*/  LDL R24, [R1+0x88] ;  /* 0x0000880001187983 */ /* 0x000f280000100800 */
[----:B------:R-:W5:Y:S04]  /*87e00*/  LDL.LU R25, [R1+0x3650] ;  /* 0x0036500001197983 */ /* 0x000f680000300800 */
[----:B-1----:R-:W3:Y:S04]  /*87e10*/  LDL.LU R9, [R1+0x374c] ;  /* 0x00374c0001097983 */ /* 0x002ee80000300800 */
[----:B------:R-:W3:Y:S04]  /*87e20*/  LDL R22, [R1+0x35ec] ;  /* 0x0035ec0001167983 */ /* 0x000ee80000100800 */
[----:B------:R-:W5:Y:S01]  /*87e30*/  LDL R23, [R1+0x35d0] ;  /* 0x0035d00001177983 */ /* 0x000f620000100800 */
[----:B--2---:R-:W-:Y:S01]  /*87e40*/  ISETP.LT.AND P4, PT, R15, c[0x0][0x178], !P2 ;  /* 0x00005e000f007a0c */ /* 0x004fe20005781270 */
[----:B------:R-:W-:Y:S01]  /*87e50*/  IMAD.WIDE R26, R12, 0x2, R10 ;  /* 0x000000020c1a7825 */ /* 0x000fe200078e020a */
[----:B------:R-:W-:-:S02]  /*87e60*/  PRMT R13, R14, 0x7632, R13 ;  /* 0x000076320e0d7816 */ /* 0x000fc4000000000d */
[----:B------:R-:W2:Y:S04]  /*87e70*/  LDL.LU R14, [R1+0x3748] ;  /* 0x00374800010e7983 */ /* 0x000ea80000300800 */
[----:B----4-:R0:W-:Y:S01]  /*87e80*/  @P5 STG.E.U16 [R26.64], R24 ;  /* 0x000000181a005986 */ /* 0x0101e2000c101506 */
[----:B------:R-:W-:Y:S02]  /*87e90*/  ISETP.LT.AND P5, PT, R0, c[0x0][0x178], !P0 ;  /* 0x00005e0000007a0c */ /* 0x000fe400047a1270 */
[----:B---3--:R-:W-:Y:S02]  /*87ea0*/  ISETP.LT.AND P3, PT, R22, c[0x0][0x178], !P2 ;  /* 0x00005e0016007a0c */ /* 0x008fe40005761270 */
[----:B-----5:R-:W-:Y:S01]  /*87eb0*/  ISETP.LT.AND P6, PT, R23, c[0x0][0x178], !P0 ;  /* 0x00005e0017007a0c */ /* 0x020fe200047c1270 */
[----:B------:R-:W-:-:S05]  /*87ec0*/  IMAD.WIDE R22, R12, 0x2, R8 ;  /* 0x000000020c167825 */ /* 0x000fca00078e0208 */
[----:B------:R1:W-:Y:S01]  /*87ed0*/  @P4 STG.E.U16 [R22.64], R28 ;  /* 0x0000001c16004986 */ /* 0x0003e2000c101506 */
[C---:B------:R-:W-:Y:S01]  /*87ee0*/  IADD3 R0, R12.reuse, c[0x0][0x198], RZ ;  /* 0x000066000c007a10 */ /* 0x040fe20007ffe0ff */
[----:B0-----:R-:W-:Y:S01]  /*87ef0*/  IMAD.WIDE R26, R12, 0x2, R6 ;  /* 0x000000020c1a7825 */ /* 0x001fe200078e0206 */
[----:B------:R-:W-:Y:S01]  /*87f00*/  PRMT R12, R29, 0x7632, R12 ;  /* 0x000076321d0c7816 */ /* 0x000fe2000000000c */
[----:B-1----:R-:W3:Y:S04]  /*87f10*/  LDL.LU R28, [R1+0x3744] ;  /* 0x00374400011c7983 */ /* 0x002ee80000300800 */
[----:B------:R-:W4:Y:S01]  /*87f20*/  LDL.LU R29, [R1+0x3740] ;  /* 0x00374000011d7983 */ /* 0x000f220000300800 */
[----:B------:R-:W-:Y:S01]  /*87f30*/  ISETP.GE.AND P2, PT, R25, c[0x0][0x17c], PT ;  /* 0x00005f0019007a0c */ /* 0x000fe20003f46270 */
[----:B------:R-:W-:Y:S01]  /*87f40*/  IMAD.WIDE R24, R0, 0x2, R2 ;  /* 0x0000000200187825 */ /* 0x000fe200078e0202 */
[----:B--2---:R-:W-:-:S03]  /*87f50*/  ISETP.LT.AND P4, PT, R14, c[0x0][0x178], !P0 ;  /* 0x00005e000e007a0c */ /* 0x004fc60004781270 */
[----:B------:R-:W-:Y:S01]  /*87f60*/  IMAD.WIDE R22, R0, 0x2, R20 ;  /* 0x0000000200167825 */ /* 0x000fe200078e0214 */
[----:B---3--:R0:W-:Y:S04]  /*87f70*/  @P3 STG.E.U16 [R26.64], R28 ;  /* 0x0000001c1a003986 */ /* 0x0081e8000c101506 */
[----:B------:R1:W-:Y:S01]  /*87f80*/  @P6 STG.E.U16 [R24.64], R13 ;  /* 0x0000000d18006986 */ /* 0x0003e2000c101506 */
[----:B----4-:R-:W-:-:S03]  /*87f90*/  ISETP.LT.AND P6, PT, R29, c[0x0][0x178], !P0 ;  /* 0x00005e001d007a0c */ /* 0x010fc600047c1270 */
[----:B0-----:R-:W2:Y:S04]  /*87fa0*/  LDL.LU R28, [R1+0x373c] ;  /* 0x00373c00011c7983 */ /* 0x001ea80000300800 */
[----:B------:R-:W2:Y:S04]  /*87fb0*/  LDL.LU R26, [R1+0x98] ;  /* 0x00009800011a7983 */ /* 0x000ea80000300800 */
[----:B------:R-:W3:Y:S04]  /*87fc0*/  LDL.LU R27, [R1+0x88] ;  /* 0x00008800011b7983 */ /* 0x000ee80000300800 */
[----:B-1----:R-:W4:Y:S04]  /*87fd0*/  LDL R13, [R1+0x35e8] ;  /* 0x0035e800010d7983 */ /* 0x002f280000100800 */
[----:B------:R-:W5:Y:S04]  /*87fe0*/  LDL.LU R24, [R1+0x1e8] ;  /* 0x0001e80001187983 */ /* 0x000f680000300800 */
[----:B------:R-:W3:Y:S04]  /*87ff0*/  LDL.LU R25, [R1+0x1d8] ;  /* 0x0001d80001197983 */ /* 0x000ee80000300800 */
[----:B------:R-:W3:Y:S04]  /*88000*/  LDL.LU R14, [R1+0x3738] ;  /* 0x00373800010e7983 */ /* 0x000ee80000300800 */
[----:B------:R-:W3:Y:S04]  /*88010*/  LDL.LU R29, [R1+0x3734] ;  /* 0x00373400011d7983 */ /* 0x000ee80000300800 */
[----:B------:R0:W-:Y:S04]  /*88020*/  @P5 STG.E.U16 [R22.64], R12 ;  /* 0x0000000c16005986 */ /* 0x0001e8000c101506 */
[----:B0-----:R-:W3:Y:S04]  /*88030*/  LDL R23, [R1+0x35e4] ;  /* 0x0035e40001177983 */ /* 0x001ee80000100800 */
[----:B------:R0:W-:Y:S04]  /*88040*/  STL [R1+0x3730], R5 ;  /* 0x0037300501007387 */ /* 0x0001e80000100800 */
[----:B------:R-:W-:Y:S04]  /*88050*/  STL [R1+0x372c], R19 ;  /* 0x00372c1301007387 */ /* 0x000fe80000100800 */
[----:B------:R1:W-:Y:S01]  /*88060*/  STL [R1+0x3728], R11 ;  /* 0x0037280b01007387 */ /* 0x0003e20000100800 */
[----:B--2---:R-:W-:-:S02]  /*88070*/  PRMT R28, R26, 0x7632, R28 ;  /* 0x000076321a1c7816 */ /* 0x004fc4000000001c */
[----:B----4-:R-:W-:Y:S01]  /*88080*/  ISETP.LT.AND P5, PT, R13, c[0x0][0x178], !P0 ;  /* 0x00005e000d007a0c */ /* 0x010fe200047a1270 */
[----:B------:R-:W-:Y:S01]  /*88090*/  IMAD.WIDE R12, R0, 0x2, R4 ;  /* 0x00000002000c7825 */ /* 0x000fe200078e0204 */
[----:B-----5:R-:W-:-:S04]  /*880a0*/  PRMT R22, R24, 0x7632, R22 ;  /* 0x0000763218167816 */ /* 0x020fc80000000016 */
[----:B0-----:R-:W-:Y:S02]  /*880b0*/  PRMT R5, R22, 0x7610, R5 ;  /* 0x0000761016057816 */ /* 0x001fe40000000005 */
[----:B---3--:R-:W-:Y:S01]  /*880c0*/  PRMT R14, R25, 0x7632, R14 ;  /* 0x00007632190e7816 */ /* 0x008fe2000000000e */
[C---:B------:R-:W-:Y:S02]  /*880d0*/  IMAD.WIDE R24, R0.reuse, 0x2, R16 ;  /* 0x0000000200187825 */ /* 0x040fe400078e0210 */
[----:B------:R0:W-:Y:S01]  /*880e0*/  @P4 STG.E.U16 [R12.64], R5 ;  /* 0x000000050c004986 */ /* 0x0001e2000c101506 */
[----:B------:R-:W-:Y:S01]  /*880f0*/  PRMT R29, R27, 0x7632, R29 ;  /* 0x000076321b1d7816 */ /* 0x000fe2000000001d */
[C---:B------:R-:W-:Y:S02]  /*88100*/  IMAD.WIDE R26, R0.reuse, 0x2, R10 ;  /* 0x00000002001a7825 */ /* 0x040fe400078e020a */
[----:B-1----:R-:W2:Y:S04]  /*88110*/  LDL R11, [R1+0x35ec] ;  /* 0x0035ec00010b7983 */ /* 0x002ea80000100800 */
[----:B0-----:R-:W3:Y:S04]  /*88120*/  LDL R12, [R1+0x35d8] ;  /* 0x0035d800010c7983 */ /* 0x001ee80000100800 */
[----:B------:R-:W4:Y:S01]  /*88130*/  LDL R5, [R1+0x248] ;  /* 0x0002480001057983 */ /* 0x000f220000100800 */
[----:B------:R-:W-:Y:S01]  /*88140*/  ISETP.LT.AND P3, PT, R23, c[0x0][0x178], !P0 ;  /* 0x00005e0017007a0c */ /* 0x000fe20004761270 */
[----:B------:R-:W-:-:S02]  /*88150*/  IMAD.WIDE R22, R0, 0x2, R18 ;  /* 0x0000000200167825 */ /* 0x000fc400078e0212 */
[----:B------:R-:W5:Y:S04]  /*88160*/  LDL R19, [R1+0x238] ;  /* 0x0002380001137983 */ /* 0x000f680000100800 */
[----:B------:R0:W-:Y:S06]  /*88170*/  @P6 STG.E.U16 [R22.64], R14 ;  /* 0x0000000e16006986 */ /* 0x0001ec000c101506 */
[----:B------:R1:W-:Y:S04]  /*88180*/  @P3 STG.E.U16 [R24.64], R28 ;  /* 0x0000001c18003986 */ /* 0x0003e8000c101506 */
[----:B0-----:R-:W3:Y:S04]  /*88190*/  LDL R22, [R1+0x35d0] ;  /* 0x0035d00001167983 */ /* 0x001ee80000100800 */
[----:B------:R-:W3:Y:S04]  /*881a0*/  LDL.LU R23, [R1+0x78] ;  /* 0x0000780001177983 */ /* 0x000ee80000300800 */
[----:B-1----:R-:W3:Y:S04]  /*881b0*/  LDL.LU R25, [R1+0x28] ;  /* 0x0000280001197983 */ /* 0x002ee80000300800 */
[----:B------:R0:W-:Y:S04]  /*881c0*/  STL [R1+0x3718], R28 ;  /* 0x0037181c01007387 */ /* 0x0001e80000100800 */
[----:B------:R-:W-:Y:S04]  /*881d0*/  @P5 STG.E.U16 [R26.64], R29 ;  /* 0x0000001d1a005986 */ /* 0x000fe8000c101506 */
[----:B0-----:R-:W3:Y:S04]  /*881e0*/  LDL R28, [R1+0x35e0] ;  /* 0x0035e000011c7983 */ /* 0x001ee80000100800 */
[----:B------:R0:W-:Y:S04]  /*881f0*/  STL [R1+0x371c], R29 ;  /* 0x00371c1d01007387 */ /* 0x0001e80000100800 */
[----:B0-----:R-:W3:Y:S01]  /*88200*/  LDL R29, [R1+0x35dc] ;  /* 0x0035dc00011d7983 */ /* 0x001ee20000100800 */
[----:B------:R-:W-:-:S02]  /*88210*/  ISETP.LT.AND P4, PT, R15, c[0x0][0x178], !P0 ;  /* 0x00005e000f007a0c */ /* 0x000fc40004781270 */
[----:B--2---:R-:W-:Y:S02]  /*88220*/  ISETP.LT.AND P0, PT, R11, c[0x0][0x178], !P0 ;  /* 0x00005e000b007a0c */ /* 0x004fe40004701270 */
[----:B------:R-:W2:Y:S01]  /*88230*/  LDL R11, [R1+0x218] ;  /* 0x00021800010b7983 */ /* 0x000ea20000100800 */
[----:B---3--:R-:W-:-:S03]  /*88240*/  ISETP.LT.AND P3, PT, R29, c[0x0][0x178], !P1 ;  /* 0x00005e001d007a0c */ /* 0x008fc60004f61270 */
[----:B------:R0:W-:Y:S04]  /*88250*/  STL [R1+0x3720], R29 ;  /* 0x0037201d01007387 */ /* 0x0001e80000100800 */
[----:B0-----:R-:W3:Y:S01]  /*88260*/  LDL R29, [R1+0x68] ;  /* 0x00006800011d7983 */ /* 0x001ee20000100800 */
[----:B------:R-:W-:Y:S02]  /*88270*/  ISETP.LT.AND P5, PT, R22, c[0x0][0x178], !P1 ;  /* 0x00005e0016007a0c */ /* 0x000fe40004fa1270 */
[----:B------:R-:W-:Y:S02]  /*88280*/  ISETP.LT.AND P6, PT, R12, c[0x0][0x178], !P1 ;  /* 0x00005e000c007a0c */ /* 0x000fe40004fc1270 */
[----:B------:R-:W-:Y:S01]  /*88290*/  PRMT R14, R23, 0x7632, R14 ;  /* 0x00007632170e7816 */ /* 0x000fe2000000000e */
[C---:B------:R-:W-:Y:S01]  /*882a0*/  IMAD.WIDE R22, R0.reuse, 0x2, R8 ;  /* 0x0000000200167825 */ /* 0x040fe200078e0208 */
[----:B------:R-:W-:-:S02]  /*882b0*/  IADD3 R12, R0, c[0x0][0x198], RZ ;  /* 0x00006600000c7a10 */ /* 0x000fc40007ffe0ff */
[----:B------:R-:W-:Y:S01]  /*882c0*/  PRMT R13, R25, 0x7632, R13 ;  /* 0x00007632190d7816 */ /* 0x000fe2000000000d */
[----:B------:R-:W-:Y:S01]  /*882d0*/  IMAD.WIDE R26, R0, 0x2, R6 ;  /* 0x00000002001a7825 */ /* 0x000fe200078e0206 */
[----:B------:R0:W-:Y:S03]  /*882e0*/  @P4 STG.E.U16 [R22.64], R14 ;  /* 0x0000000e16004986 */ /* 0x0001e6000c101506 */
[C---:B------:R-:W-:Y:S01]  /*882f0*/  IMAD.WIDE R24, R12.reuse, 0x2, R2 ;  /* 0x000000020c187825 */ /* 0x040fe200078e0202 */
[----:B------:R-:W-:Y:S04]  /*88300*/  @P0 STG.E.U16 [R26.64], R13 ;  /* 0x0000000d1a000986 */ /* 0x000fe8000c101506 */
[----:B----4-:R-:W-:Y:S01]  /*88310*/  @P5 STG.E.U16 [R24.64], R5 ;  /* 0x0000000518005986 */ /* 0x010fe2000c101506 */
[----:B0-----:R-:W-:-:S05]  /*88320*/  IMAD.WIDE R22, R12, 0x2, R20 ;  /* 0x000000020c167825 */ /* 0x001fca00078e0214 */
[----:B-----5:R-:W-:Y:S04]  /*88330*/  @P6 STG.E.U16 [R22.64], R19 ;  /* 0x0000001316006986 */ /* 0x020fe8000c101506 */
[----:B---3--:R0:W-:Y:S04]  /*88340*/  STL [R1+0x3724], R29 ;  /* 0x0037241d01007387 */ /* 0x0081e80000100800 */
[----:B------:R-:W3:Y:S04]  /*88350*/  LDL R0, [R1+0x35d8] ;  /* 0x0035d80001007983 */ /* 0x000ee80000100800 */
[----:B0-----:R-:W4:Y:S04]  /*88360*/  LDL R29, [R1+0xb8] ;  /* 0x0000b800011d7983 */ /* 0x001f280000100800 */
[----:B------:R-:W5:Y:S04]  /*88370*/  LDL.LU R26, [R1+0x3654] ;  /* 0x00365400011a7983 */ /* 0x000f680000300800 */
[----:B------:R-:W2:Y:S04]  /*88380*/  LDL R27, [R1+0x228] ;  /* 0x00022800011b7983 */ /* 0x000ea80000100800 */
[----:B------:R-:W2:Y:S04]  /*88390*/  LDL.LU R5, [R1+0x3730] ;  /* 0x0037300001057983 */ /* 0x000ea80000300800 */
[----:B------:R-:W2:Y:S04]  /*883a0*/  LDL R25, [R1+0x35e4] ;  /* 0x0035e40001197983 */ /* 0x000ea80000100800 */
[----:B------:R-:W3:Y:S04]  /*883b0*/  LDL.LU R19, [R1+0x372c] ;  /* 0x00372c0001137983 */ /* 0x000ee80000300800 */
[----:B------:R-:W3:Y:S01]  /*883c0*/  LDL R23, [R1+0x35e8] ;  /* 0x0035e80001177983 */ /* 0x000ee20000100800 */
[----:B------:R-:W-:-:S02]  /*883d0*/  ISETP.LT.AND P4, PT, R28, c[0x0][0x178], !P1 ;  /* 0x00005e001c007a0c */ /* 0x000fc40004f81270 */
[----:B--2---:R-:W-:Y:S01]  /*883e0*/  ISETP.LT.AND P5, PT, R25, c[0x0][0x178], !P1 ;  /* 0x00005e0019007a0c */ /* 0x004fe20004fa1270 */
[----:B------:R-:W-:Y:S01]  /*883f0*/  IMAD.WIDE R24, R12, 0x2, R4 ;  /* 0x000000020c187825 */ /* 0x000fe200078e0204 */
[----:B---3--:R-:W-:-:S03]  /*88400*/  ISETP.LT.AND P6, PT, R23, c[0x0][0x178], !P1 ;  /* 0x00005e0017007a0c */ /* 0x008fc60004fc1270 */
[----:B------:R-:W-:Y:S01]  /*88410*/  IMAD.WIDE R22, R12, 0x2, R18 ;  /* 0x000000020c167825 */ /* 0x000fe200078e0212 */
[----:B------:R0:W-:Y:S05]  /*88420*/  @P3 STG.E.U16 [R24.64], R27 ;  /* 0x0000001b18003986 */ /* 0x0001ea000c101506 */
[----:B------:R1:W-:Y:S04]  /*88430*/  @P4 STG.E.U16 [R22.64], R11 ;  /* 0x0000000b16004986 */ /* 0x0003e8000c101506 */
[----:B0-----:R-:W2:Y:S04]  /*88440*/  LDL R24, [R1+0x35ec] ;  /* 0x0035ec0001187983 */ /* 0x001ea80000100800 */
[----:B------:R-:W3:Y:S04]  /*88450*/  LDL R25, [R1+0x35d0] ;  /* 0x0035d00001197983 */ /* 0x000ee80000100800 */
[----:B-1----:R-:W2:Y:S04]  /*88460*/  LDL.LU R11, [R1+0x3728] ;  /* 0x00372800010b7983 */ /* 0x002ea80000300800 */
[----:B------:R-:W2:Y:S01]  /*88470*/  LDL R23, [R1+0xc8] ;  /* 0x0000c80001177983 */ /* 0x000ea20000100800 */
[----:B-----5:R-:W-:Y:S01]  /*88480*/  ISETP.GE.AND P0, PT, R26, c[0x0][0x17c], PT ;  /* 0x00005f001a007a0c */ /* 0x020fe20003f06270 */
[----:B------:R-:W-:Y:S01]  /*88490*/  IMAD.WIDE R26, R12, 0x2, R16 ;  /* 0x000000020c1a7825 */ /* 0x000fe200078e0210 */
[----:B------:R-:W-:-:S04]  /*884a0*/  ISETP.LT.AND P3, PT, R15, c[0x0][0x178], !P1 ;  /* 0x00005e000f007a0c */ /* 0x000fc80004f61270 */
[----:B--2---:R0:W-:Y:S04]  /*884b0*/  @P5 STG.E.U16 [R26.64], R23 ;  /* 0x000000171a005986 */ /* 0x0041e8000c101506 */
[----:B0-----:R-:W2:Y:S01]  /*884c0*/  LDL R26, [R1+0xa8] ;  /* 0x0000a800011a7983 */ /* 0x001ea20000100800 */
[----:B------:R-:W-:Y:S02]  /*884d0*/  ISETP.LT.AND P1, PT, R24, c[0x0][0x178], !P1 ;  /* 0x00005e0018007a0c */ /* 0x000fe40004f21270 */
[----:B---3--:R-:W-:Y:S01]  /*884e0*/  ISETP.LT.AND P4, PT, R25, c[0x0][0x178], !P2 ;  /* 0x00005e0019007a0c */ /* 0x008fe20005781270 */
[C---:B------:R-:W-:Y:S01]  /*884f0*/  IMAD.WIDE R24, R12.reuse, 0x2, R10 ;  /* 0x000000020c187825 */ /* 0x040fe200078e020a */
[----:B------:R-:W3:Y:S03]  /*88500*/  LDL.LU R27, [R1+0x248] ;  /* 0x00024800011b7983 */ /* 0x000ee60000300800 */
[C---:B------:R-:W-:Y:S01]  /*88510*/  IMAD.WIDE R22, R12.reuse, 0x2, R8 ;  /* 0x000000020c167825 */ /* 0x040fe200078e0208 */
[----:B------:R-:W-:Y:S04]  /*88520*/  STL [R1+0x3714], R3 ;  /* 0x0037140301007387 */ /* 0x000fe80000100800 */
[----:B--2---:R-:W-:Y:S04]  /*88530*/  @P6 STG.E.U16 [R24.64], R26 ;  /* 0x0000001a18006986 */ /* 0x004fe8000c101506 */
[----:B----4-:R0:W-:Y:S04]  /*88540*/  @P3 STG.E.U16 [R22.64], R29 ;  /* 0x0000001d16003986 */ /* 0x0101e8000c101506 */
[----:B0-----:R-:W2:Y:S01]  /*88550*/  LDL.LU R29, [R1+0x3724] ;  /* 0x00372400011d7983 */ /* 0x001ea20000300800 */
[----:B---3--:R-:W-:Y:S01]  /*88560*/  PRMT R13, R27, 0x7632, R13 ;  /* 0x000076321b0d7816 */ /* 0x008fe2000000000d */
[----:B------:R-:W-:-:S02]  /*88570*/  IMAD.WIDE R26, R12, 0x2, R6 ;  /* 0x000000020c1a7825 */ /* 0x000fc400078e0206 */
[----:B------:R-:W3:Y:S01]  /*88580*/  LDL.LU R23, [R1+0x238] ;  /* 0x0002380001177983 */ /* 0x000ee20000300800 */
[----:B------:R-:W-:Y:S02]  /*88590*/  ISETP.LT.AND P5, PT, R0, c[0x0][0x178], !P2 ;  /* 0x00005e0000007a0c */ /* 0x000fe400057a1270 */
[----:B------:R-:W-:Y:S01]  /*885a0*/  IADD3 R0, R12, c[0x0][0x198], RZ ;  /* 0x000066000c007a10 */ /* 0x000fe20007ffe0ff */
[----:B--2---:R0:W-:Y:S04]  /*885b0*/  @P1 STG.E.U16 [R26.64], R29 ;  /* 0x0000001d1a001986 */ /* 0x0041e8000c101506 */
[----:B0-----:R-:W2:Y:S01]  /*885c0*/  LDL.LU R29, [R1+0x3720] ;  /* 0x00372000011d7983 */ /* 0x001ea20000300800 */
[----:B------:R-:W-:Y:S01]  /*885d0*/  IMAD.WIDE R24, R0, 0x2, R2 ;  /* 0x0000000200187825 */ /* 0x000fe200078e0202 */
[----:B---3--:R-:W-:-:S02]  /*885e0*/  PRMT R12, R23, 0x7632, R12 ;  /* 0x00007632170c7816 */ /* 0x008fc4000000000c */
[----:B------:R-:W3:Y:S01]  /*885f0*/  LDL.LU R26, [R1+0xc8] ;  /* 0x0000c800011a7983 */ /* 0x000ee20000300800 */
[----:B------:R-:W-:-:S03]  /*88600*/  IMAD.WIDE R22, R0, 0x2, R20 ;  /* 0x0000000200167825 */ /* 0x000fc600078e0214 */
[----:B------:R-:W4:Y:S04]  /*88610*/  LDL.LU R27, [R1+0xa8] ;  /* 0x0000a800011b7983 */ /* 0x000f280000300800 */
[----:B------:R0:W-:Y:S01]  /*88620*/  @P4 STG.E.U16 [R24.64], R13 ;  /* 0x0000000d18004986 */ /* 0x0001e2000c101506 */
[----:B------:R-:W-:-:S03]  /*88630*/  ISETP.LT.AND P3, PT, R28, c[0x0][0x178], !P2 ;  /* 0x00005e001c007a0c */ /* 0x000fc60005761270 */
[----:B------:R1:W-:Y:S04]  /*88640*/  @P5 STG.E.U16 [R22.64], R12 ;  /* 0x0000000c16005986 */ /* 0x0003e8000c101506 */
[----:B0-----:R-:W5:Y:S04]  /*88650*/  LDL R13, [R1+0x35e8] ;  /* 0x0035e800010d7983 */ /* 0x001f680000100800 */
[----:B------:R-:W3:Y:S04]  /*88660*/  LDL.LU R24, [R1+0x228] ;  /* 0x0002280001187983 */ /* 0x000ee80000300800 */
[----:B------:R-:W4:Y:S01]  /*88670*/  LDL.LU R25, [R1+0x218] ;  /* 0x0002180001197983 */ /* 0x000f220000300800 */
[----:B--2---:R-:W-:-:S03]  /*88680*/  ISETP.LT.AND P1, PT, R29, c[0x0][0x178], !P2 ;  /* 0x00005e001d007a0c */ /* 0x004fc60005721270 */
[----:B------:R-:W2:Y:S04]  /*88690*/  LDL.LU R29, [R1+0x371c] ;  /* 0x00371c00011d7983 */ /* 0x000ea80000300800 */
[----:B------:R-:W2:Y:S04]  /*886a0*/  LDL.LU R28, [R1+0x3718] ;  /* 0x00371800011c7983 */ /* 0x000ea80000300800 */
[----:B-1----:R-:W2:Y:S04]  /*886b0*/  LDL R23, [R1+0x35e4] ;  /* 0x0035e40001177983 */ /* 0x002ea80000100800 */
[----:B------:R0:W-:Y:S01]  /*886c0*/  STL [R1+0x3710], R16 ;  /* 0x0037101001007387 */ /* 0x0001e20000100800 */
[----:B-----5:R-:W-:Y:S01]  /*886d0*/  ISETP.LT.AND P5, PT, R13, c[0x0][0x178], !P2 ;  /* 0x00005e000d007a0c */ /* 0x020fe200057a1270 */
[----:B------:R-:W-:Y:S01]  /*886e0*/  IMAD.WIDE R12, R0, 0x2, R4 ;  /* 0x00000002000c7825 */ /* 0x000fe200078e0204 */
[----:B---3--:R-:W-:-:S02]  /*886f0*/  PRMT R3, R24, 0x7632, R3 ;  /* 0x0000763218037816 */ /* 0x008fc40000000003 */
[----:B----4-:R-:W-:Y:S01]  /*88700*/  PRMT R14, R25, 0x7632, R14 ;  /* 0x00007632190e7816 */ /* 0x010fe2000000000e */
[----:B------:R-:W-:Y:S02]  /*88710*/  IMAD.WIDE R24, R0, 0x2, R16 ;  /* 0x0000000200187825 */ /* 0x000fe400078e0210 */
[----:B0-----:R-:W3:Y:S04]  /*88720*/  LDL.LU R16, [R1+0x68] ;  /* 0x0000680001107983 */ /* 0x001ee80000300800 */
[----:B------:R0:W-:Y:S04]  /*88730*/  STL [R1+0x370c], R17 ;  /* 0x00370c1101007387 */ /* 0x0001e80000100800 */
[----:B------:R-:W-:Y:S04]  /*88740*/  @P1 STG.E.U16 [R12.64], R3 ;  /* 0x000000030c001986 */ /* 0x000fe8000c101506 */
[----:B0-----:R-:W4:Y:S04]  /*88750*/  LDL R17, [R1+0x35d0] ;  /* 0x0035d00001117983 */ /* 0x001f280000100800 */
[----:B------:R0:W-:Y:S01]  /*88760*/  STL [R1+0x3708], R11 ;  /* 0x0037080b01007387 */ /* 0x0001e20000100800 */
[----:B--2---:R-:W-:-:S02]  /*88770*/  PRMT R29, R27, 0x7632, R29 ;  /* 0x000076321b1d7816 */ /* 0x004fc4000000001d */
[----:B------:R-:W-:Y:S01]  /*88780*/  ISETP.LT.AND P4, PT, R23, c[0x0][0x178], !P2 ;  /* 0x00005e0017007a0c */ /* 0x000fe20005781270 */
[----:B------:R-:W-:Y:S01]  /*88790*/  IMAD.WIDE R22, R0, 0x2, R18 ;  /* 0x0000000200167825 */ /* 0x000fe200078e0212 */
[----:B------:R-:W-:-:S03]  /*887a0*/  PRMT R28, R26, 0x7632, R28 ;  /* 0x000076321a1c7816 */ /* 0x000fc6000000001c */
[----:B------:R-:W-:Y:S02]  /*887b0*/  IMAD.WIDE R26, R0, 0x2, R10 ;  /* 0x00000002001a7825 */ /* 0x000fe400078e020a */
[----:B0-----:R-:W2:Y:S04]  /*887c0*/  LDL R11, [R1+0x35d8] ;  /* 0x0035d800010b7983 */ /* 0x001ea80000100800 */
[----:B------:R-:W5:Y:S04]  /*887d0*/  LDL.LU R13, [R1+0xb8] ;  /* 0x0000b800010d7983 */ /* 0x000f680000300800 */
[----:B------:R-:W4:Y:S04]  /*887e0*/  LDL.LU R3, [R1+0x3658] ;  /* 0x0036580001037983 */ /* 0x000f280000300800 */
[----:B------:R0:W-:Y:S04]  /*887f0*/  @P3 STG.E.U16 [R22.64], R14 ;  /* 0x0000000e16003986 */ /* 0x0001e8000c101506 */
[----:B------:R-:W-:Y:S04]  /*88800*/  @P4 STG.E.U16 [R24.64], R28 ;  /* 0x0000001c18004986 */ /* 0x000fe8000c101506 */
[----:B0-----:R-:W4:Y:S04]  /*88810*/  LDL R23, [R1+0x35dc] ;  /* 0x0035dc0001177983 */ /* 0x001f280000100800 */
[----:B------:R0:W-:Y:S04]  /*88820*/  STL [R1+0x36ec], R28 ;  /* 0x0036ec1c01007387 */ /* 0x0001e80000100800 */
[----:B0-----:R-:W4:Y:S01]  /*88830*/  LDL R28, [R1+0x35ec] ;  /* 0x0035ec00011c7983 */ /* 0x001f220000100800 */
[----:B---3--:R-:W-:-:S03]  /*88840*/  PRMT R14, R16, 0x7632, R14 ;  /* 0x00007632100e7816 */ /* 0x008fc6000000000e */
[----:B------:R0:W-:Y:S01]  /*88850*/  @P5 STG.E.U16 [R26.64], R29 ;  /* 0x0000001d1a005986 */ /* 0x0001e2000c101506 */
[----:B------:R-:W-:Y:S02]  /*88860*/  ISETP.LT.AND P3, PT, R15, c[0x0][0x178], !P2 ;  /* 0x00005e000f007a0c */ /* 0x000fe40005761270 */
[----:B------:R-:W-:Y:S01]  /*88870*/  IADD3 R24, R0, c[0x0][0x198], RZ ;  /* 0x0000660000187a10 */ /* 0x000fe20007ffe0ff */
[----:B0-----:R-:W3:Y:S04]  /*88880*/  LDL R26, [R1+0x35e0] ;  /* 0x0035e000011a7983 */ /* 0x001ee80000100800 */
[----:B------:R-:W3:Y:S04]  /*88890*/  LDL R27, [R1+0x35e4] ;  /* 0x0035e400011b7983 */ /* 0x000ee80000100800 */
[----:B------:R-:W-:Y:S04]  /*888a0*/  STL [R1+0x36f0], R29 ;  /* 0x0036f01d01007387 */ /* 0x000fe80000100800 */
[----:B------:R0:W-:Y:S04]  /*888b0*/  STL [R1+0x36f4], R29 ;  /* 0x0036f41d01007387 */ /* 0x0001e80000100800 */
[----:B------:R-:W3:Y:S04]  /*888c0*/  LDL R16, [R1+0x298] ;  /* 0x0002980001107983 */ /* 0x000ee80000100800 */
[----:B0-----:R-:W3:Y:S01]  /*888d0*/  LDL.LU R29, [R1+0xe8] ;  /* 0x0000e800011d7983 */ /* 0x001ee20000300800 */
[----:B--2---:R-:W-:-:S03]  /*888e0*/  ISETP.LT.AND P4, PT, R11, c[0x0][0x178], !P0 ;  /* 0x00005e000b007a0c */ /* 0x004fc60004781270 */
[----:B------:R-:W2:Y:S01]  /*888f0*/  LDL R11, [R1+0x268] ;  /* 0x00026800010b7983 */ /* 0x000ea20000100800 */
[----:B-----5:R-:W-:Y:S01]  /*88900*/  PRMT R25, R13, 0x7632, R25 ;  /* 0x000076320d197816 */ /* 0x020fe20000000019 */
[C---:B------:R-:W-:Y:S01]  /*88910*/  IMAD.WIDE R12, R0.reuse, 0x2, R8 ;  /* 0x00000002000c7825 */ /* 0x040fe200078e0208 */
[----:B----4-:R-:W-:Y:S02]  /*88920*/  ISETP.GE.AND P5, PT, R3, c[0x0][0x17c], PT ;  /* 0x00005f0003007a0c */ /* 0x010fe40003fa6270 */
[----:B------:R-:W-:Y:S01]  /*88930*/  ISETP.LT.AND P6, PT, R23, c[0x0][0x178], !P0 ;  /* 0x00005e0017007a0c */ /* 0x000fe200047c1270 */
[----:B------:R-:W-:Y:S01]  /*88940*/  IMAD.WIDE R22, R0, 0x2, R6 ;  /* 0x0000000200167825 */ /* 0x000fe200078e0206 */
[----:B------:R-:W-:Y:S02]  /*88950*/  ISETP.LT.AND P1, PT, R28, c[0x0][0x178], !P2 ;  /* 0x00005e001c007a0c */ /* 0x000fe40005721270 */
[----:B------:R-:W-:Y:S02]  /*88960*/  ISETP.LT.AND P2, PT, R17, c[0x0][0x178], !P0 ;  /* 0x00005e0011007a0c */ /* 0x000fe40004741270 */
[----:B------:R-:W4:Y:S04]  /*88970*/  LDL R17, [R1+0x278] ;  /* 0x0002780001117983 */ /* 0x000f280000100800 */
[----:B------:R-:W5:Y:S04]  /*88980*/  LDL.LU R0, [R1+0x288] ;  /* 0x0002880001007983 */ /* 0x000f680000300800 */
[----:B------:R-:W2:Y:S04]  /*88990*/  LDL.LU R3, [R1+0x3714] ;  /* 0x0037140001037983 */ /* 0x000ea80000300800 */
[----:B------:R0:W-:Y:S01]  /*889a0*/  @P3 STG.E.U16 [R12.64], R25 ;  /* 0x000000190c003986 */ /* 0x0001e2000c101506 */
[----:B---3--:R-:W-:-:S03]  /*889b0*/  ISETP.LT.AND P3, PT, R26, c[0x0][0x178], !P0 ;  /* 0x00005e001a007a0c */ /* 0x008fc60004761270 */
[----:B------:R-:W-:Y:S01]  /*889c0*/  @P1 STG.E.U16 [R22.64], R14 ;  /* 0x0000000e16001986 */ /* 0x000fe2000c101506 */
[----:B------:R-:W-:Y:S01]  /*889d0*/  ISETP.LT.AND P1, PT, R27, c[0x0][0x178], !P0 ;  /* 0x00005e001b007a0c */ /* 0x000fe20004721270 */
[C---:B------:R-:W-:Y:S02]  /*889e0*/  IMAD.WIDE R26, R24.reuse, 0x2, R20 ;  /* 0x00000002181a7825 */ /* 0x040fe400078e0214 */
[----:B0-----:R-:W3:Y:S04]  /*889f0*/  LDL R25, [R1+0x35d8] ;  /* 0x0035d80001197983 */ /* 0x001ee80000100800 */
[----:B------:R0:W-:Y:S04]  /*88a00*/  STL [R1+0x3704], R20 ;  /* 0x0037041401007387 */ /* 0x0001e80000100800 */
[----:B0-----:R-:W3:Y:S04]  /*88a10*/  LDL R20, [R1+0x35dc] ;  /* 0x0035dc0001147983 */ /* 0x001ee80000100800 */
[----:B------:R0:W-:Y:S04]  /*88a20*/  STL [R1+0x3700], R21 ;  /* 0x0037001501007387 */ /* 0x0001e80000100800 */
[----:B0-----:R-:W3:Y:S01]  /*88a30*/  LDL R21, [R1+0xd8] ;  /* 0x0000d80001157983 */ /* 0x001ee20000100800 */
[----:B--2---:R-:W-:-:S05]  /*88a40*/  IMAD.WIDE R12, R24, 0x2, R2 ;  /* 0x00000002180c7825 */ /* 0x004fca00078e0202 */
[----:B-----5:R0:W-:Y:S04]  /*88a50*/  @P2 STG.E.U16 [R12.64], R0 ;  /* 0x000000000c002986 */ /* 0x0201e8000c101506 */
[----:B0-----:R-:W2:Y:S01]  /*88a60*/  LDL.LU R13, [R1+0x365c] ;  /* 0x00365c00010d7983 */ /* 0x001ea20000300800 */
[----:B------:R-:W-:-:S03]  /*88a70*/  IMAD.WIDE R22, R24, 0x2, R4 ;  /* 0x0000000218167825 */ /* 0x000fc600078e0204 */
[----:B------:R0:W-:Y:S04]  /*88a80*/  STL [R1+0x36fc], R18 ;  /* 0x0036fc1201007387 */ /* 0x0001e80000100800 */
[----:B------:R-:W-:Y:S04]  /*88a90*/  @P4 STG.E.U16 [R26.64], R16 ;  /* 0x000000101a004986 */ /* 0x000fe8000c101506 */
[----:B----4-:R-:W-:Y:S01]  /*88aa0*/  @P6 STG.E.U16 [R22.64], R17 ;  /* 0x0000001116006986 */ /* 0x010fe2000c101506 */
[----:B--2---:R-:W-:Y:S01]  /*88ab0*/  ISETP.GE.AND P2, PT, R13, c[0x0][0x17c], PT ;  /* 0x00005f000d007a0c */ /* 0x004fe20003f46270 */
[----:B------:R-:W-:-:S02]  /*88ac0*/  IMAD.WIDE R12, R24, 0x2, R18 ;  /* 0x00000002180c7825 */ /* 0x000fc400078e0212 */
[----:B0-----:R-:W2:Y:S04]  /*88ad0*/  LDL R18, [R1+0x35e4] ;  /* 0x0035e40001127983 */ /* 0x001ea80000100800 */
[----:B------:R0:W-:Y:S04]  /*88ae0*/  STL [R1+0x36f8], R19 ;  /* 0x0036f81301007387 */ /* 0x0001e80000100800 */
[----:B0-----:R-:W4:Y:S04]  /*88af0*/  LDL R19, [R1+0x35e8] ;  /* 0x0035e80001137983 */ /* 0x001f280000100800 */
[----:B------:R-:W5:Y:S04]  /*88b00*/  LDL.LU R16, [R1+0x3710] ;  /* 0x0037100001107983 */ /* 0x000f680000300800 */
[----:B------:R-:W2:Y:S04]  /*88b10*/  LDL R26, [R1+0x35d0] ;  /* 0x0035d000011a7983 */ /* 0x000ea80000100800 */
[----:B------:R-:W2:Y:S04]  /*88b20*/  LDL R27, [R1+0x258] ;  /* 0x00025800011b7983 */ /* 0x000ea80000100800 */
[----:B------:R-:W5:Y:S04]  /*88b30*/  LDL.LU R17, [R1+0x370c] ;  /* 0x00370c0001117983 */ /* 0x000f680000300800 */
[----:B------:R0:W-:Y:S04]  /*88b40*/  @P3 STG.E.U16 [R12.64], R11 ;  /* 0x0000000b0c003986 */ /* 0x0001e8000c101506 */
[----:B0-----:R-:W3:Y:S01]  /*88b50*/  LDL.LU R11, [R1+0x3708] ;  /* 0x00370800010b7983 */ /* 0x001ee20000300800 */
[----:B------:R-:W-:-:S02]  /*88b60*/  ISETP.LT.AND P3, PT, R15, c[0x0][0x178], !P0 ;  /* 0x00005e000f007a0c */ /* 0x000fc40004761270 */
[----:B----4-:R-:W-:Y:S01]  /*88b70*/  ISETP.LT.AND P4, PT, R19, c[0x0][0x178], !P0 ;  /* 0x00005e0013007a0c */ /* 0x010fe20004781270 */
[----:B-----5:R-:W-:-:S05]  /*88b80*/  IMAD.WIDE R22, R24, 0x2, R16 ;  /* 0x0000000218167825 */ /* 0x020fca00078e0210 */
[----:B--2---:R0:W-:Y:S01]  /*88b90*/  @P1 STG.E.U16 [R22.64], R27 ;  /* 0x0000001b16001986 */ /* 0x0041e2000c101506 */
[----:B---3--:R-:W-:-:S04]  /*88ba0*/  IMAD.WIDE R12, R24, 0x2, R10 ;  /* 0x00000002180c7825 */ /* 0x008fc800078e020a */
[----:B0-----:R-:W-:Y:S02]  /*88bb0*/  IMAD.WIDE R22, R24, 0x2, R8 ;  /* 0x0000000218167825 */ /* 0x001fe400078e0208 */
[----:B------:R0:W-:Y:S01]  /*88bc0*/  @P4 STG.E.U16 [R12.64], R29 ;  /* 0x0000001d0c004986 */ /* 0x0001e2000c101506 */
[----:B------:R-:W-:-:S03]  /*88bd0*/  ISETP.LT.AND P4, PT, R20, c[0x0][0x178], !P5 ;  /* 0x00005e0014007a0c */ /* 0x000fc60006f81270 */
[----:B------:R1:W-:Y:S04]  /*88be0*/  @P3 STG.E.U16 [R22.64], R21 ;  /* 0x0000001516003986 */ /* 0x0003e8000c101506 */
[----:B0-----:R-:W2:Y:S04]  /*88bf0*/  LDL R12, [R1+0x18] ;  /* 0x00001800010c7983 */ /* 0x001ea80000100800 */
[----:B------:R-:W3:Y:S04]  /*88c00*/  LDL.LU R13, [R1+0x298] ;  /* 0x00029800010d7983 */ /* 0x000ee80000300800 */
[----:B------:R-:W4:Y:S04]  /*88c10*/  LDL.LU R20, [R1+0x3704] ;  /* 0x0037040001147983 */ /* 0x000f280000300800 */
[----:B-1----:R-:W4:Y:S01]  /*88c20*/  LDL.LU R21, [R1+0x3700] ;  /* 0x0037000001157983 */ /* 0x002f220000300800 */
[----:B------:R-:W-:-:S02]  /*88c30*/  ISETP.LT.AND P0, PT, R28, c[0x0][0x178], !P0 ;  /* 0x00005e001c007a0c */ /* 0x000fc40004701270 */
[----:B------:R-:W-:Y:S01]  /*88c40*/  ISETP.LT.AND P6, PT, R26, c[0x0][0x178], !P5 ;  /* 0x00005e001a007a0c */ /* 0x000fe20006fc1270 */
[----:B------:R-:W5:Y:S01]  /*88c50*/  LDL.LU R22, [R1+0x278] ;  /* 0x0002780001167983 */ /* 0x000f620000300800 */
[----:B------:R-:W-:Y:S02]  /*88c60*/  PRMT R14, R0, 0x7632, R14 ;  /* 0x00007632000e7816 */ /* 0x000fe4000000000e */
[C---:B------:R-:W-:Y:S01]  /*88c70*/  IADD3 R0, R24.reuse, c[0x0][0x198], RZ ;  /* 0x0000660018007a10 */ /* 0x040fe20007ffe0ff */
[----:B------:R-:W5:Y:S01]  /*88c80*/  LDL R23, [R1+0x35e0] ;  /* 0x0035e00001177983 */ /* 0x000f620000100800 */
[----:B------:R-:W-:Y:S01]  /*88c90*/  ISETP.LT.AND P1, PT, R25, c[0x0][0x178], !P5 ;  /* 0x00005e0019007a0c */ /* 0x000fe20006f21270 */
[----:B------:R-:W-:-:S04]  /*88ca0*/  IMAD.WIDE R24, R24, 0x2, R6 ;  /* 0x0000000218187825 */ /* 0x000fc800078e0206 */
[----:B------:R-:W-:Y:S01]  /*88cb0*/  IMAD.WIDE R26, R0, 0x2, R2 ;  /* 0x00000002001a7825 */ /* 0x000fe200078e0202 */
[----:B------:R-:W-:Y:S01]  /*88cc0*/  ISETP.LT.AND P3, PT, R19, c[0x0][0x178], !P5 ;  /* 0x00005e0013007a0c */ /* 0x000fe20006f61270 */
[----:B--2---:R0:W-:Y:S04]  /*88cd0*/  @P0 STG.E.U16 [R24.64], R12 ;  /* 0x0000000c18000986 */ /* 0x0041e8000c101506 */
[----:B------:R3:W-:Y:S01]  /*88ce0*/  @P6 STG.E.U16 [R26.64], R14 ;  /* 0x0000000e1a006986 */ /* 0x0007e2000c101506 */
[----:B------:R-:W-:-:S03]  /*88cf0*/  ISETP.LT.AND P6, PT, R18, c[0x0][0x178], !P5 ;  /* 0x00005e0012007a0c */ /* 0x000fc60006fc1270 */
[----:B0-----:R-:W2:Y:S01]  /*88d00*/  LDL.LU R25, [R1+0x258] ;  /* 0x0002580001197983 */ /* 0x001ea20000300800 */
[----:B---3--:R-:W-:Y:S01]  /*88d10*/  PRMT R14, R13, 0x7632, R14 ;  /* 0x000076320d0e7816 */ /* 0x008fe2000000000e */
[----:B----4-:R-:W-:Y:S02]  /*88d20*/  IMAD.WIDE R12, R0, 0x2, R20 ;  /* 0x00000002000c7825 */ /* 0x010fe400078e0214 */
[----:B------:R-:W3:Y:S04]  /*88d30*/  LDL.LU R18, [R1+0x36fc] ;  /* 0x0036fc0001127983 */ /* 0x000ee80000300800 */
[----:B------:R0:W-:Y:S04]  /*88d40*/  @P1 STG.E.U16 [R12.64], R14 ;  /* 0x0000000e0c001986 */ /* 0x0001e8000c101506 */
[----:B0-----:R-:W4:Y:S04]  /*88d50*/  LDL.LU R12, [R1+0x3660] ;  /* 0x00366000010c7983 */ /* 0x001f280000300800 */
[----:B------:R-:W3:Y:S04]  /*88d60*/  LDL.LU R13, [R1+0x268] ;  /* 0x00026800010d7983 */ /* 0x000ee80000300800 */
[----:B------:R-:W3:Y:S01]  /*88d70*/  LDL.LU R19, [R1+0x36f8] ;  /* 0x0036f80001137983 */ /* 0x000ee20000300800 */
[----:B-----5:R-:W-:-:S02]  /*88d80*/  ISETP.LT.AND P0, PT, R23, c[0x0][0x178], !P5 ;  /* 0x00005e0017007a0c */ /* 0x020fc40006f01270 */
[----:B------:R-:W-:Y:S01]  /*88d90*/  PRMT R24, R22, 0x7632, R24 ;  /* 0x0000763216187816 */ /* 0x000fe20000000018 */
[C---:B------:R-:W-:Y:S01]  /*88da0*/  IMAD.WIDE R22, R0.reuse, 0x2, R4 ;  /* 0x0000000200167825 */ /* 0x040fe200078e0204 */
[----:B------:R-:W-:Y:S02]  /*88db0*/  PRMT R27, R29, 0x7632, R27 ;  /* 0x000076321d1b7816 */ /* 0x000fe4000000001b */
[----:B------:R-:W5:Y:S04]  /*88dc0*/  LDL.LU R29, [R1+0x1bc] ;  /* 0x0001bc00011d7983 */ /* 0x000f680000300800 */
[----:B------:R0:W-:Y:S02]  /*88dd0*/  @P4 STG.E.U16 [R22.64], R24 ;  /* 0x0000001816004986 */ /* 0x0001e4000c101506 */
[----:B0-----:R-:W-:Y:S01]  /*88de0*/  IMAD.WIDE R22, R0, 0x2, R16 ;  /* 0x0000000200167825 */ /* 0x001fe200078e0210 */
[----:B--2---:R-:W-:-:S02]  /*88df0*/  PRMT R26, R25, 0x7632, R26 ;  /* 0x00007632191a7816 */ /* 0x004fc4000000001a */
[----:B----4-:R-:W-:Y:S02]  /*88e00*/  ISETP.GE.AND P1, PT, R12, c[0x0][0x17c], PT ;  /* 0x00005f000c007a0c */ /* 0x010fe40003f26270 */
[----:B---3--:R-:W-:Y:S01]  /*88e10*/  PRMT R14, R13, 0x7632, R14 ;  /* 0x000076320d0e7816 */ /* 0x008fe2000000000e */
[----:B------:R-:W-:-:S05]  /*88e20*/  IMAD.WIDE R12, R0, 0x2, R18 ;  /* 0x00000002000c7825 */ /* 0x000fca00078e0212 */
[----:B------:R0:W-:Y:S01]  /*88e30*/  @P0 STG.E.U16 [R12.64], R14 ;  /* 0x0000000e0c000986 */ /* 0x0001e2000c101506 */
[----:B------:R-:W-:-:S03]  /*88e40*/  ISETP.LT.AND P0, PT, R15, c[0x0][0x178], !P5 ;  /* 0x00005e000f007a0c */ /* 0x000fc60006f01270 */
[----:B------:R1:W-:Y:S04]  /*88e50*/  @P6 STG.E.U16 [R22.64], R26 ;  /* 0x0000001a16006986 */ /* 0x0003e8000c101506 */
[----:B0-----:R-:W2:Y:S04]  /*88e60*/  LDL.LU R13, [R1+0x18] ;  /* 0x00001800010d7983 */ /* 0x001ea80000300800 */
[----:B------:R-:W3:Y:S04]  /*88e70*/  LDL.LU R15, [R1+0x3664] ;  /* 0x00366400010f7983 */ /* 0x000ee80000300800 */
[----:B-1----:R-:W4:Y:S04]  /*88e80*/  LDL R22, [R1+0x35d0] ;  /* 0x0035d00001167983 */ /* 0x002f280000100800 */
[----:B------:R-:W2:Y:S01]  /*88e90*/  LDL.LU R23, [R1+0xd8] ;  /* 0x0000d80001177983 */ /* 0x000ea20000300800 */
[----:B------:R-:W-:-:S03]  /*88ea0*/  IMAD.WIDE R24, R0, 0x2, R10 ;  /* 0x0000000200187825 */ /* 0x000fc600078e020a */
[----:B------:R-:W3:Y:S04]  /*88eb0*/  LDL R26, [R1+0x35d8] ;  /* 0x0035d800011a7983 */ /* 0x000ee80000100800 */
[----:B------:R0:W-:Y:S04]  /*88ec0*/  @P3 STG.E.U16 [R24.64], R27 ;  /* 0x0000001b18003986 */ /* 0x0001e8000c101506 */
[----:B0-----:R-:W3:Y:S04]  /*88ed0*/  LDL R25, [R1+0x35dc] ;  /* 0x0035dc0001197983 */ /* 0x001ee80000100800 */
[----:B------:R0:W-:Y:S01]  /*88ee0*/  STL [R1+0x36e8], R9 ;  /* 0x0036e80901007387 */ /* 0x0001e20000100800 */
[----:B----4-:R-:W-:-:S02]  /*88ef0*/  ISETP.LT.AND P6, PT, R22, c[0x0][0x178], !P2 ;  /* 0x00005e0016007a0c */ /* 0x010fc400057c1270 */
[----:B--2---:R-:W-:Y:S01]  /*88f00*/  PRMT R12, R23, 0x7632, R12 ;  /* 0x00007632170c7816 */ /* 0x004fe2000000000c */
[----:B------:R-:W-:Y:S02]  /*88f10*/  IMAD.WIDE R22, R0, 0x2, R8 ;  /* 0x0000000200167825 */ /* 0x000fe400078e0208 */
[----:B0-----:R-:W2:Y:S04]  /*88f20*/  LDL.LU R9, [R1+0x5c] ;  /* 0x00005c0001097983 */ /* 0x001ea80000300800 */
[----:B------:R-:W-:Y:S04]  /*88f30*/  STL [R1+0x36e4], R3 ;  /* 0x0036e40301007387 */ /* 0x000fe80000100800 */
[----:B------:R0:W-:Y:S04]  /*88f40*/  @P0 STG.E.U16 [R22.64], R12 ;  /* 0x0000000c16000986 */ /* 0x0001e8000c101506 */
[----:B0-----:R-:W4:Y:S01]  /*88f50*/  LDL.LU R22, [R1+0x1cc] ;  /* 0x0001cc0001167983 */ /* 0x001f220000300800 */
[----:B------:R-:W-:-:S02]  /*88f60*/  ISETP.LT.AND P5, PT, R28, c[0x0][0x178], !P5 ;  /* 0x00005e001c007a0c */ /* 0x000fc40006fa1270 */
[----:B------:R-:W-:Y:S01]  /*88f70*/  PRMT R14, R13, 0x7632, R14 ;  /* 0x000076320d0e7816 */ /* 0x000fe2000000000e */
[----:B------:R-:W2:Y:S01]  /*88f80*/  LDL R23, [R1+0x35e0] ;  /* 0x0035e00001177983 */ /* 0x000ea20000100800 */
[----:B------:R-:W-:Y:S02]  /*88f90*/  IADD3 R13, R0, c[0x0][0x198], RZ ;  /* 0x00006600000d7a10 */ /* 0x000fe40007ffe0ff */
[----:B---3--:R-:W-:Y:S01]  /*88fa0*/  ISETP.LT.AND P3, PT, R26, c[0x0][0x178], !P2 ;  /* 0x00005e001a007a0c */ /* 0x008fe20005761270 */
[----:B------:R-:W-:Y:S01]  /*88fb0*/  IMAD.WIDE R26, R0, 0x2, R6 ;  /* 0x00000002001a7825 */ /* 0x000fe200078e0206 */
[----:B------:R-:W-:-:S03]  /*88fc0*/  ISETP.LT.AND P4, PT, R25, c[0x0][0x178], !P2 ;  /* 0x00005e0019007a0c */ /* 0x000fc60005781270 */
[----:B------:R-:W-:Y:S02]  /*88fd0*/  IMAD.WIDE R24, R13, 0x2, R2 ;  /* 0x000000020d187825 */ /* 0x000fe400078e0202 */
[----:B------:R0:W-:Y:S01]  /*88fe0*/  @P5 STG.E.U16 [R26.64], R14 ;  /* 0x0000000e1a005986 */ /* 0x0001e2000c101506 */
[----:B------:R-:W-:-:S03]  /*88ff0*/  ISETP.GE.AND P0, PT, R15, c[0x0][0x17c], PT ;  /* 0x00005f000f007a0c */ /* 0x000fc60003f06270 */
[----:B------:R-:W3:Y:S01]  /*89000*/  LDL.LU R15, [R1+0x3c] ;  /* 0x00003c00010f7983 */ /* 0x000ee20000300800 */
[----:B-----5:R-:W-:-:S03]  /*89010*/  PRMT R12, R29, 0x7632, R12 ;  /* 0x000076321d0c7816 */ /* 0x020fc6000000000c */
[----:B0-----:R-:W5:Y:S04]  /*89020*/  LDL.LU R26, [R1+0x4c] ;  /* 0x00004c00011a7983 */ /* 0x001f680000300800 */
[----:B------:R-:W2:Y:S04]  /*89030*/  LDL R27, [R1+0x35d0] ;  /* 0x0035d000011b7983 */ /* 0x000ea80000100800 */
[----:B------:R0:W-:Y:S04]  /*89040*/  STL [R1+0x36dc], R14 ;  /* 0x0036dc0e01007387 */ /* 0x0001e80000100800 */
[----:B0-----:R-:W3:Y:S04]  /*89050*/  LDL R14, [R1+0x35e4] ;  /* 0x0035e400010e7983 */ /* 0x001ee80000100800 */
[----:B----4-:R0:W-:Y:S02]  /*89060*/  @P6 STG.E.U16 [R24.64], R22 ;  /* 0x0000001618006986 */ /* 0x0101e4000c101506 */
[----:B0-----:R-:W-:-:S05]  /*89070*/  IMAD.WIDE R24, R13, 0x2, R20 ;  /* 0x000000020d187825 */ /* 0x001fca00078e0214 */
[----:B------:R0:W-:Y:S04]  /*89080*/  @P3 STG.E.U16 [R24.64], R29 ;  /* 0x0000001d18003986 */ /* 0x0001e8000c101506 */
[----:B0-----:R-:W4:Y:S04]  /*89090*/  LDL.LU R29, [R1+0x36f4] ;  /* 0x0036f400011d7983 */ /* 0x001f280000300800 */
[----:B------:R-:W4:Y:S01]  /*890a0*/  LDL.LU R24, [R1+0x1ac] ;  /* 0x0001ac0001187983 */ /* 0x000f220000300800 */
[----:B------:R-:W-:Y:S02]  /*890b0*/  PRMT R0, R22, 0x7632, R0 ;  /* 0x0000763216007816 */ /* 0x000fe40000000000 */
[----:B--2---:R-:W-:Y:S01]  /*890c0*/  ISETP.LT.AND P5, PT, R23, c[0x0][0x178], !P2 ;  /* 0x00005e0017007a0c */ /* 0x004fe200057a1270 */
[----:B------:R-:W-:Y:S01]  /*890d0*/  IMAD.WIDE R22, R13, 0x2, R4 ;  /* 0x000000020d167825 */ /* 0x000fe200078e0204 */
[----:B------:R-:W2:Y:S01]  /*890e0*/  LDL R25, [R1+0x35e8] ;  /* 0x0035e80001197983 */ /* 0x000ea20000100800 */
[----:B----4-:R-:W-:-:S03]  /*890f0*/  PRMT R29, R24, 0x7632, R29 ;  /* 0x00007632181d7816 */ /* 0x010fc6000000001d */
[----:B------:R-:W-:Y:S04]  /*89100*/  @P4 STG.E.U16 [R22.64], R24 ;  /* 0x0000001816004986 */ /* 0x000fe8000c101506 */
[----:B------:R0:W-:Y:S04]  /*89110*/  STL.S16 [R1], R29 ;  /* 0x0000001d01007387 */ /* 0x0001e80000100600 */
[----:B0-----:R-:W4:Y:S04]  /*89120*/  LDL.LU R29, [R1+0x36f0] ;  /* 0x0036f000011d7983 */ /* 0x001f280000300800 */
[----:B------:R-:W5:Y:S01]  /*89130*/  LDL R23, [R1+0x35f0] ;  /* 0x0035f00001177983 */ /* 0x000f620000100800 */
[----:B--2---:R-:W-:Y:S01]  /*89140*/  ISETP.LT.AND P3, PT, R25, c[0x0][0x178], !P2 ;  /* 0x00005e0019007a0c */ /* 0x004fe20005761270 */
[----:B------:R-:W-:Y:S01]  /*89150*/  IMAD.WIDE R24, R13, 0x2, R18 ;  /* 0x000000020d187825 */ /* 0x000fe200078e0212 */
[----:B---3--:R-:W-:-:S04]  /*89160*/  ISETP.LT.AND P6, PT, R14, c[0x0][0x178], !P2 ;  /* 0x00005e000e007a0c */ /* 0x008fc800057c1270 */
[----:B------:R0:W-:Y:S01]  /*89170*/  @P5 STG.E.U16 [R24.64], R9 ;  /* 0x0000000918005986 */ /* 0x0001e2000c101506 */
[----:B----4-:R-:W-:Y:S02]  /*89180*/  PRMT R29, R9, 0x7632, R29 ;  /* 0x00007632091d7816 */ /* 0x010fe4000000001d */
[----:B-----5:R-:W-:Y:S02]  /*89190*/  ISETP.LT.AND P4, PT, R23, c[0x0][0x178], !P2 ;  /* 0x00005e0017007a0c */ /* 0x020fe40005781270 */
[----:B------:R-:W-:Y:S02]  /*891a0*/  ISETP.LT.AND P2, PT, R28, c[0x0][0x178], !P2 ;  /* 0x00005e001c007a0c */ /* 0x000fe40005741270 */
[----:B------:R-:W2:Y:S04]  /*891b0*/  LDL.LU R28, [R1+0x36ec] ;  /* 0x0036ec00011c7983 */ /* 0x000ea80000300800 */
[----:B------:R1:W-:Y:S04]  /*891c0*/  STL [R1+0x36d0], R29 ;  /* 0x0036d01d01007387 */ /* 0x0003e80000100800 */
[----:B0-----:R-:W3:Y:S04]  /*891d0*/  LDL.LU R9, [R1+0x36e8] ;  /* 0x0036e80001097983 */ /* 0x001ee80000300800 */
[----:B------:R-:W4:Y:S04]  /*891e0*/  LDL R25, [R1+0x35d8] ;  /* 0x0035d80001197983 */ /* 0x000f280000100800 */
[----:B-1----:R-:W5:Y:S01]  /*891f0*/  LDL.LU.S16 R29, [R1] ;  /* 0x00000000011d7983 */ /* 0x002f620000300600 */
[----:B------:R-:W-:Y:S01]  /*89200*/  IMAD.WIDE R22, R13, 0x2, R16 ;  /* 0x000000020d167825 */ /* 0x000fe200078e0210 */
[----:B------:R-:W-:-:S02]  /*89210*/  ISETP.LT.AND P5, PT, R27, c[0x0][0x178], !P1 ;  /* 0x00005e001b007a0c */ /* 0x000fc40004fa1270 */
[----:B-----5:R0:W-:Y:S04]  /*89220*/  STL [R1+0x36d4], R29 ;  /* 0x0036d41d01007387 */ /* 0x0201e80000100800 */
[----:B0-----:R-:W5:Y:S01]  /*89230*/  LDL R29, [R1+0x35ec] ;  /* 0x0035ec00011d7983 */ /* 0x001f620000100800 */
[----:B--2---:R-:W-:Y:S02]  /*89240*/  PRMT R28, R26, 0x7632, R28 ;  /* 0x000076321a1c7816 */ /* 0x004fe4000000001c */
[----:B------:R-:W-:Y:S01]  /*89250*/  PRMT R3, R15, 0x7632, R3 ;  /* 0x000076320f037816 */ /* 0x000fe20000000003 */
[----:B------:R0:W-:Y:S02]  /*89260*/  @P6 STG.E.U16 [R22.64], R26 ;  /* 0x0000001a16006986 */ /* 0x0001e4000c101506 */
[----:B0-----:R-:W-:-:S05]  /*89270*/  IMAD.WIDE R26, R13, 0x2, R10 ;  /* 0x000000020d1a7825 */ /* 0x001fca00078e020a */
[----:B------:R-:W-:Y:S04]  /*89280*/  @P3 STG.E.U16 [R26.64], R15 ;  /* 0x0000000f1a003986 */ /* 0x000fe8000c101506 */
[----:B-----5:R0:W-:Y:S04]  /*89290*/  STL [R1+0x36d8], R29 ;  /* 0x0036d81d01007387 */ /* 0x0201e80000100800 */
[----:B0-----:R-:W2:Y:S04]  /*892a0*/  LDL R29, [R1+0x35f0] ;  /* 0x0035f000011d7983 */ /* 0x001ea80000100800 */
[----:B------:R0:W-:Y:S04]  /*892b0*/  STL.S16 [R1+0x4], R3 ;  /* 0x0000040301007387 */ /* 0x0001e80000100600 */
[----:B0-----:R-:W5:Y:S04]  /*892c0*/  LDL.LU R3, [R1+0x36e4] ;  /* 0x0036e40001037983 */ /* 0x001f680000300800 */
[----:B------:R-:W2:Y:S04]  /*892d0*/  LDL.LU R15, [R1+0x36e0] ;  /* 0x0036e000010f7983 */ /* 0x000ea80000300800 */
[----:B------:R-:W2:Y:S01]  /*892e0*/  LDL.LU R26, [R1+0xc] ;  /* 0x00000c00011a7983 */ /* 0x000ea20000300800 */
[----:B---3--:R-:W-:Y:S01]  /*892f0*/  IMAD.WIDE R22, R13, 0x2, R8 ;  /* 0x000000020d167825 */ /* 0x008fe200078e0208 */
[----:B----4-:R-:W-:-:S02]  /*89300*/  ISETP.LT.AND P6, PT, R25, c[0x0][0x178], !P1 ;  /* 0x00005e0019007a0c */ /* 0x010fc40004fc1270 */
[----:B------:R-:W3:Y:S01]  /*89310*/  LDL R27, [R1+0x35e8] ;  /* 0x0035e800011b7983 */ /* 0x000ee20000100800 */
[----:B------:R-:W-:-:S03]  /*89320*/  IMAD.WIDE R24, R13, 0x2, R6 ;  /* 0x000000020d187825 */ /* 0x000fc600078e0206 */
[----:B--2---:R0:W-:Y:S04]  /*89330*/  @P4 STG.E.U16 [R22.64], R26 ;  /* 0x0000001a16004986 */ /* 0x0041e8000c101506 */
[----:B0-----:R-:W2:Y:S04]  /*89340*/  LDL R22, [R1+0x35dc] ;  /* 0x0035dc0001167983 */ /* 0x001ea80000100800 */
[----:B------:R-:W4:Y:S01]  /*89350*/  LDL R23, [R1+0x35e0] ;  /* 0x0035e00001177983 */ /* 0x000f220000100800 */
[----:B------:R-:W-:-:S03]  /*89360*/  IADD3 R13, R13, c[0x0][0x198], RZ ;  /* 0x000066000d0d7a10 */ /* 0x000fc60007ffe0ff */
[----:B------:R5:W-:Y:S01]  /*89370*/  @P2 STG.E.U16 [R24.64], R15 ;  /* 0x0000000f18002986 */ /* 0x000be2000c101506 */
[----:B------:R-:W-:-:S03]  /*89380*/  ISETP.LT.AND P4, PT, R14, c[0x0][0x178], !P1 ;  /* 0x00005e000e007a0c */ /* 0x000fc60004f81270 */
[----:B------:R-:W3:Y:S01]  /*89390*/  LDL.LU R14, [R1+0x36dc] ;  /* 0x0036dc00010e7983 */ /* 0x000ee20000300800 */
[----:B-----5:R-:W-:-:S03]  /*893a0*/  IMAD.WIDE R24, R13, 0x2, R2 ;  /* 0x000000020d187825 */ /* 0x020fc600078e0202 */
[----:B------:R-:W-:Y:S04]  /*893b0*/  STL [R1+0x36c0], R12 ;  /* 0x0036c00c01007387 */ /* 0x000fe80000100800 */
[----:B------:R-:W-:Y:S01]  /*893c0*/  @P5 STG.E.U16 [R24.64], R0 ;  /* 0x0000000018005986 */ /* 0x000fe2000c101506 */
[----:B--2---:R-:W-:Y:S02]  /*893d0*/  ISETP.LT.AND P2, PT, R22, c[0x0][0x178], !P1 ;  /* 0x00005e0016007a0c */ /* 0x004fe40004f41270 */
[----:B----4-:R-:W-:Y:S01]  /*893e0*/  ISETP.LT.AND P3, PT, R23, c[0x0][0x178], !P1 ;  /* 0x00005e0017007a0c */ /* 0x010fe20004f61270 */
[----:B------:R-:W-:-:S05]  /*893f0*/  IMAD.WIDE R22, R13, 0x2, R20 ;  /* 0x000000020d167825 */ /* 0x000fca00078e0214 */
[----:B------:R0:W-:Y:S01]  /*89400*/  @P6 STG.E.U16 [R22.64], R12 ;  /* 0x0000000c16006986 */ /* 0x0001e2000c101506 */
[----:B------:R-:W-:-:S03]  /*89410*/  ISETP.LT.AND P6, PT, R29, c[0x0][0x178], !P1 ;  /* 0x00005e001d007a0c */ /* 0x000fc60004fc1270 */
[----:B0-----:R-:W2:Y:S04]  /*89420*/  LDL.LU.S16 R12, [R1+0x4] ;  /* 0x00000400010c7983 */ /* 0x001ea80000300600 */
[----:B------:R-:W4:Y:S04]  /*89430*/  LDL.LU R0, [R1+0x20c] ;  /* 0x00020c0001007983 */ /* 0x000f280000300800 */
[----:B------:R-:W5:Y:S01]  /*89440*/  LDL.LU R29, [R1+0x36d8] ;  /* 0x0036d800011d7983 */ /* 0x000f620000300800 */
[----:B---3--:R-:W-:Y:S01]  /*89450*/  ISETP.LT.AND P5, PT, R27, c[0x0][0x178], !P1 ;  /* 0x00005e001b007a0c */ /* 0x008fe20004fa1270 */
[----:B------:R-:W-:Y:S01]  /*89460*/  IMAD.WIDE R22, R13, 0x2, R4 ;  /* 0x000000020d167825 */ /* 0x000fe200078e0204 */
[----:B-----5:R-:W-:-:S02]  /*89470*/  ISETP.LT.AND P1, PT, R29, c[0x0][0x178], !P1 ;  /* 0x00005e001d007a0c */ /* 0x020fc40004f21270 */
[----:B------:R-:W3:Y:S01]  /*89480*/  LDL.LU R29, [R1+0x36d4] ;  /* 0x0036d400011d7983 */ /* 0x000ee20000300800 */
[----:B------:R-:W-:-:S03]  /*89490*/  IMAD.WIDE R24, R13, 0x2, R18 ;  /* 0x000000020d187825 */ /* 0x000fc600078e0212 */
[----:B---3--:R0:W-:Y:S04]  /*894a0*/  @P2 STG.E.U16 [R22.64], R29 ;  /* 0x0000001d16002986 */ /* 0x0081e8000c101506 */
[----:B0-----:R-:W3:Y:S04]  /*894b0*/  LDL.LU R29, [R1+0x36d0] ;  /* 0x0036d000011d7983 */ /* 0x001ee80000300800 */
[----:B------:R-:W5:Y:S01]  /*894c0*/  LDL R23, [R1+0x35d0] ;  /* 0x0035d00001177983 */ /* 0x000f620000100800 */
[----:B------:R-:W-:Y:S01]  /*894d0*/  PRMT R14, R26, 0x7632, R14 ;  /* 0x000076321a0e7816 */ /* 0x000fe2000000000e */
[----:B------:R-:W-:-:S02]  /*894e0*/  IMAD.WIDE R26, R13, 0x2, R16 ;  /* 0x000000020d1a7825 */ /* 0x000fc400078e0210 */
[----:B---3--:R-:W-:Y:S04]  /*894f0*/  @P3 STG.E.U16 [R24.64], R29 ;  /* 0x0000001d18003986 */ /* 0x008fe8000c101506 */
[----:B------:R0:W-:Y:S04]  /*89500*/  STL [R1+0x369c], R29 ;  /* 0x00369c1d01007387 */ /* 0x0001e80000100800 */
[----:B0-----:R-:W3:Y:S04]  /*89510*/  LDL R29, [R1+0x35d8] ;  /* 0x0035d800011d7983 */ /* 0x001ee80000100800 */
[----:B------:R-:W-:Y:S04]  /*89520*/  @P4 STG.E.U16 [R26.64], R28 ;  /* 0x0000001c1a004986 */ /* 0x000fe8000c101506 */
[----:B------:R0:W-:Y:S01]  /*89530*/  STL [R1+0x36b0], R28 ;  /* 0x0036b01c01007387 */ /* 0x0001e20000100800 */
[----:B------:R-:W-:-:S03]  /*89540*/  IMAD.WIDE R24, R13, 0x2, R8 ;  /* 0x000000020d187825 */ /* 0x000fc600078e0208 */
[----:B0-----:R-:W2:Y:S01]  /*89550*/  LDL R28, [R1+0x35e8] ;  /* 0x0035e800011c7983 */ /* 0x001ea20000100800 */
[----:B---3--:R-:W-:-:S03]  /*89560*/  ISETP.LT.AND P4, PT, R29, c[0x0][0x178], !P0 ;  /* 0x00005e001d007a0c */ /* 0x008fc60004781270 */
[----:B------:R0:W-:Y:S04]  /*89570*/  STL [R1+0x36c4], R29 ;  /* 0x0036c41d01007387 */ /* 0x0001e80000100800 */
[----:B0-----:R-:W3:Y:S04]  /*89580*/  LDL R29, [R1+0x35dc] ;  /* 0x0035dc00011d7983 */ /* 0x001ee80000100800 */
[----:B------:R0:W-:Y:S04]  /*89590*/  STL [R1+0x36cc], R8 ;  /* 0x0036cc0801007387 */ /* 0x0001e80000100800 */
[----:B0-----:R-:W4:Y:S04]  /*895a0*/  LDL R8, [R1+0x35e4] ;  /* 0x0035e40001087983 */ /* 0x001f280000100800 */
[----:B------:R0:W-:Y:S04]  /*895b0*/  STL [R1+0x36c8], R9 ;  /* 0x0036c80901007387 */ /* 0x0001e80000100800 */
[----:B0-----:R-:W4:Y:S01]  /*895c0*/  LDL R9, [R1+0x35e0] ;  /* 0x0035e00001097983 */ /* 0x001f220000100800 */
[----:B-----5:R-:W-:Y:S01]  /*895d0*/  ISETP.LT.AND P3, PT, R23, c[0x0][0x178], !P0 ;  /* 0x00005e0017007a0c */ /* 0x020fe20004761270 */
[----:B------:R-:W-:Y:S01]  /*895e0*/  IMAD.WIDE R22, R13, 0x2, R10 ;  /* 0x000000020d167825 */ /* 0x000fe200078e020a */
[----:B------:R-:W-:-:S03]  /*895f0*/  PRMT R15, R15, 0x7632, R15 ;  /* 0x000076320f0f7816 */ /* 0x000fc6000000000f */
[C---:B------:R-:W-:Y:S01]  /*89600*/  IMAD.WIDE R26, R13.reuse, 0x2, R6 ;  /* 0x000000020d1a7825 */ /* 0x040fe200078e0206 */
[----:B--2---:R0:W-:Y:S01]  /*89610*/  @P5 STG.E.U16 [R22.64], R12 ;  /* 0x0000000c16005986 */ /* 0x0041e2000c101506 */
[----:B------:R-:W-:-:S03]  /*89620*/  IADD3 R13, R13, c[0x0][0x198], RZ ;  /* 0x000066000d0d7a10 */ /* 0x000fc60007ffe0ff */
[----:B------:R1:W-:Y:S04]  /*89630*/  @P6 STG.E.U16 [R24.64], R14 ;  /* 0x0000000e18006986 */ /* 0x0003e8000c101506 */
[----:B------:R-:W-:Y:S04]  /*89640*/  @P1 STG.E.U16 [R26.64], R15 ;  /* 0x0000000f1a001986 */ /* 0x000fe8000c101506 */
[----:B0-----:R-:W2:Y:S01]  /*89650*/  LDL R12, [R1+0x8c] ;  /* 0x00008c00010c7983 */ /* 0x001ea20000100800 */
[----:B-1----:R-:W-:Y:S01]  /*89660*/  IMAD.WIDE R24, R13, 0x2, R4 ;  /* 0x000000020d187825 */ /* 0x002fe200078e0204 */
[----:B---3--:R-:W-:-:S02]  /*89670*/  ISETP.LT.AND P2, PT, R29, c[0x0][0x178], !P0 ;  /* 0x00005e001d007a0c */ /* 0x008fc40004741270 */
[----:B------:R-:W3:Y:S04]  /*89680*/  LDL R29, [R1+0x9c] ;  /* 0x00009c00011d7983 */ /* 0x000ee80000100800 */
[----:B------:R0:W-:Y:S01]  /*89690*/  STL [R1+0x36b8], R26 ;  /* 0x0036b81a01007387 */ /* 0x0001e20000100800 */
[----:B----4-:R-:W-:-:S03]  /*896a0*/  ISETP.LT.AND P1, PT, R8, c[0x0][0x178], !P0 ;  /* 0x00005e0008007a0c */ /* 0x010fc60004721270 */
[----:B0-----:R-:W4:Y:S04]  /*896b0*/  LDL.LU R26, [R1+0x1ec] ;  /* 0x0001ec00011a7983 */ /* 0x001f280000300800 */
[----:B------:R-:W5:Y:S01]  /*896c0*/  LDL.LU R8, [R1+0x3670] ;  /* 0x0036700001087983 */ /* 0x000f620000300800 */
[----:B------:R-:W-:-:S03]  /*896d0*/  ISETP.LT.AND P6, PT, R9, c[0x0][0x178], !P0 ;  /* 0x00005e0009007a0c */ /* 0x000fc600047c1270 */
[----:B------:R-:W2:Y:S04]  /*896e0*/  LDL.LU R9, [R1+0x366c] ;  /* 0x00366c0001097983 */ /* 0x000ea80000300800 */
[----:B------:R0:W-:Y:S04]  /*896f0*/  STL [R1+0x36bc], R4 ;  /* 0x0036bc0401007387 */ /* 0x0001e80000100800 */
[----:B0-----:R-:W2:Y:S01]  /*89700*/  LDL.LU R4, [R1+0x1fc] ;  /* 0x0001fc0001047983 */ /* 0x001ea20000300800 */
[----:B------:R-:W-:-:S04]  /*89710*/  IMAD.WIDE R14, R13, 0x2, R2 ;  /* 0x000000020d0e7825 */ /* 0x000fc800078e0202 */
[----:B------:R-:W-:Y:S01]  /*89720*/  IMAD.WIDE R22, R13, 0x2, R20 ;  /* 0x000000020d167825 */ /* 0x000fe200078e0214 */
[----:B------:R0:W-:Y:S04]  /*89730*/  STL [R1+0x36b4], R5 ;  /* 0x0036b40501007387 */ /* 0x0001e80000100800 */
[----:B------:R1:W-:Y:S04]  /*89740*/  @P3 STG.E.U16 [R14.64], R0 ;  /* 0x000000000e003986 */ /* 0x0003e8000c101506 */
[----:B0-----:R-:W3:Y:S04]  /*89750*/  LDL.LU R5, [R1+0x1dc] ;  /* 0x0001dc0001057983 */ /* 0x001ee80000300800 */
[----:B-1----:R-:W3:Y:S04]  /*89760*/  LDL.LU R15, [R1+0x3668] ;  /* 0x00366800010f7983 */ /* 0x002ee80000300800 */
[----:B--2---:R0:W-:Y:S04]  /*89770*/  @P4 STG.E.U16 [R22.64], R4 ;  /* 0x0000000416004986 */ /* 0x0041e8000c101506 */
[----:B0-----:R-:W2:Y:S01]  /*89780*/  LDL R23, [R1+0x35f0] ;  /* 0x0035f00001177983 */ /* 0x001ea20000100800 */
[----:B------:R-:W-:-:S03]  /*89790*/  ISETP.LT.AND P5, PT, R28, c[0x0][0x178], !P0 ;  /* 0x00005e001c007a0c */ /* 0x000fc600047a1270 */
[----:B----4-:R0:W-:Y:S01]  /*897a0*/  @P2 STG.E.U16 [R24.64], R26 ;  /* 0x0000001a18002986 */ /* 0x0101e2000c101506 */
[----:B-----5:R-:W-:-:S03]  /*897b0*/  ISETP.GE.AND P2, PT, R8, c[0x0][0x17c], PT ;  /* 0x00005f0008007a0c */ /* 0x020fc60003f46270 */
[----:B------:R-:W4:Y:S01]  /*897c0*/  LDL.LU R8, [R1+0x36cc] ;  /* 0x0036cc0001087983 */ /* 0x000f220000300800 */
[----:B---3--:R-:W-:Y:S01]  /*897d0*/  ISETP.GE.AND P3, PT, R15, c[0x0][0x17c], PT ;  /* 0x00005f000f007a0c */ /* 0x008fe20003f66270 */
[----:B------:R-:W-:-:S04]  /*897e0*/  IMAD.WIDE R14, R13, 0x2, R18 ;  /* 0x000000020d0e7825 */ /* 0x000fc800078e0212 */
[----:B0-----:R-:W-:Y:S01]  /*897f0*/  IMAD.WIDE R24, R13, 0x2, R10 ;  /* 0x000000020d187825 */ /* 0x001fe200078e020a */
[----:B------:R0:W-:Y:S01]  /*89800*/  @P6 STG.E.U16 [R14.64], R5 ;  /* 0x000000050e006986 */ /* 0x0001e2000c101506 */
[----:B------:R-:W-:-:S03]  /*89810*/  ISETP.GE.AND P6, PT, R9, c[0x0][0x17c], PT ;  /* 0x00005f0009007a0c */ /* 0x000fc60003fc6270 */
[----:B0-----:R-:W3:Y:S04]  /*89820*/  LDL R14, [R1+0x35ec] ;  /* 0x0035ec00010e7983 */ /* 0x001ee80000100800 */
[----:B------:R-:W5:Y:S04]  /*89830*/  LDL R15, [R1+0x35d0] ;  /* 0x0035d000010f7983 */ /* 0x000f680000100800 */
[----:B------:R-:W4:Y:S01]  /*89840*/  LDL.LU R9, [R1+0x36c8] ;  /* 0x0036c80001097983 */ /* 0x000f220000300800 */
[----:B--2---:R-:W-:Y:S01]  /*89850*/  ISETP.LT.AND P4, PT, R23, c[0x0][0x178], !P0 ;  /* 0x00005e0017007a0c */ /* 0x004fe20004781270 */
[----:B------:R-:W-:-:S05]  /*89860*/  IMAD.WIDE R22, R13, 0x2, R16 ;  /* 0x000000020d167825 */ /* 0x000fca00078e0210 */
[----:B------:R0:W-:Y:S04]  /*89870*/  @P1 STG.E.U16 [R22.64], R29 ;  /* 0x0000001d16001986 */ /* 0x0001e8000c101506 */
[----:B------:R1:W-:Y:S04]  /*89880*/  @P5 STG.E.U16 [R24.64], R12 ;  /* 0x0000000c18005986 */ /* 0x0003e8000c101506 */
[----:B0-----:R-:W2:Y:S04]  /*89890*/  LDL.LU R29, [R1+0x36c4] ;  /* 0x0036c400011d7983 */ /* 0x001ea80000300800 */
[----:B------:R-:W2:Y:S04]  /*898a0*/  LDL R22, [R1+0x7c] ;  /* 0x00007c0001167983 */ /* 0x000ea80000100800 */
[----:B------:R-:W2:Y:S04]  /*898b0*/  LDL R23, [R1+0x35dc] ;  /* 0x0035dc0001177983 */ /* 0x000ea80000100800 */
[----:B-1----:R-:W2:Y:S01]  /*898c0*/  LDL.LU R12, [R1+0x36c0] ;  /* 0x0036c000010c7983 */ /* 0x002ea20000300800 */
[----:B---3--:R-:W-:-:S02]  /*898d0*/  ISETP.LT.AND P0, PT, R14, c[0x0][0x178], !P0 ;  /* 0x00005e000e007a0c */ /* 0x008fc40004701270 */
[----:B-----5:R-:W-:Y:S01]  /*898e0*/  ISETP.LT.AND P5, PT, R15, c[0x0][0x178], !P3 ;  /* 0x00005e000f007a0c */ /* 0x020fe20005fa1270 */
[----:B----4-:R-:W-:Y:S01]  /*898f0*/  IMAD.WIDE R14, R13, 0x2, R8 ;  /* 0x000000020d0e7825 */ /* 0x010fe200078e0208 */
[----:B------:R-:W-:Y:S02]  /*89900*/  PRMT R27, R4, 0x7632, R27 ;  /* 0x00007632041b7816 */ /* 0x000fe4000000001b */
[----:B------:R-:W3:Y:S04]  /*89910*/  LDL.LU R4, [R1+0x36bc] ;  /* 0x0036bc0001047983 */ /* 0x000ee80000300800 */
[----:B------:R-:W-:Y:S04]  /*89920*/  STL [R1+0x36ac], R3 ;  /* 0x0036ac0301007387 */ /* 0x000fe80000100800 */
[----:B--2---:R0:W-:Y:S01]  /*89930*/  @P4 STG.E.U16 [R14.64], R22 ;  /* 0x000000160e004986 */ /* 0x0041e2000c101506 */
[----:B------:R-:W-:-:S02]  /*89940*/  PRMT R12, R0, 0x7632, R12 ;  /* 0x00007632000c7816 */ /* 0x000fc4000000000c */
[----:B------:R-:W-:Y:S02]  /*89950*/  IADD3 R0, R13, c[0x0][0x198], RZ ;  /* 0x000066000d007a10 */ /* 0x000fe40007ffe0ff */
[----:B------:R-:W-:Y:S01]  /*89960*/  ISETP.LT.AND P4, PT, R23, c[0x0][0x178], !P3 ;  /* 0x00005e0017007a0c */ /* 0x000fe20005f81270 */
[----:B0-----:R-:W-:Y:S01]  /*89970*/  IMAD.WIDE R14, R13, 0x2, R6 ;  /* 0x000000020d0e7825 */ /* 0x001fe200078e0206 */
[----:B------:R-:W-:-:S03]  /*89980*/  PRMT R13, R26, 0x7632, R13 ;  /* 0x000076321a0d7816 */ /* 0x000fc6000000000d */
[----:B------:R-:W-:Y:S02]  /*89990*/  IMAD.WIDE R22, R0, 0x2, R2 ;  /* 0x0000000200167825 */ /* 0x000fe400078e0202 */
[----:B------:R-:W2:Y:S04]  /*899a0*/  LDL.LU R3, [R1+0x2c] ;  /* 0x00002c0001037983 */ /* 0x000ea80000300800 */
[----:B------:R-:W4:Y:S01]  /*899b0*/  LDL.LU R26, [R1+0x36b8] ;  /* 0x0036b800011a7983 */ /* 0x000f220000300800 */
[----:B------:R-:W-:-:S03]  /*899c0*/  ISETP.LT.AND P1, PT, R29, c[0x0][0x178], !P3 ;  /* 0x00005e001d007a0c */ /* 0x000fc60005f21270 */
[----:B--2---:R0:W-:Y:S01]  /*899d0*/  @P0 STG.E.U16 [R14.64], R3 ;  /* 0x000000030e000986 */ /* 0x0041e2000c101506 */
[----:B----4-:R-:W-:-:S03]  /*899e0*/  PRMT R26, R5, 0x7632, R26 ;  /* 0x00007632051a7816 */ /* 0x010fc6000000001a */
[----:B------:R-:W3:Y:S04]  /*899f0*/  LDL.LU R5, [R1+0x36b4] ;  /* 0x0036b40001057983 */ /* 0x000ee80000300800 */
[----:B0-----:R-:W2:Y:S04]  /*89a00*/  LDL R14, [R1+0x35e0] ;  /* 0x0035e000010e7983 */ /* 0x001ea80000100800 */
[----:B------:R-:W4:Y:S04]  /*89a10*/  LDL R15, [R1+0x35e4] ;  /* 0x0035e400010f7983 */ /* 0x000f280000100800 */
[----:B------:R0:W-:Y:S04]  /*89a20*/  @P5 STG.E.U16 [R22.64], R12 ;  /* 0x0000000c16005986 */ /* 0x0001e8000c101506 */
[----:B0-----:R-:W5:Y:S04]  /*89a30*/  LDL.LU R22, [R1+0x7c] ;  /* 0x00007c0001167983 */ /* 0x001f680000300800 */
[----:B------:R-:W5:Y:S01]  /*89a40*/  LDL R23, [R1+0x35f0] ;  /* 0x0035f00001177983 */ /* 0x000f620000100800 */
[----:B------:R-:W-:-:S05]  /*89a50*/  IMAD.WIDE R24, R0, 0x2, R20 ;  /* 0x0000000200187825 */ /* 0x000fca00078e0214 */
[----:B------:R0:W-:Y:S01]  /*89a60*/  @P1 STG.E.U16 [R24.64], R27 ;  /* 0x0000001b18001986 */ /* 0x0001e2000c101506 */
[----:B------:R-:W-:-:S03]  /*89a70*/  ISETP.LT.AND P1, PT, R28, c[0x0][0x178], !P3 ;  /* 0x00005e001c007a0c */ /* 0x000fc60005f21270 */
[----:B0-----:R-:W5:Y:S04]  /*89a80*/  LDL.LU R24, [R1+0x9c] ;  /* 0x00009c0001187983 */ /* 0x001f680000300800 */
[----:B------:R-:W5:Y:S04]  /*89a90*/  LDL.LU R25, [R1+0x8c] ;  /* 0x00008c0001197983 */ /* 0x000f680000300800 */
[----:B------:R-:W5:Y:S04]  /*89aa0*/  LDL.LU R28, [R1+0x36b0] ;  /* 0x0036b000011c7983 */ /* 0x000f680000300800 */
[----:B------:R0:W-:Y:S01]  /*89ab0*/  STL [R1+0x36a8], R16 ;  /* 0x0036a81001007387 */ /* 0x0001e20000100800 */
[----:B--2---:R-:W-:-:S02]  /*89ac0*/  ISETP.LT.AND P0, PT, R14, c[0x0][0x178], !P3 ;  /* 0x00005e000e007a0c */ /* 0x004fc40005f01270 */
[----:B----4-:R-:W-:Y:S01]  /*89ad0*/  ISETP.LT.AND P5, PT, R15, c[0x0][0x178], !P3 ;  /* 0x00005e000f007a0c */ /* 0x010fe20005fa1270 */
[----:B---3--:R-:W-:-:S05]  /*89ae0*/  IMAD.WIDE R14, R0, 0x2, R4 ;  /* 0x00000002000e7825 */ /* 0x008fca00078e0204 */
[----:B------:R1:W-:Y:S01]  /*89af0*/  @P4 STG.E.U16 [R14.64], R13 ;  /* 0x0000000d0e004986 */ /* 0x0003e2000c101506 */
[----:B-----5:R-:W-:Y:S02]  /*89b00*/  PRMT R12, R22, 0x7632, R12 ;  /* 0x00007632160c7816 */ /* 0x020fe4000000000c */
[----:B------:R-:W-:Y:S01]  /*89b10*/  ISETP.LT.AND P4, PT, R23, c[0x0][0x178], !P3 ;  /* 0x00005e0017007a0c */ /* 0x000fe20005f81270 */
[C---:B------:R-:W-:Y:S02]  /*89b20*/  IMAD.WIDE R22, R0.reuse, 0x2, R16 ;  /* 0x0000000200167825 */ /* 0x040fe400078e0210 */
[----:B0-----:R-:W2:Y:S02]  /*89b30*/  LDL R16, [R1+0x35ec] ;  /* 0x0035ec0001107983 */ /* 0x001ea40000100800 */
[----:B-1----:R-:W-:Y:S01]  /*89b40*/  IMAD.WIDE R14, R0, 0x2, R18 ;  /* 0x00000002000e7825 */ /* 0x002fe200078e0212 */
[----:B------:R-:W-:Y:S01]  /*89b50*/  PRMT R13, R3, 0x7632, R13 ;  /* 0x00007632030d7816 */ /* 0x000fe2000000000d */
[----:B------:R0:W-:Y:S04]  /*89b60*/  STL [R1+0x36a4], R17 ;  /* 0x0036a41101007387 */ /* 0x0001e80000100800 */
[----:B------:R-:W3:Y:S04]  /*89b70*/  LDL.LU R3, [R1+0x3674] ;  /* 0x0036740001037983 */ /* 0x000ee80000300800 */
[----:B------:R1:W-:Y:S01]  /*89b80*/  @P0 STG.E.U16 [R14.64], R26 ;  /* 0x0000001a0e000986 */ /* 0x0003e2000c101506 */
[----:B--2---:R-:W-:-:S03]  /*89b90*/  ISETP.LT.AND P3, PT, R16, c[0x0][0x178], !P3 ;  /* 0x00005e0010007a0c */ /* 0x004fc60005f61270 */
[----:B------:R-:W2:Y:S04]  /*89ba0*/  LDL R16, [R1+0x35e8] ;  /* 0x0035e80001107983 */ /* 0x000ea80000100800 */
[----:B0-----:R-:W4:Y:S04]  /*89bb0*/  LDL.LU R17, [R1+0x22c] ;  /* 0x00022c0001117983 */ /* 0x001f280000300800 */
[----:B-1----:R-:W5:Y:S01]  /*89bc0*/  LDL R15, [R1+0x35d0] ;  /* 0x0035d000010f7983 */ /* 0x002f620000100800 */
[----:B------:R-:W-:Y:S02]  /*89bd0*/  PRMT R27, R24, 0x7632, R27 ;  /* 0x00007632181b7816 */ /* 0x000fe4000000001b */
[----:B------:R-:W-:Y:S01]  /*89be0*/  PRMT R28, R25, 0x7632, R28 ;  /* 0x00007632191c7816 */ /* 0x000fe2000000001c */
[----:B------:R-:W-:-:S02]  /*89bf0*/  IMAD.WIDE R24, R0, 0x2, R10 ;  /* 0x0000000200187825 */ /* 0x000fc400078e020a */
[----:B------:R0:W-:Y:S04]  /*89c00*/  @P5 STG.E.U16 [R22.64], R27 ;  /* 0x0000001b16005986 */ /* 0x0001e8000c101506 */
[----:B------:R1:W-:Y:S01]  /*89c10*/  @P1 STG.E.U16 [R24.64], R28 ;  /* 0x0000001c18001986 */ /* 0x0003e2000c101506 */
[----:B------:R-:W-:Y:S02]  /*89c20*/  ISETP.LT.AND P1, PT, R29, c[0x0][0x178], !P2 ;  /* 0x00005e001d007a0c */ /* 0x000fe40005721270 */
[----:B---3--:R-:W-:Y:S01]  /*89c30*/  ISETP.GE.AND P0, PT, R3, c[0x0][0x17c], PT ;  /* 0x00005f0003007a0c */ /* 0x008fe20003f06270 */
[C---:B0-----:R-:W-:Y:S01]  /*89c40*/  IMAD.WIDE R22, R0.reuse, 0x2, R6 ;  /* 0x0000000200167825 */ /* 0x041fe200078e0206 */
[C---:B------:R-:W-:Y:S01]  /*89c50*/  IADD3 R27, R0.reuse, c[0x0][0x198], RZ ;  /* 0x00006600001b7a10 */ /* 0x040fe20007ffe0ff */
[----:B-1----:R-:W3:Y:S04]  /*89c60*/  LDL R24, [R1+0x35dc] ;  /* 0x0035dc0001187983 */ /* 0x002ee80000100800 */
[----:B------:R-:W2:Y:S04]  /*89c70*/  LDL R25, [R1+0x35e0] ;  /* 0x0035e00001197983 */ /* 0x000ea80000100800 */
[----:B------:R-:W-:Y:S04]  /*89c80*/  STL [R1+0x36a0], R28 ;  /* 0x0036a01c01007387 */ /* 0x000fe80000100800 */
[----:B------:R-:W2:Y:S01]  /*89c90*/  LDL.LU R29, [R1+0xcc] ;  /* 0x0000cc00011d7983 */ /* 0x000ea20000300800 */
[----:B-----5:R-:W-:Y:S01]  /*89ca0*/  ISETP.LT.AND P5, PT, R15, c[0x0][0x178], !P2 ;  /* 0x00005e000f007a0c */ /* 0x020fe200057a1270 */
[----:B------:R-:W-:-:S02]  /*89cb0*/  IMAD.WIDE R14, R0, 0x2, R8 ;  /* 0x00000002000e7825 */ /* 0x000fc400078e0208 */
[----:B------:R-:W5:Y:S04]  /*89cc0*/  LDL.LU R0, [R1+0xac] ;  /* 0x0000ac0001007983 */ /* 0x000f680000300800 */
[----:B------:R-:W-:Y:S04]  /*89cd0*/  @P4 STG.E.U16 [R14.64], R12 ;  /* 0x0000000c0e004986 */ /* 0x000fe8000c101506 */
[----:B------:R-:W2:Y:S04]  /*89ce0*/  LDL.LU R3, [R1+0x36ac] ;  /* 0x0036ac0001037983 */ /* 0x000ea80000300800 */
[----:B------:R0:W-:Y:S04]  /*89cf0*/  @P3 STG.E.U16 [R22.64], R13 ;  /* 0x0000000d16003986 */ /* 0x0001e8000c101506 */
[----:B0-----:R-:W3:Y:S04]  /*89d00*/  LDL.LU R22, [R1+0x24c] ;  /* 0x00024c0001167983 */ /* 0x001ee80000300800 */
[----:B------:R-:W4:Y:S01]  /*89d10*/  LDL R23, [R1+0x35e4] ;  /* 0x0035e40001177983 */ /* 0x000f220000100800 */
[----:B--2---:R-:W-:Y:S01]  /*89d20*/  IMAD.WIDE R14, R27, 0x2, R2 ;  /* 0x000000021b0e7825 */ /* 0x004fe200078e0202 */
[----:B---3--:R-:W-:-:S04]  /*89d30*/  PRMT R26, R22, 0x7632, R26 ;  /* 0x00007632161a7816 */ /* 0x008fc8000000001a */
[----:B------:R-:W-:Y:S04]  /*89d40*/  @P5 STG.E.U16 [R14.64], R22 ;  /* 0x000000160e005986 */ /* 0x000fe8000c101506 */
[----:B------:R0:W-:Y:S04]  /*89d50*/  STL [R1+0x3698], R26 ;  /* 0x0036981a01007387 */ /* 0x0001e80000100800 */
[----:B0-----:R-:W2:Y:S04]  /*89d60*/  LDL.LU R26, [R1+0xbc] ;  /* 0x0000bc00011a7983 */ /* 0x001ea80000300800 */
[----:B------:R-:W3:Y:S01]  /*89d70*/  LDL.LU R15, [R1+0x23c] ;  /* 0x00023c00010f7983 */ /* 0x000ee20000300800 */
[----:B------:R-:W-:-:S02]  /*89d80*/  ISETP.LT.AND P4, PT, R24, c[0x0][0x178], !P2 ;  /* 0x00005e0018007a0c */ /* 0x000fc40005781270 */
[----:B------:R-:W-:Y:S01]  /*89d90*/  ISETP.LT.AND P3, PT, R25, c[0x0][0x178], !P2 ;  /* 0x00005e0019007a0c */ /* 0x000fe20005761270 */
[----:B------:R-:W-:Y:S01]  /*89da0*/  IMAD.WIDE R24, R27, 0x2, R20 ;  /* 0x000000021b187825 */ /* 0x000fe200078e0214 */
[----:B----4-:R-:W-:-:S03]  /*89db0*/  ISETP.LT.AND P5, PT, R23, c[0x0][0x178], !P2 ;  /* 0x00005e0017007a0c */ /* 0x010fc600057a1270 */
[----:B------:R-:W-:Y:S01]  /*89dc0*/  IMAD.WIDE R22, R27, 0x2, R4 ;  /* 0x000000021b167825 */ /* 0x000fe200078e0204 */
[----:B------:R-:W-:Y:S01]  /*89dd0*/  PRMT R12, R17, 0x7632, R12 ;  /* 0x00007632110c7816 */ /* 0x000fe2000000000c */
[----:B---3--:R0:W-:Y:S01]  /*89de0*/  @P1 STG.E.U16 [R24.64], R15 ;  /* 0x0000000f18001986 */ /* 0x0081e2000c101506 */
[----:B------:R-:W-:-:S03]  /*89df0*/  ISETP.LT.AND P1, PT, R16, c[0x0][0x178], !P2 ;  /* 0x00005e0010007a0c */ /* 0x000fc60005721270 */
[----:B------:R1:W-:Y:S04]  /*89e00*/  @P4 STG.E.U16 [R22.64], R17 ;  /* 0x0000001116004986 */ /* 0x0003e8000c101506 */
[----:B0-----:R-:W3:Y:S04]  /*89e10*/  LDL R24, [R1+0x35d0] ;  /* 0x0035d00001187983 */ /* 0x001ee80000100800 */
[----:B------:R-:W4:Y:S04]  /*89e20*/  LDL R25, [R1+0x35d8] ;  /* 0x0035d80001197983 */ /* 0x000f280000100800 */
[----:B------:R-:W2:Y:S04]  /*89e30*/  LDL.LU R16, [R1+0x36a8] ;  /* 0x0036a80001107983 */ /* 0x000ea80000300800 */
[----:B-1----:R-:W2:Y:S04]  /*89e40*/  LDL.LU R17, [R1+0x36a4] ;  /* 0x0036a40001117983 */ /* 0x002ea80000300800 */
[----:B------:R-:W2:Y:S01]  /*89e50*/  LDL.LU R23, [R1+0x21c] ;  /* 0x00021c0001177983 */ /* 0x000ea20000300800 */
[----:B------:R-:W-:Y:S01]  /*89e60*/  PRMT R13, R15, 0x7632, R13 ;  /* 0x000076320f0d7816 */ /* 0x000fe2000000000d */
[----:B------:R-:W-:Y:S01]  /*89e70*/  IMAD.WIDE R14, R27, 0x2, R18 ;  /* 0x000000021b0e7825 */ /* 0x000fe200078e0212 */
[----:B------:R-:W-:-:S02]  /*89e80*/  PRMT R28, R29, 0x7632, R28 ;  /* 0x000076321d1c7816 */ /* 0x000fc4000000001c */
[----:B--2---:R-:W-:Y:S02]  /*89e90*/  PRMT R22, R23, 0x7632, R22 ;  /* 0x0000763217167816 */ /* 0x004fe40000000016 */
[----:B------:R0:W-:Y:S04]  /*89ea0*/  @P3 STG.E.U16 [R14.64], R23 ;  /* 0x000000170e003986 */ /* 0x0001e8000c101506 */
[----:B0-----:R-:W2:Y:S04]  /*89eb0*/  LDL R14, [R1+0x35f0] ;  /* 0x0035f000010e7983 */ /* 0x001ea80000100800 */
[----:B------:R0:W-:Y:S04]  /*89ec0*/  STL.S16 [R1+0x4], R22 ;  /* 0x0000041601007387 */ /* 0x0001e80000100600 */
[----:B------:R-:W4:Y:S01]  /*89ed0*/  LDL R15, [R1+0x35ec] ;  /* 0x0035ec00010f7983 */ /* 0x000f220000100800 */
[----:B0-----:R-:W-:-:S03]  /*89ee0*/  IMAD.WIDE R22, R27, 0x2, R16 ;  /* 0x000000021b167825 */ /* 0x001fc600078e0210 */
[----:B------:R0:W-:Y:S04]  /*89ef0*/  STL.S16 [R1], R28 ;  /* 0x0000001c01007387 */ /* 0x0001e80000100600 */
[----:B------:R1:W-:Y:S04]  /*89f00*/  @P5 STG.E.U16 [R22.64], R29 ;  /* 0x0000001d16005986 */ /* 0x0003e8000c101506 */
[----:B0-----:R-:W5:Y:S04]  /*89f10*/  LDL.LU R28, [R1+0x36a0] ;  /* 0x0036a000011c7983 */ /* 0x001f680000300800 */
[----:B-1----:R-:W5:Y:S01]  /*89f20*/  LDL.LU R29, [R1+0x369c] ;  /* 0x00369c00011d7983 */ /* 0x002f620000300800 */
[----:B---3--:R-:W-:Y:S01]  /*89f30*/  ISETP.LT.AND P4, PT, R24, c[0x0][0x178], !P6 ;  /* 0x00005e0018007a0c */ /* 0x008fe20007781270 */
[----:B------:R-:W-:Y:S01]  /*89f40*/  IMAD.WIDE R22, R27, 0x2, R6 ;  /* 0x000000021b167825 */ /* 0x000fe200078e0206 */
[----:B--2---:R-:W-:-:S02]  /*89f50*/  ISETP.LT.AND P3, PT, R14, c[0x0][0x178], !P2 ;  /* 0x00005e000e007a0c */ /* 0x004fc40005761270 */
[----:B----4-:R-:W-:Y:S01]  /*89f60*/  ISETP.LT.AND P2, PT, R15, c[0x0][0x178], !P2 ;  /* 0x00005e000f007a0c */ /* 0x010fe20005741270 */
[----:B------:R-:W-:-:S05]  /*89f70*/  IMAD.WIDE R14, R27, 0x2, R10 ;  /* 0x000000021b0e7825 */ /* 0x000fca00078e020a */
[----:B-----5:R0:W-:Y:S01]  /*89f80*/  @P1 STG.E.U16 [R14.64], R0 ;  /* 0x000000000e001986 */ /* 0x0201e2000c101506 */
[----:B------:R-:W-:Y:S01]  /*89f90*/  ISETP.LT.AND P1, PT, R25, c[0x0][0x178], !P6 ;  /* 0x00005e0019007a0c */ /* 0x000fe20007721270 */
[----:B------:R-:W-:-:S05]  /*89fa0*/  IMAD.WIDE R24, R27, 0x2, R8 ;  /* 0x000000021b187825 */ /* 0x000fca00078e0208 */
[----:B------:R1:W-:Y:S04]  /*89fb0*/  @P3 STG.E.U16 [R24.64], R26 ;  /* 0x0000001a18003986 */ /* 0x0003e8000c101506 */
[----:B0-----:R-:W2:Y:S01]  /*89fc0*/  LDL R15, [R1+0x35dc] ;  /* 0x0035dc00010f7983 */ /* 0x001ea20000100800 */
[----:B------:R-:W-:Y:S02]  /*89fd0*/  PRMT R28, R26, 0x7632, R28 ;  /* 0x000076321a1c7816 */ /* 0x000fe4000000001c */
[----:B------:R-:W-:Y:S02]  /*89fe0*/  PRMT R29, R0, 0x7632, R29 ;  /* 0x00007632001d7816 */ /* 0x000fe4000000001d */
[----:B------:R-:W-:Y:S02]  /*89ff0*/  IADD3 R0, R27, c[0x0][0x198], RZ ;  /* 0x000066001b007a10 */ /* 0x000fe40007ffe0ff */
[----:B------:R-:W3:Y:S04]  /*8a000*/  LDL R27, [R1+0x35ec] ;  /* 0x0035ec00011b7983 */ /* 0x000ee80000100800 */
[----:B-1----:R-:W4:Y:S04]  /*8a010*/  LDL.LU R26, [R1+0x3698] ;  /* 0x00369800011a7983 */ /* 0x002f280000300800 */
[----:B------:R-:W5:Y:S04]  /*8a020*/  LDL R24, [R1+0x35f0] ;  /* 0x0035f00001187983 */ /* 0x000f680000100800 */
[----:B------:R-:W3:Y:S01]  /*8a030*/  LDL.LU R25, [R1+0x6c] ;  /* 0x00006c0001197983 */ /* 0x000ee20000300800 */
[----:B--2---:R-:W-:Y:S01]  /*8a040*/  ISETP.LT.AND P5, PT, R15, c[0x0][0x178], !P6 ;  /* 0x00005e000f007a0c */ /* 0x004fe200077a1270 */
[----:B------:R-:W-:-:S02]  /*8a050*/  IMAD.WIDE R14, R0, 0x2, R2 ;  /* 0x00000002000e7825 */ /* 0x000fc400078e0202 */
[----:B---3--:R-:W-:Y:S04]  /*8a060*/  @P2 STG.E.U16 [R22.64], R25 ;  /* 0x0000001916002986 */ /* 0x008fe8000c101506 */
[----:B----4-:R0:W-:Y:S04]  /*8a070*/  @P4 STG.E.U16 [R14.64], R26 ;  /* 0x0000001a0e004986 */ /* 0x0101e8000c101506 */
[----:B0-----:R-:W2:Y:S04]  /*8a080*/  LDL R14, [R1+0x35e0] ;  /* 0x0035e000010e7983 */ /* 0x001ea80000100800 */
[----:B------:R-:W3:Y:S01]  /*8a090*/  LDL R15, [R1+0x35e4] ;  /* 0x0035e400010f7983 */ /* 0x000ee20000100800 */
[----:B------:R-:W-:-:S03]  /*8a0a0*/  IMAD.WIDE R22, R0, 0x2, R20 ;  /* 0x0000000200167825 */ /* 0x000fc600078e0214 */
[----:B------:R-:W4:Y:S04]  /*8a0b0*/  LDL R26, [R1+0x35e8] ;  /* 0x0035e800011a7983 */ /* 0x000f280000100800 */
[----:B------:R0:W-:Y:S02]  /*8a0c0*/  @P1 STG.E.U16 [R22.64], R13 ;  /* 0x0000000d16001986 */ /* 0x0001e4000c101506 */
[----:B0-----:R-:W-:Y:S01]  /*8a0d0*/  IMAD.WIDE R22, R0, 0x2, R16 ;  /* 0x0000000200167825 */ /* 0x001fe200078e0210 */
[----:B--2---:R-:W-:Y:S02]  /*8a0e0*/  ISETP.LT.AND P2, PT, R14, c[0x0][0x178], !P6 ;  /* 0x00005e000e007a0c */ /* 0x004fe40007741270 */
[----:B---3--:R-:W-:Y:S01]  /*8a0f0*/  ISETP.LT.AND P3, PT, R15, c[0x0][0x178], !P6 ;  /* 0x00005e000f007a0c */ /* 0x008fe20007761270 */
[----:B------:R-:W-:-:S05]  /*8a100*/  IMAD.WIDE R14, R0, 0x2, R4 ;  /* 0x00000002000e7825 */ /* 0x000fca00078e0204 */
[----:B------:R0:W-:Y:S04]  /*8a110*/  @P5 STG.E.U16 [R14.64], R12 ;  /* 0x0000000c0e005986 */ /* 0x0001e8000c101506 */
[----:B0-----:R-:W2:Y:S04]  /*8a120*/  LDL.LU.S16 R12, [R1] ;  /* 0x00000000010c7983 */ /* 0x001ea80000300600 */
[----:B------:R0:W-:Y:S04]  /*8a130*/  STL [R1+0x3694], R16 ;  /* 0x0036941001007387 */ /* 0x0001e80000100800 */
[----:B0-----:R-:W3:Y:S01]  /*8a140*/  LDL.LU.S16 R16, [R1+0x4] ;  /* 0x0000040001107983 */ /* 0x001ee20000300600 */
[----:B----4-:R-:W-:Y:S01]  /*8a150*/  ISETP.LT.AND P4, PT, R26, c[0x0][0x178], !P6 ;  /* 0x00005e001a007a0c */ /* 0x010fe20007781270 */
[----:B------:R-:W-:Y:S01]  /*8a160*/  IMAD.WIDE R14, R0, 0x2, R18 ;  /* 0x00000002000e7825 */ /* 0x000fe200078e0212 */
[----:B-----5:R-:W-:-:S02]  /*8a170*/  ISETP.LT.AND P1, PT, R24, c[0x0][0x178], !P6 ;  /* 0x00005e0018007a0c */ /* 0x020fc40007721270 */
[----:B------:R-:W-:Y:S01]  /*8a180*/  PRMT R13, R25, 0x7632, R13 ;  /* 0x00007632190d7816 */ /* 0x000fe2000000000d */
[C---:B------:R-:W-:Y:S01]  /*8a190*/  IMAD.WIDE R24, R0.reuse, 0x2, R10 ;  /* 0x0000000200187825 */ /* 0x040fe200078e020a */
[----:B------:R0:W-:Y:S01]  /*8a1a0*/  STL [R1+0x3690], R17 ;  /* 0x0036901101007387 */ /* 0x0001e20000100800 */
[----:B------:R-:W-:Y:S02]  /*8a1b0*/  ISETP.LT.AND P6, PT, R27, c[0x0][0x178], !P6 ;  /* 0x00005e001b007a0c */ /* 0x000fe400077c1270 */
[C---:B------:R-:W-:Y:S01]  /*8a1c0*/  IMAD.WIDE R26, R0.reuse, 0x2, R8 ;  /* 0x00000002001a7825 */ /* 0x040fe200078e0208 */
[----:B0-----:R-:W4:Y:S04]  /*8a1d0*/  LDL.LU R17, [R1+0x35d0] ;  /* 0x0035d00001117983 */ /* 0x001f280000300800 */
[----:B------:R-:W-:Y:S04]  /*8a1e0*/  STL [R1+0x368c], R8 ;  /* 0x00368c0801007387 */ /* 0x000fe80000100800 */
[----:B------:R0:W-:Y:S04]  /*8a1f0*/  STL [R1+0x3688], R9 ;  /* 0x0036880901007387 */ /* 0x0001e80000100800 */
[----:B0-----:R-:W5:Y:S04]  /*8a200*/  LDL.LU R9, [R1+0x35d8] ;  /* 0x0035d80001097983 */ /* 0x001f680000300800 */
[----:B------:R-:W4:Y:S04]  /*8a210*/  LDL R8, [R1+0x35ec] ;  /* 0x0035ec0001087983 */ /* 0x000f280000100800 */
[----:B---3--:R0:W-:Y:S04]  /*8a220*/  @P2 STG.E.U16 [R14.64], R16 ;  /* 0x000000100e002986 */ /* 0x0081e8000c101506 */
[----:B--2---:R-:W-:Y:S04]  /*8a230*/  @P3 STG.E.U16 [R22.64], R12 ;  /* 0x0000000c16003986 */ /* 0x004fe8000c101506 */
[----:B------:R1:W-:Y:S04]  /*8a240*/  @P4 STG.E.U16 [R24.64], R29 ;  /* 0x0000001d18004986 */ /* 0x0003e8000c101506 */
[----:B0-----:R-:W2:Y:S04]  /*8a250*/  LDL R16, [R1+0x29c] ;  /* 0x00029c0001107983 */ /* 0x001ea80000100800 */
[----:B-1----:R-:W3:Y:S04]  /*8a260*/  LDL R24, [R1+0x35e0] ;  /* 0x0035e00001187983 */ /* 0x002ee80000100800 */
[----:B------:R-:W2:Y:S04]  /*8a270*/  LDL.LU R25, [R1+0x3678] ;  /* 0x0036780001197983 */ /* 0x000ea80000300800 */
[----:B------:R-:W2:Y:S04]  /*8a280*/  LDL R29, [R1+0x1c] ;  /* 0x00001c00011d7983 */ /* 0x000ea80000100800 */
[----:B------:R-:W-:Y:S04]  /*8a290*/  @P1 STG.E.U16 [R26.64], R28 ;  /* 0x0000001c1a001986 */ /* 0x000fe8000c101506 */
[----:B--2---:R0:W-:Y:S04]  /*8a2a0*/  STL [R1+0x3680], R29 ;  /* 0x0036801d01007387 */ /* 0x0041e80000100800 */
[----:B0-----:R-:W2:Y:S04]  /*8a2b0*/  LDL.LU R29, [R1+0x35e4] ;  /* 0x0035e400011d7983 */ /* 0x001ea80000300800 */
[----:B------:R-:W2:Y:S04]  /*8a2c0*/  LDL.LU R28, [R1+0x25c] ;  /* 0x00025c00011c7983 */ /* 0x000ea80000300800 */
[----:B------:R-:W2:Y:S04]  /*8a2d0*/  LDL.LU R26, [R1+0xec] ;  /* 0x0000ec00011a7983 */ /* 0x000ea80000300800 */
[----:B------:R-:W2:Y:S01]  /*8a2e0*/  LDL.LU R27, [R1+0xdc] ;  /* 0x0000dc00011b7983 */ /* 0x000ea20000300800 */
[----:B----4-:R-:W-:Y:S01]  /*8a2f0*/  ISETP.LT.AND P5, PT, R17, c[0x0][0x178], !P0 ;  /* 0x00005e0011007a0c */ /* 0x010fe200047a1270 */
[----:B------:R-:W-:Y:S01]  /*8a300*/  IMAD.WIDE R14, R0, 0x2, R6 ;  /* 0x00000002000e7825 */ /* 0x000fe200078e0206 */
[----:B-----5:R-:W-:-:S02]  /*8a310*/  ISETP.LT.AND P3, PT, R9, c[0x0][0x178], !P0 ;  /* 0x00005e0009007a0c */ /* 0x020fc40004761270 */
[----:B------:R-:W-:Y:S01]  /*8a320*/  IADD3 R12, R0, c[0x0][0x198], RZ ;  /* 0x00006600000c7a10 */ /* 0x000fe20007ffe0ff */
[----:B--2---:R0:W-:Y:S04]  /*8a330*/  STL [R1+0x3684], R27 ;  /* 0x0036841b01007387 */ /* 0x0041e80000100800 */
[----:B0-----:R-:W2:Y:S04]  /*8a340*/  LDL.LU R27, [R1+0x28c] ;  /* 0x00028c00011b7983 */ /* 0x001ea80000300800 */
[----:B------:R-:W4:Y:S01]  /*8a350*/  LDL.LU R0, [R1+0x35dc] ;  /* 0x0035dc0001007983 */ /* 0x000f220000300800 */
[----:B------:R-:W-:-:S03]  /*8a360*/  IMAD.WIDE R22, R12, 0x2, R2 ;  /* 0x000000020c167825 */ /* 0x000fc600078e0202 */
[----:B------:R0:W-:Y:S02]  /*8a370*/  @P6 STG.E.U16 [R14.64], R13 ;  /* 0x0000000d0e006986 */ /* 0x0001e4000c101506 */
[----:B0-----:R-:W-:Y:S02]  /*8a380*/  IMAD.WIDE R14, R12, 0x2, R20 ;  /* 0x000000020c0e7825 */ /* 0x001fe400078e0214 */
[----:B------:R-:W5:Y:S04]  /*8a390*/  LDL.LU R13, [R1+0x35e0] ;  /* 0x0035e000010d7983 */ /* 0x000f680000300800 */
[----:B------:R0:W-:Y:S04]  /*8a3a0*/  STL [R1+0x367c], R21 ;  /* 0x00367c1501007387 */ /* 0x0001e80000100800 */
[----:B0-----:R-:W5:Y:S04]  /*8a3b0*/  LDL.LU R21, [R1+0x35e8] ;  /* 0x0035e80001157983 */ /* 0x001f680000300800 */
[----:B--2---:R-:W-:Y:S04]  /*8a3c0*/  @P5 STG.E.U16 [R22.64], R27 ;  /* 0x0000001b16005986 */ /* 0x004fe8000c101506 */
[----:B------:R0:W-:Y:S04]  /*8a3d0*/  @P3 STG.E.U16 [R14.64], R16 ;  /* 0x000000100e003986 */ /* 0x0001e8000c101506 */
[----:B0-----:R-:W2:Y:S04]  /*8a3e0*/  LDL.LU R16, [R1+0x3694] ;  /* 0x0036940001107983 */ /* 0x001ea80000300800 */
[----:B------:R-:W2:Y:S01]  /*8a3f0*/  LDL R14, [R1+0x27c] ;  /* 0x00027c00010e7983 */ /* 0x000ea20000100800 */
[----:B----4-:R-:W-:Y:S01]  /*8a400*/  ISETP.LT.AND P2, PT, R0, c[0x0][0x178], !P0 ;  /* 0x00005e0000007a0c */ /* 0x010fe20004741270 */
[----:B------:R-:W-:Y:S01]  /*8a410*/  IMAD.WIDE R22, R12, 0x2, R4 ;  /* 0x000000020c167825 */ /* 0x000fe200078e0204 */
[----:B------:R-:W-:Y:S01]  /*8a420*/  ISETP.GE.AND P1, PT, R25, c[0x0][0x17c], PT ;  /* 0x00005f0019007a0c */ /* 0x000fe20003f26270 */
[----:B------:R-:W4:Y:S03]  /*8a430*/  LDL R15, [R1+0x26c] ;  /* 0x00026c00010f7983 */ /* 0x000f260000100800 */
[----:B------:R-:W-:-:S02]  /*8a440*/  ISETP.LT.AND P3, PT, R17, c[0x0][0x178], !P1 ;  /* 0x00005e0011007a0c */ /* 0x000fc40004f61270 */
[----:B------:R-:W4:Y:S01]  /*8a450*/  LDL.LU R17, [R1+0x3690] ;  /* 0x0036900001117983 */ /* 0x000f220000300800 */
[----:B---3--:R-:W-:-:S04]  /*8a460*/  ISETP.LT.AND P4, PT, R24, c[0x0][0x178], !P0 ;  /* 0x00005e0018007a0c */ /* 0x008fc80004781270 */
[----:B--2---:R0:W-:Y:S04]  /*8a470*/  @P2 STG.E.U16 [R22.64], R14 ;  /* 0x0000000e16002986 */ /* 0x0041e8000c101506 */
[----:B0-----:R-:W2:Y:S01]  /*8a480*/  LDL R23, [R1+0x35f0] ;  /* 0x0035f00001177983 */ /* 0x001ea20000100800 */
[----:B------:R-:W-:Y:S01]  /*8a490*/  ISETP.LT.AND P5, PT, R29, c[0x0][0x178], !P0 ;  /* 0x00005e001d007a0c */ /* 0x000fe200047a1270 */
[----:B------:R-:W-:Y:S01]  /*8a4a0*/  IMAD.WIDE R24, R12, 0x2, R18 ;  /* 0x000000020c187825 */ /* 0x000fe200078e0212 */
[----:B-----5:R-:W-:-:S04]  /*8a4b0*/  ISETP.LT.AND P6, PT, R21, c[0x0][0x178], !P0 ;  /* 0x00005e0015007a0c */ /* 0x020fc800047c1270 */
[----:B----4-:R0:W-:Y:S01]  /*8a4c0*/  @P4 STG.E.U16 [R24.64], R15 ;  /* 0x0000000f18004986 */ /* 0x0101e2000c101506 */
[----:B------:R-:W-:-:S03]  /*8a4d0*/  ISETP.LT.AND P4, PT, R9, c[0x0][0x178], !P1 ;  /* 0x00005e0009007a0c */ /* 0x000fc60004f81270 */
[----:B0-----:R-:W3:Y:S01]  /*8a4e0*/  LDL.LU R24, [R1+0x27c] ;  /* 0x00027c0001187983 */ /* 0x001ee20000300800 */
[----:B------:R-:W-:-:S03]  /*8a4f0*/  IMAD.WIDE R14, R12, 0x2, R16 ;  /* 0x000000020c0e7825 */ /* 0x000fc600078e0210 */
[----:B------:R-:W4:Y:S04]  /*8a500*/  LDL.LU R25, [R1+0x26c] ;  /* 0x00026c0001197983 */ /* 0x000f280000300800 */
[----:B------:R-:W-:Y:S01]  /*8a510*/  @P5 STG.E.U16 [R14.64], R28 ;  /* 0x0000001c0e005986 */ /* 0x000fe2000c101506 */
[----:B--2---:R-:W-:Y:S01]  /*8a520*/  ISETP.LT.AND P2, PT, R23, c[0x0][0x178], !P0 ;  /* 0x00005e0017007a0c */ /* 0x004fe20004741270 */
[----:B------:R-:W-:Y:S01]  /*8a530*/  IMAD.WIDE R22, R12, 0x2, R10 ;  /* 0x000000020c167825 */ /* 0x000fe200078e020a */
[----:B------:R-:W-:Y:S02]  /*8a540*/  ISETP.LT.AND P0, PT, R8, c[0x0][0x178], !P0 ;  /* 0x00005e0008007a0c */ /* 0x000fe40004701270 */
[----:B------:R-:W2:Y:S04]  /*8a550*/  LDL.LU R8, [R1+0x368c] ;  /* 0x00368c0001087983 */ /* 0x000ea80000300800 */
[----:B------:R-:W2:Y:S04]  /*8a560*/  LDL.LU R9, [R1+0x3688] ;  /* 0x0036880001097983 */ /* 0x000ea80000300800 */
[----:B------:R0:W-:Y:S04]  /*8a570*/  @P6 STG.E.U16 [R22.64], R26 ;  /* 0x0000001a16006986 */ /* 0x0001e8000c101506 */
[----:B0-----:R-:W5:Y:S01]  /*8a580*/  LDL.LU R23, [R1+0x29c] ;  /* 0x00029c0001177983 */ /* 0x001f620000300800 */
[----:B------:R-:W-:-:S03]  /*8a590*/  PRMT R22, R27, 0x7632, R22 ;  /* 0x000076321b167816 */ /* 0x000fc60000000016 */
[----:B------:R-:W3:Y:S01]  /*8a5a0*/  LDL.LU R27, [R1+0x3684] ;  /* 0x00368400011b7983 */ /* 0x000ee20000300800 */
[----:B--2---:R-:W-:-:S05]  /*8a5b0*/  IMAD.WIDE R14, R12, 0x2, R8 ;  /* 0x000000020c0e7825 */ /* 0x004fca00078e0208 */
[----:B---3--:R0:W-:Y:S01]  /*8a5c0*/  @P2 STG.E.U16 [R14.64], R27 ;  /* 0x0000001b0e002986 */ /* 0x0081e2000c101506 */
[----:B------:R-:W-:-:S03]  /*8a5d0*/  ISETP.LT.AND P2, PT, R29, c[0x0][0x178], !P1 ;  /* 0x00005e001d007a0c */ /* 0x000fc60004f41270 */
[----:B0-----:R-:W2:Y:S04]  /*8a5e0*/  LDL.LU R15, [R1+0x35ec] ;  /* 0x0035ec00010f7983 */ /* 0x001ea80000300800 */
[----:B------:R-:W3:Y:S01]  /*8a5f0*/  LDL.LU R29, [R1+0x3680] ;  /* 0x00368000011d7983 */ /* 0x000ee20000300800 */
[----:B------:R-:W-:Y:S02]  /*8a600*/  ISETP.LT.AND P5, PT, R0, c[0x0][0x178], !P1 ;  /* 0x00005e0000007a0c */ /* 0x000fe40004fa1270 */
[C---:B------:R-:W-:Y:S02]  /*8a610*/  IADD3 R0, R12.reuse, c[0x0][0x198], RZ ;  /* 0x000066000c007a10 */ /* 0x040fe40007ffe0ff */
[----:B------:R-:W-:Y:S01]  /*8a620*/  ISETP.LT.AND P6, PT, R13, c[0x0][0x178], !P1 ;  /* 0x00005e000d007a0c */ /* 0x000fe20004fc1270 */
[----:B------:R-:W-:-:S04]  /*8a630*/  IMAD.WIDE R12, R12, 0x2, R6 ;  /* 0x000000020c0c7825 */ /* 0x000fc800078e0206 */
[----:B------:R-:W-:Y:S01]  /*8a640*/  IMAD.WIDE R2, R0, 0x2, R2 ;  /* 0x0000000200027825 */ /* 0x000fe200078e0202 */
[----:B---3--:R-:W-:Y:S01]  /*8a650*/  @P0 STG.E.U16 [R12.64], R29 ;  /* 0x0000001d0c000986 */ /* 0x008fe2000c101506 */
[----:B------:R-:W-:-:S03]  /*8a660*/  ISETP.LT.AND P0, PT, R21, c[0x0][0x178], !P1 ;  /* 0x00005e0015007a0c */ /* 0x000fc60004f01270 */
[----:B------:R-:W3:Y:S04]  /*8a670*/  LDL.LU R21, [R1+0x367c] ;  /* 0x00367c0001157983 */ /* 0x000ee80000300800 */
[----:B------:R0:W-:Y:S04]  /*8a680*/  @P3 STG.E.U16 [R2.64], R22 ;  /* 0x0000001602003986 */ /* 0x0001e8000c101506 */
[----:B0-----:R-:W2:Y:S01]  /*8a690*/  LDL.LU R22, [R1+0x35f0] ;  /* 0x0035f00001167983 */ /* 0x001ea20000300800 */
[----:B------:R-:W-:Y:S01]  /*8a6a0*/  IMAD.WIDE R4, R0, 0x2, R4 ;  /* 0x0000000200047825 */ /* 0x000fe200078e0204 */
[----:B------:R-:W-:-:S03]  /*8a6b0*/  PRMT R2, R24, 0x7632, R2 ;  /* 0x0000763218027816 */ /* 0x000fc60000000002 */
[----:B------:R-:W-:Y:S01]  /*8a6c0*/  IMAD.WIDE R18, R0, 0x2, R18 ;  /* 0x0000000200127825 */ /* 0x000fe200078e0212 */
[----:B----4-:R-:W-:-:S03]  /*8a6d0*/  PRMT R3, R25, 0x7632, R3 ;  /* 0x0000763219037816 */ /* 0x010fc60000000003 */
[----:B------:R-:W-:-:S04]  /*8a6e0*/  IMAD.WIDE R16, R0, 0x2, R16 ;  /* 0x0000000200107825 */ /* 0x000fc800078e0210 */
[----:B------:R-:W-:-:S04]  /*8a6f0*/  IMAD.WIDE R10, R0, 0x2, R10 ;  /* 0x00000002000a7825 */ /* 0x000fc800078e020a */
[----:B------:R-:W-:-:S04]  /*8a700*/  IMAD.WIDE R8, R0, 0x2, R8 ;  /* 0x0000000200087825 */ /* 0x000fc800078e0208 */
[----:B------:R-:W-:Y:S01]  /*8a710*/  IMAD.WIDE R6, R0, 0x2, R6 ;  /* 0x0000000200067825 */ /* 0x000fe200078e0206 */
[----:B------:R-:W-:Y:S02]  /*8a720*/  PRMT R12, R28, 0x7632, R12 ;  /* 0x000076321c0c7816 */ /* 0x000fe4000000000c */
[----:B------:R-:W-:Y:S02]  /*8a730*/  PRMT R13, R26, 0x7632, R13 ;  /* 0x000076321a0d7816 */ /* 0x000fe4000000000d */
[----:B------:R-:W-:Y:S01]  /*8a740*/  PRMT R14, R27, 0x7632, R14 ;  /* 0x000076321b0e7816 */ /* 0x000fe2000000000e */
[----:B---3--:R-:W-:Y:S01]  /*8a750*/  IMAD.WIDE R20, R0, 0x2, R20 ;  /* 0x0000000200147825 */ /* 0x008fe200078e0214 */
[----:B-----5:R-:W-:-:S05]  /*8a760*/  PRMT R0, R23, 0x7632, R0 ;  /* 0x0000763217007816 */ /* 0x020fca0000000000 */
[----:B------:R0:W-:Y:S01]  /*8a770*/  @P4 STG.E.U16 [R20.64], R0 ;  /* 0x0000000014004986 */ /* 0x0001e2000c101506 */
[----:B--2---:R-:W-:Y:S02]  /*8a780*/  ISETP.LT.AND P3, PT, R22, c[0x0][0x178], !P1 ;  /* 0x00005e0016007a0c */ /* 0x004fe40004f61270 */
[----:B------:R-:W-:Y:S01]  /*8a790*/  ISETP.LT.AND P1, PT, R15, c[0x0][0x178], !P1 ;  /* 0x00005e000f007a0c */ /* 0x000fe20004f21270 */
[----:B------:R0:W-:Y:S04]  /*8a7a0*/  @P5 STG.E.U16 [R4.64], R2 ;  /* 0x0000000204005986 */ /* 0x0001e8000c101506 */
[----:B------:R0:W-:Y:S04]  /*8a7b0*/  @P6 STG.E.U16 [R18.64], R3 ;  /* 0x0000000312006986 */ /* 0x0001e8000c101506 */
[----:B------:R0:W-:Y:S04]  /*8a7c0*/  @P2 STG.E.U16 [R16.64], R12 ;  /* 0x0000000c10002986 */ /* 0x0001e8000c101506 */
[----:B------:R0:W-:Y:S04]  /*8a7d0*/  @P0 STG.E.U16 [R10.64], R13 ;  /* 0x0000000d0a000986 */ /* 0x0001e8000c101506 */
[----:B------:R0:W-:Y:S01]  /*8a7e0*/  @P3 STG.E.U16 [R8.64], R14 ;  /* 0x0000000e08003986 */ /* 0x0001e2000c101506 */
[----:B------:R-:W-:Y:S05]  /*8a7f0*/  @!P1 EXIT ;  /* 0x000000000000994d */ /* 0x000fea0003800000 */
[----:B0-----:R-:W-:-:S05]  /*8a800*/  PRMT R3, R29, 0x7632, R3 ;  /* 0x000076321d037816 */ /* 0x001fca0000000003 */
[----:B------:R-:W-:Y:S01]  /*8a810*/  STG.E.U16 [R6.64], R3 ;  /* 0x0000000306007986 */ /* 0x000fe2000c101506 */
[----:B------:R-:W-:Y:S05]  /*8a820*/  EXIT ;  /* 0x000000000000794d */ /* 0x000fea0003800000 */
.L_x_4:
[----:B------:R-:W-:-:S00]  /*8a830*/  BRA `(.L_x_4) ;  /* 0xfffffff000007947 */ /* 0x000fc0000383ffff */
[----:B------:R-:W-:-:S00]  /*8a840*/  NOP ;  /* 0x0000000000007918 */ /* 0x000fc00000000000 */
        /* <DEDUP_REMOVED lines=11> */
.L_x_5:


//--------------------- .nv.shared.matmul_kernel  --------------------------
	.section	.nv.shared.matmul_kernel,"aw",@nobits
	.sectionflags	@""
	.align	16
